	.target	sm_90a

	.elftype	@"ET_EXEC"


//--------------------- .note.nv.tkinfo           --------------------------
	.section	.note.nv.tkinfo,"",@"SHT_NOTE"
	.sectionflags	@"SHF_NOTE_NV_TKINFO"
	.tkinfo
        /*0018*/ 	.word	0x00000002
        /*0030*/ 	.string	""
        /*0030*/ 	.string	"ptxas"
        /*0030*/ 	.string	"Cuda compilation tools, release 13.0, V13.0.88"
        /*0030*/ 	.string	"Build cuda_13.0.r13.0/compiler.36424714_0"
        /*0030*/ 	.string	"-arch sm_90a -m 64 "



//--------------------- .note.nv.cuinfo           --------------------------
	.section	.note.nv.cuinfo,"",@"SHT_NOTE"
	.sectionflags	@"SHF_NOTE_NV_CUINFO"
        /*0018*/ 	.short	0x0002
        /*001a*/ 	.short	0x005a
        /*001c*/ 	.short	0x0082
	.zero		2


//--------------------- .nv.info                  --------------------------
	.section	.nv.info,"",@"SHT_CUDA_INFO"
	.align	4


	//----- nvinfo : EIATTR_REGCOUNT
	.align		4
        /*0000*/ 	.byte	0x04, 0x2f
        /*0002*/ 	.short	(.L_16 - .L_15)
	.align		4
.L_15:
        /*0004*/ 	.word	index@(_ZN7cutlass13device_kernelINS_4fmha6kernel28FmhaKernelTmaWarpSpecializedINS1_10collective30FmhaMainloopTmaWarpSpecializedINS_6half_tEffN4cute5tupleIJNS7_1CILi128EEENS9_ILi64EEENS9_ILi512EEEEEENS8_IJiNS9_ILi1EEENS8_IJiiEEEEEESG_SG_NS4_12CausalFusionEJEEENS4_15FmhaFwdEpilogueIS6_fNS8_IJSB_SC_SB_EEEEENS2_23IndividualTileSchedulerEJEEEEEvNT_6ParamsE)
        /*0008*/ 	.word	0x000000a8


	//----- nvinfo : EIATTR_FRAME_SIZE
	.align		4
.L_16:
        /*000c*/ 	.byte	0x04, 0x11
        /*000e*/ 	.short	(.L_18 - .L_17)
	.align		4
.L_17:
        /*0010*/ 	.word	index@($__internal_0_$__cuda_sm20_rcp_rn_f32_slowpath)
        /*0014*/ 	.word	0x00000b48


	//----- nvinfo : EIATTR_FRAME_SIZE
	.align		4
.L_18:
        /*0018*/ 	.byte	0x04, 0x11
        /*001a*/ 	.short	(.L_20 - .L_19)
	.align		4
.L_19:
        /*001c*/ 	.word	index@(_ZN7cutlass13device_kernelINS_4fmha6kernel28FmhaKernelTmaWarpSpecializedINS1_10collective30FmhaMainloopTmaWarpSpecializedINS_6half_tEffN4cute5tupleIJNS7_1CILi128EEENS9_ILi64EEENS9_ILi512EEEEEENS8_IJiNS9_ILi1EEENS8_IJiiEEEEEESG_SG_NS4_12CausalFusionEJEEENS4_15FmhaFwdEpilogueIS6_fNS8_IJSB_SC_SB_EEEEENS2_23IndividualTileSchedulerEJEEEEEvNT_6ParamsE)
        /*0020*/ 	.word	0x00000b48


	//----- nvinfo : EIATTR_MIN_STACK_SIZE
	.align		4
.L_20:
        /*0024*/ 	.byte	0x04, 0x12
        /*0026*/ 	.short	(.L_22 - .L_21)
	.align		4
.L_21:
        /*0028*/ 	.word	index@(_ZN7cutlass13device_kernelINS_4fmha6kernel28FmhaKernelTmaWarpSpecializedINS1_10collective30FmhaMainloopTmaWarpSpecializedINS_6half_tEffN4cute5tupleIJNS7_1CILi128EEENS9_ILi64EEENS9_ILi512EEEEEENS8_IJiNS9_ILi1EEENS8_IJiiEEEEEESG_SG_NS4_12CausalFusionEJEEENS4_15FmhaFwdEpilogueIS6_fNS8_IJSB_SC_SB_EEEEENS2_23IndividualTileSchedulerEJEEEEEvNT_6ParamsE)
        /*002c*/ 	.word	0x00000b48
.L_22:


//--------------------- .nv.compat                --------------------------
	.section	.nv.compat,"",@"SHT_CUDA_COMPAT_INFO"
	.align	4
        /*0000*/ 	.byte	0x02, 0x09, 0x01, 0x00, 0x02, 0x02, 0x04, 0x00, 0x02, 0x05, 0x05, 0x00, 0x03, 0x07, 0x01, 0x01
        /*0010*/ 	.byte	0x02, 0x03, 0x01, 0x00, 0x02, 0x06, 0x01, 0x00, 0x04, 0x0b, 0x08, 0x00, 0x00, 0x00, 0x00, 0x00
        /*0020*/ 	.byte	0x00, 0x00, 0x00, 0x00


//--------------------- .nv.info._ZN7cutlass13device_kernelINS_4fmha6kernel28FmhaKernelTmaWarpSpecializedINS1_10collective30FmhaMainloopTmaWarpSpecializedINS_6half_tEffN4cute5tupleIJNS7_1CILi128EEENS9_ILi64EEENS9_ILi512EEEEEENS8_IJiNS9_ILi1EEENS8_IJiiEEEEEESG_SG_NS4_12CausalFusionEJEEENS4_15FmhaFwdEpilogueIS6_fNS8_IJSB_SC_SB_EEEEENS2_23IndividualTileSchedulerEJEEEEEvNT_6ParamsE --------------------------
	.section	.nv.info._ZN7cutlass13device_kernelINS_4fmha6kernel28FmhaKernelTmaWarpSpecializedINS1_10collective30FmhaMainloopTmaWarpSpecializedINS_6half_tEffN4cute5tupleIJNS7_1CILi128EEENS9_ILi64EEENS9_ILi512EEEEEENS8_IJiNS9_ILi1EEENS8_IJiiEEEEEESG_SG_NS4_12CausalFusionEJEEENS4_15FmhaFwdEpilogueIS6_fNS8_IJSB_SC_SB_EEEEENS2_23IndividualTileSchedulerEJEEEEEvNT_6ParamsE,"",@"SHT_CUDA_INFO"
	.sectionflags	@""
	.align	4


	//----- nvinfo : EIATTR_CUDA_API_VERSION
	.align		4
        /*0000*/ 	.byte	0x04, 0x37
        /*0002*/ 	.short	(.L_24 - .L_23)
.L_23:
        /*0004*/ 	.word	0x00000082


	//----- nvinfo : EIATTR_KPARAM_INFO
	.align		4
.L_24:
        /*0008*/ 	.byte	0x04, 0x17
        /*000a*/ 	.short	(.L_26 - .L_25)
.L_25:
        /*000c*/ 	.word	0x00000000
        /*0010*/ 	.short	0x0000
        /*0012*/ 	.short	0x0070
        /*0014*/ 	.byte	0x00, 0xf0, 0x01, 0x20


	//----- nvinfo : EIATTR_SPARSE_MMA_MASK
	.align		4
.L_26:
        /*0018*/ 	.byte	0x03, 0x50
        /*001a*/ 	.short	0x0000


	//----- nvinfo : EIATTR_MAXREG_COUNT
	.align		4
        /*001c*/ 	.byte	0x03, 0x1b
        /*001e*/ 	.short	0x00a8


	//----- nvinfo : EIATTR_NUM_BARRIERS
	.align		4
        /*0020*/ 	.byte	0x02, 0x4c
        /*0022*/ 	.byte	0x02
	.zero		1


	//----- nvinfo : EIATTR_EXTERNS
	.align		4
        /*0024*/ 	.byte	0x04, 0x0f
        /*0026*/ 	.short	(.L_28 - .L_27)


	//   ....[0]....
	.align		4
.L_27:
        /*0028*/ 	.word	index@(__assertfail)


	//----- nvinfo : EIATTR_ANNOTATIONS
	.align		4
.L_28:
        /*002c*/ 	.byte	0x04, 0x55
        /*002e*/ 	.short	(.L_30 - .L_29)


	//   ....[0]....
.L_29:
        /*0030*/ 	.word	0x00000001
        /*0034*/ 	.byte	0x00, 0x10, 0x00, 0x00, 0x01, 0x00, 0x00, 0x00, 0xc0, 0x3b, 0x00, 0x00, 0x01, 0x00, 0x00, 0x00
        /* <DEDUP_REMOVED lines=1962> */
        /*7ae4*/ 	.byte	0x00, 0x64, 0x02, 0x00


	//----- nvinfo : EIATTR_MERCURY_ISA_VERSION
	.align		4
.L_30:
        /*7ae8*/ 	.byte	0x03, 0x5f
        /*7aea*/ 	.short	0x0101


	//----- nvinfo : EIATTR_INT_WARP_WIDE_INSTR_OFFSETS
	.align		4
        /*7aec*/ 	.byte	0x04, 0x31
        /*7aee*/ 	.short	(.L_32 - .L_31)


	//   ....[0]....
.L_31:
        /*7af0*/ 	.word	0x00000700


	//   ....[1]....
        /*7af4*/ 	.word	0x00000710


	//   ....[2]....
        /*7af8*/ 	.word	0x00000720


	//   ....[3]....
        /*7afc*/ 	.word	0x00000730


	//   ....[4]....
        /*7b00*/ 	.word	0x000007a0


	//----- nvinfo : EIATTR_COOP_GROUP_MASK_REGIDS
	.align		4
.L_32:
        /*7b04*/ 	.byte	0x04, 0x29
        /*7b06*/ 	.short	(.L_34 - .L_33)


	//   ....[0]....
.L_33:
        /*7b08*/ 	.word	0xffffffff


	//   ....[1]....
        /*7b0c*/ 	.word	0xffffffff


	//   ....[2]....
        /*7b10*/ 	.word	0xffffffff


	//   ....[3]....
        /*7b14*/ 	.word	0xffffffff


	//   ....[4]....
        /*7b18*/ 	.word	0xffffffff


	//   ....[5]....
        /*7b1c*/ 	.word	0xffffffff


	//   ....[6]....
        /*7b20*/ 	.word	0xffffffff


	//   ....[7]....
        /*7b24*/ 	.word	0xffffffff


	//   ....[8]....
        /*7b28*/ 	.word	0xffffffff


	//   ....[9]....
        /*7b2c*/ 	.word	0xffffffff


	//   ....[10]....
        /*7b30*/ 	.word	0xffffffff


	//   ....[11]....
        /*7b34*/ 	.word	0xffffffff


	//   ....[12]....
        /*7b38*/ 	.word	0xffffffff


	//   ....[13]....
        /*7b3c*/ 	.word	0xffffffff


	//   ....[14]....
        /*7b40*/ 	.word	0xffffffff


	//   ....[15]....
        /*7b44*/ 	.word	0xffffffff


	//   ....[16]....
        /*7b48*/ 	.word	0xffffffff


	//   ....[17]....
        /*7b4c*/ 	.word	0xffffffff


	//   ....[18]....
        /*7b50*/ 	.word	0xffffffff


	//   ....[19]....
        /*7b54*/ 	.word	0xffffffff


	//   ....[20]....
        /*7b58*/ 	.word	0xffffffff


	//   ....[21]....
        /*7b5c*/ 	.word	0xffffffff


	//----- nvinfo : EIATTR_COOP_GROUP_INSTR_OFFSETS
	.align		4
.L_34:
        /*7b60*/ 	.byte	0x04, 0x28
        /*7b62*/ 	.short	(.L_36 - .L_35)


	//   ....[0]....
.L_35:
        /*7b64*/ 	.word	0x00000060


	//   ....[1]....
        /*7b68*/ 	.word	0x00000090


	//   ....[2]....
        /*7b6c*/ 	.word	0x000001c0


	//   ....[3]....
        /*7b70*/ 	.word	0x00000380


	//   ....[4]....
        /*7b74*/ 	.word	0x00000540


	//   ....[5]....
        /*7b78*/ 	.word	0x000006a0


	//   ....[6]....
        /*7b7c*/ 	.word	0x00002a40


	//   ....[7]....
        /*7b80*/ 	.word	0x00002a70


	//   ....[8]....
        /*7b84*/ 	.word	0x00002c00


	//   ....[9]....
        /*7b88*/ 	.word	0x00002c20


	//   ....[10]....
        /*7b8c*/ 	.word	0x00009b40


	//   ....[11]....
        /*7b90*/ 	.word	0x00009ba0


	//   ....[12]....
        /*7b94*/ 	.word	0x0000ab60


	//   ....[13]....
        /*7b98*/ 	.word	0x0000ad40


	//   ....[14]....
        /*7b9c*/ 	.word	0x000147e0


	//   ....[15]....
        /*7ba0*/ 	.word	0x00014840


	//   ....[16]....
        /*7ba4*/ 	.word	0x00015980


	//   ....[17]....
        /*7ba8*/ 	.word	0x00015b60


	//   ....[18]....
        /*7bac*/ 	.word	0x0001de60


	//   ....[19]....
        /*7bb0*/ 	.word	0x0001dea0


	//   ....[20]....
        /*7bb4*/ 	.word	0x0001dee0


	//   ....[21]....
        /*7bb8*/ 	.word	0x0001def0


	//----- nvinfo : EIATTR_REG_RECONFIG
	.align		4
.L_36:
        /*7bbc*/ 	.byte	0x01, 0x54
	.zero		2


	//----- nvinfo : EIATTR_SYSCALL_OFFSETS
	.align		4
        /*7bc0*/ 	.byte	0x04, 0x46
        /*7bc2*/ 	.short	(.L_38 - .L_37)


	//   ....[0]....
.L_37:
        /*7bc4*/ 	.word	0x00020560


	//   ....[1]....
        /*7bc8*/ 	.word	0x000206c0


	//----- nvinfo : EIATTR_MBARRIER_INSTR_OFFSETS
	.align		4
.L_38:
        /*7bcc*/ 	.byte	0x04, 0x39
        /*7bce*/ 	.short	(.L_40 - .L_39)


	//   ....[0]....
.L_39:
        /*7bd0*/ 	.word	0x00000330
        /*7bd4*/ 	.word	0x000000ff
        /*7bd8*/ 	.word	0x00070050
        /*7bdc*/ 	.short	0x0100
        /*7bde*/ 	.byte	0x09
	.zero		1


	//   ....[1]....
        /*7be0*/ 	.word	0x00000340
        /*7be4*/ 	.word	0x000000ff
        /*7be8*/ 	.word	0x00070060
        /*7bec*/ 	.short	0x0100
        /*7bee*/ 	.byte	0x09
	.zero		1


	//   ....[2]....
        /*7bf0*/ 	.word	0x00000350
        /*7bf4*/ 	.word	0x000000ff
        /*7bf8*/ 	.word	0x00070058
        /*7bfc*/ 	.short	0x0100
        /*7bfe*/ 	.byte	0x09
	.zero		1


	//   ....[3]....
        /*7c00*/ 	.word	0x00000360
        /*7c04*/ 	.word	0x000000ff
        /*7c08*/ 	.word	0x00070068
        /*7c0c*/ 	.short	0x0100
        /*7c0e*/ 	.byte	0x09
	.zero		1


	//   ....[4]....
        /*7c10*/ 	.word	0x00000490
        /*7c14*/ 	.word	0x000000ff
        /*7c18*/ 	.word	0x00070000
        /*7c1c*/ 	.short	0x0100
        /*7c1e*/ 	.byte	0x09
	.zero		1


	//   ....[5]....
        /*7c20*/ 	.word	0x000004a0
        /*7c24*/ 	.word	0x000000ff
        /*7c28*/ 	.word	0x00070028
        /*7c2c*/ 	.short	0x0100
        /*7c2e*/ 	.byte	0x09
	.zero		1


	//   ....[6]....
        /*7c30*/ 	.word	0x000004b0
        /*7c34*/ 	.word	0x000000ff
        /*7c38*/ 	.word	0x00070008
        /*7c3c*/ 	.short	0x0100
        /*7c3e*/ 	.byte	0x09
	.zero		1


	//   ....[7]....
        /*7c40*/ 	.word	0x000004c0
        /*7c44*/ 	.word	0x000000ff
        /*7c48*/ 	.word	0x00070030
        /*7c4c*/ 	.short	0x0100
        /*7c4e*/ 	.byte	0x09
	.zero		1


	//   ....[8]....
        /*7c50*/ 	.word	0x000004d0
        /*7c54*/ 	.word	0x000000ff
        /*7c58*/ 	.word	0x00070010
        /*7c5c*/ 	.short	0x0100
        /*7c5e*/ 	.byte	0x09
	.zero		1


	//   ....[9]....
        /*7c60*/ 	.word	0x000004e0
        /*7c64*/ 	.word	0x000000ff
        /*7c68*/ 	.word	0x00070038
        /*7c6c*/ 	.short	0x0100
        /*7c6e*/ 	.byte	0x09
	.zero		1


	//   ....[10]....
        /*7c70*/ 	.word	0x000004f0
        /*7c74*/ 	.word	0x000000ff
        /*7c78*/ 	.word	0x00070018
        /*7c7c*/ 	.short	0x0100
        /*7c7e*/ 	.byte	0x09
	.zero		1


	//   ....[11]....
        /*7c80*/ 	.word	0x00000500
        /*7c84*/ 	.word	0x000000ff
        /*7c88*/ 	.word	0x00070040
        /*7c8c*/ 	.short	0x0100
        /*7c8e*/ 	.byte	0x09
	.zero		1


	//   ....[12]....
        /*7c90*/ 	.word	0x00000510
        /*7c94*/ 	.word	0x000000ff
        /*7c98*/ 	.word	0x00070020
        /*7c9c*/ 	.short	0x0100
        /*7c9e*/ 	.byte	0x09
	.zero		1


	//   ....[13]....
        /*7ca0*/ 	.word	0x00000520
        /*7ca4*/ 	.word	0x000000ff
        /*7ca8*/ 	.word	0x00070048
        /*7cac*/ 	.short	0x0100
        /*7cae*/ 	.byte	0x09
	.zero		1


	//   ....[14]....
        /*7cb0*/ 	.word	0x00000650
        /*7cb4*/ 	.word	0x000000ff
        /*7cb8*/ 	.word	0x00070070
        /*7cbc*/ 	.short	0x0100
        /*7cbe*/ 	.byte	0x09
	.zero		1


	//   ....[15]....
        /*7cc0*/ 	.word	0x00000660
        /*7cc4*/ 	.word	0x000000ff
        /*7cc8*/ 	.word	0x00070080
        /*7ccc*/ 	.short	0x0100
        /*7cce*/ 	.byte	0x09
	.zero		1


	//   ....[16]....
        /*7cd0*/ 	.word	0x00000670
        /*7cd4*/ 	.word	0x000000ff
        /*7cd8*/ 	.word	0x00070078
        /*7cdc*/ 	.short	0x0100
        /*7cde*/ 	.byte	0x09
	.zero		1


	//   ....[17]....
        /*7ce0*/ 	.word	0x00000680
        /*7ce4*/ 	.word	0x000000ff
        /*7ce8*/ 	.word	0x00070088
        /*7cec*/ 	.short	0x0100
        /*7cee*/ 	.byte	0x09
	.zero		1


	//   ....[18]....
        /*7cf0*/ 	.word	0x000007c0
        /*7cf4*/ 	.word	0x000000ff
        /*7cf8*/ 	.word	0x00070090
        /*7cfc*/ 	.short	0x0100
        /*7cfe*/ 	.byte	0x06
	.zero		1


	//   ....[19]....
        /*7d00*/ 	.word	0x000007d0
        /*7d04*/ 	.word	0x000000ff
        /*7d08*/ 	.word	0x00070098
        /*7d0c*/ 	.short	0x0100
        /*7d0e*/ 	.byte	0x06
	.zero		1


	//   ....[20]....
        /*7d10*/ 	.word	0x000007e0
        /*7d14*/ 	.word	0x000000ff
        /*7d18*/ 	.word	0x000700a0
        /*7d1c*/ 	.short	0x0100
        /*7d1e*/ 	.byte	0x06
	.zero		1


	//   ....[21]....
        /*7d20*/ 	.word	0x000007f0
        /*7d24*/ 	.word	0x000000ff
        /*7d28*/ 	.word	0x000700a8
        /*7d2c*/ 	.short	0x0100
        /*7d2e*/ 	.byte	0x06
	.zero		1


	//   ....[22]....
        /*7d30*/ 	.word	0x000008f0
        /*7d34*/ 	.word	0x000000ff
        /*7d38*/ 	.word	0x000700c0
        /*7d3c*/ 	.short	0x0100
        /*7d3e*/ 	.byte	0x09
	.zero		1


	//   ....[23]....
        /*7d40*/ 	.word	0x00000900
        /*7d44*/ 	.word	0x000000ff
        /*7d48*/ 	.word	0x000700e0
        /*7d4c*/ 	.short	0x0100
        /*7d4e*/ 	.byte	0x09
	.zero		1


	//   ....[24]....
        /*7d50*/ 	.word	0x00000910
        /*7d54*/ 	.word	0x000000ff
        /*7d58*/ 	.word	0x000700c8
        /*7d5c*/ 	.short	0x0100
        /*7d5e*/ 	.byte	0x09
	.zero		1


	//   ....[25]....
        /*7d60*/ 	.word	0x00000920
        /*7d64*/ 	.word	0x000000ff
        /*7d68*/ 	.word	0x000700e8
        /*7d6c*/ 	.short	0x0100
        /*7d6e*/ 	.byte	0x09
	.zero		1


	//   ....[26]....
        /*7d70*/ 	.word	0x00000930
        /*7d74*/ 	.word	0x000000ff
        /*7d78*/ 	.word	0x000700d0
        /*7d7c*/ 	.short	0x0100
        /*7d7e*/ 	.byte	0x09
	.zero		1


	//   ....[27]....
        /*7d80*/ 	.word	0x00000940
        /*7d84*/ 	.word	0x000000ff
        /*7d88*/ 	.word	0x000700f0
        /*7d8c*/ 	.short	0x0100
        /*7d8e*/ 	.byte	0x09
	.zero		1


	//   ....[28]....
        /*7d90*/ 	.word	0x00000950
        /*7d94*/ 	.word	0x000000ff
        /*7d98*/ 	.word	0x000700d8
        /*7d9c*/ 	.short	0x0100
        /*7d9e*/ 	.byte	0x09
	.zero		1


	//   ....[29]....
        /*7da0*/ 	.word	0x00000960
        /*7da4*/ 	.word	0x000000ff
        /*7da8*/ 	.word	0x000700f8
        /*7dac*/ 	.short	0x0100
        /*7dae*/ 	.byte	0x09
	.zero		1


	//   ....[30]....
        /*7db0*/ 	.word	0x00000eb0
        /*7db4*/ 	.word	0x000000ff
        /*7db8*/ 	.word	0x00070050
        /*7dbc*/ 	.short	0x010a
        /*7dbe*/ 	.byte	0x06
	.zero		1


	//   ....[31]....
        /*7dc0*/ 	.word	0x00000f90
        /*7dc4*/ 	.word	0x000000ff
        /*7dc8*/ 	.word	0x00070000
        /*7dcc*/ 	.short	0x010a
        /*7dce*/ 	.byte	0x3c
	.zero		1


	//   ....[32]....
        /*7dd0*/ 	.word	0x00000ff0
        /*7dd4*/ 	.word	0x000000ff
        /*7dd8*/ 	.word	0xfffffff8
        /*7ddc*/ 	.short	0x010a
        /*7dde*/ 	.byte	0x04
	.zero		1


	//   ....[33]....
        /*7de0*/ 	.word	0x00002ae0
        /*7de4*/ 	.word	0x0000000a
        /*7de8*/ 	.word	0x00000000
        /*7dec*/ 	.short	0x0101
        /*7dee*/ 	.byte	0x34
	.zero		1


	//   ....[34]....
        /*7df0*/ 	.word	0x00003b60
        /*7df4*/ 	.word	0x000000ff
        /*7df8*/ 	.word	0x00070008
        /*7dfc*/ 	.short	0x010a
        /*7dfe*/ 	.byte	0x3c
	.zero		1


	//   ....[35]....
        /*7e00*/ 	.word	0x000087f0
        /*7e04*/ 	.word	0x000000ff
        /*7e08*/ 	.word	0x00000000
        /*7e0c*/ 	.short	0x0101
        /*7e0e*/ 	.byte	0x04
	.zero		1


	//   ....[36]....
        /*7e10*/ 	.word	0x00008950
        /*7e14*/ 	.word	0x000000ff
        /*7e18*/ 	.word	0x00070000
        /*7e1c*/ 	.short	0x010a
        /*7e1e*/ 	.byte	0x06
	.zero		1


	//   ....[37]....
        /*7e20*/ 	.word	0x0000ca50
        /*7e24*/ 	.word	0x000000ff
        /*7e28*/ 	.word	0x00070000
        /*7e2c*/ 	.short	0x010a
        /*7e2e*/ 	.byte	0x06
	.zero		1


	//   ....[38]....
        /*7e30*/ 	.word	0x0000d660
        /*7e34*/ 	.word	0x000000ff
        /*7e38*/ 	.word	0x00070000
        /*7e3c*/ 	.short	0x010a
        /*7e3e*/ 	.byte	0x06
	.zero		1


	//   ....[39]....
        /*7e40*/ 	.word	0x00012e80
        /*7e44*/ 	.word	0x000000ff
        /*7e48*/ 	.word	0x00000000
        /*7e4c*/ 	.short	0x0101
        /*7e4e*/ 	.byte	0x06
	.zero		1


	//   ....[40]....
        /*7e50*/ 	.word	0x00012f30
        /*7e54*/ 	.word	0x000000ff
        /*7e58*/ 	.word	0x00000000
        /*7e5c*/ 	.short	0x0101
        /*7e5e*/ 	.byte	0x07
	.zero		1


	//   ....[41]....
        /*7e60*/ 	.word	0x000130e0
        /*7e64*/ 	.word	0x000000ff
        /*7e68*/ 	.word	0x00070000
        /*7e6c*/ 	.short	0x010a
        /*7e6e*/ 	.byte	0x05
	.zero		1


	//   ....[42]....
        /*7e70*/ 	.word	0x00017fc0
        /*7e74*/ 	.word	0x000000ff
        /*7e78*/ 	.word	0x00070000
        /*7e7c*/ 	.short	0x010a
        /*7e7e*/ 	.byte	0x05
	.zero		1


	//   ....[43]....
        /*7e80*/ 	.word	0x00018470
        /*7e84*/ 	.word	0x000000ff
        /*7e88*/ 	.word	0x00070000
        /*7e8c*/ 	.short	0x010a
        /*7e8e*/ 	.byte	0x05
	.zero		1


	//   ....[44]....
        /*7e90*/ 	.word	0x0001dc90
        /*7e94*/ 	.word	0x000000ff
        /*7e98*/ 	.word	0x00000000
        /*7e9c*/ 	.short	0x0101
        /*7e9e*/ 	.byte	0x05
	.zero		1


	//   ....[45]....
        /*7ea0*/ 	.word	0x0001dd40
        /*7ea4*/ 	.word	0x000000ff
        /*7ea8*/ 	.word	0x00000000
        /*7eac*/ 	.short	0x0101
        /*7eae*/ 	.byte	0x07
	.zero		1


	//   ....[46]....
        /*7eb0*/ 	.word	0x0001fe30
        /*7eb4*/ 	.word	0x000000ff
        /*7eb8*/ 	.word	0x00000008
        /*7ebc*/ 	.short	0x010a
        /*7ebe*/ 	.byte	0x05
	.zero		1


	//   ....[47]....
        /*7ec0*/ 	.word	0x00024150
        /*7ec4*/ 	.word	0x00000000
        /*7ec8*/ 	.word	0x00070090
        /*7ecc*/ 	.short	0x0101
        /*7ece*/ 	.byte	0x3c
	.zero		1


	//   ....[48]....
        /*7ed0*/ 	.word	0x00024320
        /*7ed4*/ 	.word	0x00000004
        /*7ed8*/ 	.word	0x00070060
        /*7edc*/ 	.short	0x010a
        /*7ede*/ 	.byte	0x3f
	.zero		1


	//   ....[49]....
        /*7ee0*/ 	.word	0x000247a0
        /*7ee4*/ 	.word	0x00000002
        /*7ee8*/ 	.word	0x00070028
        /*7eec*/ 	.short	0x010a
        /*7eee*/ 	.byte	0x3f
	.zero		1


	//   ....[50]....
        /*7ef0*/ 	.word	0x00024c70
        /*7ef4*/ 	.word	0x00000004
        /*7ef8*/ 	.word	0x00070060
        /*7efc*/ 	.short	0x010a
        /*7efe*/ 	.byte	0x3f
	.zero		1


	//   ....[51]....
        /*7f00*/ 	.word	0x00025170
        /*7f04*/ 	.word	0x00000003
        /*7f08*/ 	.word	0x00070028
        /*7f0c*/ 	.short	0x010a
        /*7f0e*/ 	.byte	0x3f
	.zero		1


	//   ....[52]....
        /*7f10*/ 	.word	0x00025710
        /*7f14*/ 	.word	0x00000007
        /*7f18*/ 	.word	0x00070028
        /*7f1c*/ 	.short	0x010a
        /*7f1e*/ 	.byte	0x3f
	.zero		1


	//   ....[53]....
        /*7f20*/ 	.word	0x00025c10
        /*7f24*/ 	.word	0x00000004
        /*7f28*/ 	.word	0x00070028
        /*7f2c*/ 	.short	0x010a
        /*7f2e*/ 	.byte	0x3f
	.zero		1


	//   ....[54]....
        /*7f30*/ 	.word	0x00026100
        /*7f34*/ 	.word	0x00000003
        /*7f38*/ 	.word	0x00070050
        /*7f3c*/ 	.short	0x010a
        /*7f3e*/ 	.byte	0x3f
	.zero		1


	//   ....[55]....
        /*7f40*/ 	.word	0x00026160
        /*7f44*/ 	.word	0x00000000
        /*7f48*/ 	.word	0x00070000
        /*7f4c*/ 	.short	0x010a
        /*7f4e*/ 	.byte	0x3f
	.zero		1


	//   ....[56]....
        /*7f50*/ 	.word	0x000261d0
        /*7f54*/ 	.word	0x00000005
        /*7f58*/ 	.word	0xfffffff8
        /*7f5c*/ 	.short	0x010a
        /*7f5e*/ 	.byte	0x3f
	.zero		1


	//   ....[57]....
        /*7f60*/ 	.word	0x00026230
        /*7f64*/ 	.word	0x0000000a
        /*7f68*/ 	.word	0x00070008
        /*7f6c*/ 	.short	0x010a
        /*7f6e*/ 	.byte	0x3f
	.zero		1


	//   ....[58]....
        /*7f70*/ 	.word	0x00026290
        /*7f74*/ 	.word	0x00000007
        /*7f78*/ 	.word	0x00070000
        /*7f7c*/ 	.short	0x010a
        /*7f7e*/ 	.byte	0x3f
	.zero		1


	//   ....[59]....
        /*7f80*/ 	.word	0x000262f0
        /*7f84*/ 	.word	0x00000000
        /*7f88*/ 	.word	0x00070000
        /*7f8c*/ 	.short	0x010a
        /*7f8e*/ 	.byte	0x3f
	.zero		1


	//   ....[60]....
        /*7f90*/ 	.word	0x00026350
        /*7f94*/ 	.word	0x00000006
        /*7f98*/ 	.word	0x00070000
        /*7f9c*/ 	.short	0x010a
        /*7f9e*/ 	.byte	0x3f
	.zero		1


	//   ....[61]....
        /*7fa0*/ 	.word	0x000263b0
        /*7fa4*/ 	.word	0x00000000
        /*7fa8*/ 	.word	0x00070000
        /*7fac*/ 	.short	0x010a
        /*7fae*/ 	.byte	0x3f
	.zero		1


	//   ....[62]....
        /*7fb0*/ 	.word	0x00026430
        /*7fb4*/ 	.word	0x00000003
        /*7fb8*/ 	.word	0x00000008
        /*7fbc*/ 	.short	0x010a
        /*7fbe*/ 	.byte	0x3f
	.zero		1


	//   ....[63]....
        /*7fc0*/ 	.word	0x00026480
        /*7fc4*/ 	.word	0x00000004
        /*7fc8*/ 	.word	0x00070060
        /*7fcc*/ 	.short	0x010a
        /*7fce*/ 	.byte	0x3f
	.zero		1


	//   ....[64]....
        /*7fd0*/ 	.word	0x000264d0
        /*7fd4*/ 	.word	0x00000002
        /*7fd8*/ 	.word	0x00070028
        /*7fdc*/ 	.short	0x010a
        /*7fde*/ 	.byte	0x3f
	.zero		1


	//   ....[65]....
        /*7fe0*/ 	.word	0x00026520
        /*7fe4*/ 	.word	0x00000004
        /*7fe8*/ 	.word	0x00070060
        /*7fec*/ 	.short	0x010a
        /*7fee*/ 	.byte	0x3f
	.zero		1


	//   ....[66]....
        /*7ff0*/ 	.word	0x00026570
        /*7ff4*/ 	.word	0x00000003
        /*7ff8*/ 	.word	0x00070028
        /*7ffc*/ 	.short	0x010a
        /*7ffe*/ 	.byte	0x3f
	.zero		1


	//   ....[67]....
        /*8000*/ 	.word	0x000265c0
        /*8004*/ 	.word	0x00000007
        /*8008*/ 	.word	0x00070028
        /*800c*/ 	.short	0x010a
        /*800e*/ 	.byte	0x3f
	.zero		1


	//   ....[68]....
        /*8010*/ 	.word	0x00026610
        /*8014*/ 	.word	0x00000004
        /*8018*/ 	.word	0x00070028
        /*801c*/ 	.short	0x010a
        /*801e*/ 	.byte	0x3f
	.zero		1


	//----- nvinfo : EIATTR_NUM_MBARRIERS
	.align		4
.L_40:
        /*8020*/ 	.byte	0x03, 0x38
        /*8022*/ 	.short	0x001e


	//----- nvinfo : EIATTR_EXIT_INSTR_OFFSETS
	.align		4
        /*8024*/ 	.byte	0x04, 0x1c
        /*8026*/ 	.short	(.L_42 - .L_41)


	//   ....[0]....
.L_41:
        /*8028*/ 	.word	0x00000a00


	//   ....[1]....
        /*802c*/ 	.word	0x00024160


	//   ....[2]....
        /*8030*/ 	.word	0x000241a0


	//   ....[3]....
        /*8034*/ 	.word	0x00025610


	//   ....[4]....
        /*8038*/ 	.word	0x000260e0


	//----- nvinfo : EIATTR_MAX_THREADS
	.align		4
.L_42:
        /*803c*/ 	.byte	0x04, 0x05
        /*803e*/ 	.short	(.L_44 - .L_43)
.L_43:
        /*8040*/ 	.word	0x00000180
        /*8044*/ 	.word	0x00000001
        /*8048*/ 	.word	0x00000001


	//----- nvinfo : EIATTR_CRS_STACK_SIZE
	.align		4
.L_44:
        /*804c*/ 	.byte	0x04, 0x1e
        /*804e*/ 	.short	(.L_46 - .L_45)
.L_45:
        /*8050*/ 	.word	0x00000000


	//----- nvinfo : EIATTR_CBANK_PARAM_SIZE
	.align		4
.L_46:
        /*8054*/ 	.byte	0x03, 0x19
        /*8056*/ 	.short	0x0870


	//----- nvinfo : EIATTR_PARAM_CBANK
	.align		4
        /*8058*/ 	.byte	0x04, 0x0a
        /*805a*/ 	.short	(.L_48 - .L_47)
	.align		4
.L_47:
        /*805c*/ 	.word	index@(.nv.constant0._ZN7cutlass13device_kernelINS_4fmha6kernel28FmhaKernelTmaWarpSpecializedINS1_10collective30FmhaMainloopTmaWarpSpecializedINS_6half_tEffN4cute5tupleIJNS7_1CILi128EEENS9_ILi64EEENS9_ILi512EEEEEENS8_IJiNS9_ILi1EEENS8_IJiiEEEEEESG_SG_NS4_12CausalFusionEJEEENS4_15FmhaFwdEpilogueIS6_fNS8_IJSB_SC_SB_EEEEENS2_23IndividualTileSchedulerEJEEEEEvNT_6ParamsE)
        /*8060*/ 	.short	0x0210
        /*8062*/ 	.short	0x0870


	//----- nvinfo : EIATTR_SW_WAR
	.align		4
.L_48:
        /*8064*/ 	.byte	0x04, 0x36
        /*8066*/ 	.short	(.L_50 - .L_49)
.L_49:
        /*8068*/ 	.word	0x00000008
.L_50:


//--------------------- .nv.callgraph             --------------------------
	.section	.nv.callgraph,"",@"SHT_CUDA_CALLGRAPH"
	.align	4
	.sectionentsize	8
	.align		4
        /*0000*/ 	.word	0x00000000
	.align		4
        /*0004*/ 	.word	0xffffffff
	.align		4
        /*0008*/ 	.word	index@(_ZN7cutlass13device_kernelINS_4fmha6kernel28FmhaKernelTmaWarpSpecializedINS1_10collective30FmhaMainloopTmaWarpSpecializedINS_6half_tEffN4cute5tupleIJNS7_1CILi128EEENS9_ILi64EEENS9_ILi512EEEEEENS8_IJiNS9_ILi1EEENS8_IJiiEEEEEESG_SG_NS4_12CausalFusionEJEEENS4_15FmhaFwdEpilogueIS6_fNS8_IJSB_SC_SB_EEEEENS2_23IndividualTileSchedulerEJEEEEEvNT_6ParamsE)
	.align		4
        /*000c*/ 	.word	index@(__assertfail)
	.align		4
        /*0010*/ 	.word	0x00000000
	.align		4
        /*0014*/ 	.word	0xfffffffe
	.align		4
        /*0018*/ 	.word	0x00000000
	.align		4
        /*001c*/ 	.word	0xfffffffd
	.align		4
        /*0020*/ 	.word	0x00000000
	.align		4
        /*0024*/ 	.word	0xfffffffc


//--------------------- .nv.constant4             --------------------------
	.section	.nv.constant4,"a",@progbits
	.align	8
	.align		8
.nv.constant4:
        /*0000*/ 	.dword	__assertfail
	.align		8
        /*0008*/ 	.dword	__unnamed_1
	.align		8
        /*0010*/ 	.dword	__unnamed_2
	.align		8
        /*0018*/ 	.dword	_ZN39_INTERNAL_48425627_4_k_cu_9c6cc6bb_31824cuda3std3__45__cpo5beginE
	.align		8
        /*0020*/ 	.dword	_ZN39_INTERNAL_48425627_4_k_cu_9c6cc6bb_31824cuda3std3__45__cpo3endE
	.align		8
        /*0028*/ 	.dword	_ZN39_INTERNAL_48425627_4_k_cu_9c6cc6bb_31824cuda3std3__45__cpo6cbeginE
	.align		8
        /*0030*/ 	.dword	_ZN39_INTERNAL_48425627_4_k_cu_9c6cc6bb_31824cuda3std3__45__cpo4cendE
	.align		8
        /*0038*/ 	.dword	_ZN39_INTERNAL_48425627_4_k_cu_9c6cc6bb_31824cuda3std3__441_GLOBAL__N__48425627_4_k_cu_9c6cc6bb_31826ignoreE
	.align		8
        /*0040*/ 	.dword	_ZN39_INTERNAL_48425627_4_k_cu_9c6cc6bb_31824cuda3std3__419piecewise_constructE
	.align		8
        /*0048*/ 	.dword	_ZN39_INTERNAL_48425627_4_k_cu_9c6cc6bb_31824cuda3std3__48in_placeE
	.align		8
        /*0050*/ 	.dword	_ZN39_INTERNAL_48425627_4_k_cu_9c6cc6bb_31824cuda3std6ranges3__45__cpo4swapE
	.align		8
        /*0058*/ 	.dword	_ZN39_INTERNAL_48425627_4_k_cu_9c6cc6bb_31824cuda3std6ranges3__45__cpo9iter_moveE
	.align		8
        /*0060*/ 	.dword	_ZN39_INTERNAL_48425627_4_k_cu_9c6cc6bb_31824cute7productE
	.align		8
        /*0068*/ 	.dword	_ZN39_INTERNAL_48425627_4_k_cu_9c6cc6bb_31824cute1_E
	.align		8
        /*0070*/ 	.dword	$str$24
	.align		8
        /*0078*/ 	.dword	$str$25


//--------------------- .text._ZN7cutlass13device_kernelINS_4fmha6kernel28FmhaKernelTmaWarpSpecializedINS1_10collective30FmhaMainloopTmaWarpSpecializedINS_6half_tEffN4cute5tupleIJNS7_1CILi128EEENS9_ILi64EEENS9_ILi512EEEEEENS8_IJiNS9_ILi1EEENS8_IJiiEEEEEESG_SG_NS4_12CausalFusionEJEEENS4_15FmhaFwdEpilogueIS6_fNS8_IJSB_SC_SB_EEEEENS2_23IndividualTileSchedulerEJEEEEEvNT_6ParamsE --------------------------
	.section	.text._ZN7cutlass13device_kernelINS_4fmha6kernel28FmhaKernelTmaWarpSpecializedINS1_10collective30FmhaMainloopTmaWarpSpecializedINS_6half_tEffN4cute5tupleIJNS7_1CILi128EEENS9_ILi64EEENS9_ILi512EEEEEENS8_IJiNS9_ILi1EEENS8_IJiiEEEEEESG_SG_NS4_12CausalFusionEJEEENS4_15FmhaFwdEpilogueIS6_fNS8_IJSB_SC_SB_EEEEENS2_23IndividualTileSchedulerEJEEEEEvNT_6ParamsE,"ax",@progbits
	.align	128
.text._ZN7cutlass13device_kernelINS_4fmha6kernel28FmhaKernelTmaWarpSpecializedINS1_10collective30FmhaMainloopTmaWarpSpecializedINS_6half_tEffN4cute5tupleIJNS7_1CILi128EEENS9_ILi64EEENS9_ILi512EEEEEENS8_IJiNS9_ILi1EEENS8_IJiiEEEEEESG_SG_NS4_12CausalFusionEJEEENS4_15FmhaFwdEpilogueIS6_fNS8_IJSB_SC_SB_EEEEENS2_23IndividualTileSchedulerEJEEEEEvNT_6ParamsE:
        .type           _ZN7cutlass13device_kernelINS_4fmha6kernel28FmhaKernelTmaWarpSpecializedINS1_10collective30FmhaMainloopTmaWarpSpecializedINS_6half_tEffN4cute5tupleIJNS7_1CILi128EEENS9_ILi64EEENS9_ILi512EEEEEENS8_IJiNS9_ILi1EEENS8_IJiiEEEEEESG_SG_NS4_12CausalFusionEJEEENS4_15FmhaFwdEpilogueIS6_fNS8_IJSB_SC_SB_EEEEENS2_23IndividualTileSchedulerEJEEEEEvNT_6ParamsE,@function
        .size           _ZN7cutlass13device_kernelINS_4fmha6kernel28FmhaKernelTmaWarpSpecializedINS1_10collective30FmhaMainloopTmaWarpSpecializedINS_6half_tEffN4cute5tupleIJNS7_1CILi128EEENS9_ILi64EEENS9_ILi512EEEEEENS8_IJiNS9_ILi1EEENS8_IJiiEEEEEESG_SG_NS4_12CausalFusionEJEEENS4_15FmhaFwdEpilogueIS6_fNS8_IJSB_SC_SB_EEEEENS2_23IndividualTileSchedulerEJEEEEEvNT_6ParamsE,(.L_x_147 - _ZN7cutlass13device_kernelINS_4fmha6kernel28FmhaKernelTmaWarpSpecializedINS1_10collective30FmhaMainloopTmaWarpSpecializedINS_6half_tEffN4cute5tupleIJNS7_1CILi128EEENS9_ILi64EEENS9_ILi512EEEEEENS8_IJiNS9_ILi1EEENS8_IJiiEEEEEESG_SG_NS4_12CausalFusionEJEEENS4_15FmhaFwdEpilogueIS6_fNS8_IJSB_SC_SB_EEEEENS2_23IndividualTileSchedulerEJEEEEEvNT_6ParamsE)
        .other          _ZN7cutlass13device_kernelINS_4fmha6kernel28FmhaKernelTmaWarpSpecializedINS1_10collective30FmhaMainloopTmaWarpSpecializedINS_6half_tEffN4cute5tupleIJNS7_1CILi128EEENS9_ILi64EEENS9_ILi512EEEEEENS8_IJiNS9_ILi1EEENS8_IJiiEEEEEESG_SG_NS4_12CausalFusionEJEEENS4_15FmhaFwdEpilogueIS6_fNS8_IJSB_SC_SB_EEEEENS2_23IndividualTileSchedulerEJEEEEEvNT_6ParamsE,@"STO_CUDA_ENTRY STV_DEFAULT"
_ZN7cutlass13device_kernelINS_4fmha6kernel28FmhaKernelTmaWarpSpecializedINS1_10collective30FmhaMainloopTmaWarpSpecializedINS_6half_tEffN4cute5tupleIJNS7_1CILi128EEENS9_ILi64EEENS9_ILi512EEEEEENS8_IJiNS9_ILi1EEENS8_IJiiEEEEEESG_SG_NS4_12CausalFusionEJEEENS4_15FmhaFwdEpilogueIS6_fNS8_IJSB_SC_SB_EEEEENS2_23IndividualTileSchedulerEJEEEEEvNT_6ParamsE:
[----:B------:R-:W1:Y:S02]  /*0000*/  LDC R1, c[0x0][0x28] ;  /* 0x00000a00ff017b82 */ /* 0x000e640000000800 */
[----:B-1----:R-:W-:Y:S01]  /*0010*/  IADD3 R1, R1, -0xb48, RZ ;  /* 0xfffff4b801017810 */ /* 0x002fe20007ffe0ff */
[----:B------:R-:W1:Y:S01]  /*0020*/  S2R R0, SR_TID.X ;  /* 0x0000000000007919 */ /* 0x000e620000002100 */
[----:B------:R-:W-:Y:S01]  /*0030*/  ELECT P1, URZ, PT ;  /* 0x00000000003f782f */ /* 0x000fe20003820000 */
[----:B------:R-:W-:Y:S01]  /*0040*/  BSSY B0, `(.L_x_0) ;  /* 0x0000017000007945 */ /* 0x000fe20003800000 */
[----:B-1----:R-:W-:-:S05]  /*0050*/  SHF.R.U32.HI R2, RZ, 0x5, R0 ;  /* 0x00000005ff027819 */ /* 0x002fca0000011600 */
[----:B------:R-:W1:Y:S02]  /*0060*/  SHFL.IDX PT, R3, R2, RZ, 0x1f ;  /* 0x00001fff02037589 */ /* 0x000e6400000e0000 */
[----:B-1----:R-:W-:Y:S02]  /*0070*/  R2UR UR4, R3 ;  /* 0x00000000030472ca */ /* 0x002fe400000e0000 */
[----:B------:R-:W-:-:S06]  /*0080*/  SHF.R.U32.HI R3, RZ, 0x7, R0 ;  /* 0x00000007ff037819 */ /* 0x000fcc0000011600 */
[----:B------:R-:W1:Y:S05]  /*0090*/  SHFL.IDX PT, R3, R3, RZ, 0x1f ;  /* 0x00001fff03037589 */ /* 0x000e6a00000e0000 */
[----:B------:R-:W-:Y:S02]  /*00a0*/  USHF.R.S32.HI UR5, URZ, 0x1f, UR4 ;  /* 0x0000001f3f057899 */ /* 0x000fe40008011404 */
[----:B------:R-:W-:Y:S02]  /*00b0*/  ISETP.NE.OR P0, PT, RZ, UR4, !P1 ;  /* 0x00000004ff007c0c */ /* 0x000fe4000cf05670 */
[----:B------:R-:W-:-:S04]  /*00c0*/  ULEA.HI UR5, UR5, UR4, URZ, 0x2 ;  /* 0x0000000405057291 */ /* 0x000fc8000f8f103f */
[----:B------:R-:W-:-:S04]  /*00d0*/  ULOP3.LUT UR5, UR5, 0xfffffffc, URZ, 0xc0, !UPT ;  /* 0xfffffffc05057892 */ /* 0x000fc8000f8ec03f */
[----:B------:R-:W-:-:S03]  /*00e0*/  UIADD3 UR8, UR4, -UR5, URZ ;  /* 0x8000000504087290 */ /* 0x000fc6000fffe03f */
[----:B------:R-:W-:Y:S09]  /*00f0*/  @P0 BRA `(.L_x_1) ;  /* 0x00000000002c0947 */ /* 0x000ff20003800000 */
[----:B------:R-:W-:Y:S02]  /*0100*/  ULDC.64 UR4, c[0x0][0x198] ;  /* 0x0000660000047ab9 */ /* 0x000fe40000000a00 */
[----:B------:R-:W-:Y:S02]  /*0110*/  UIADD3 UR6, UP0, UR4, 0xf0, URZ ;  /* 0x000000f004067890 */ /* 0x000fe4000ff1e03f */
[----:B------:R-:W-:Y:S02]  /*0120*/  UIADD3 UR10, UP1, UR4, 0x1f0, URZ ;  /* 0x000001f0040a7890 */ /* 0x000fe4000ff3e03f */
[----:B------:R-:W-:Y:S02]  /*0130*/  UIADD3 UR4, UP2, UR4, 0x2f0, URZ ;  /* 0x000002f004047890 */ /* 0x000fe4000ff5e03f */
[----:B------:R-:W-:Y:S02]  /*0140*/  UIADD3.X UR7, URZ, UR5, URZ, UP0, !UPT ;  /* 0x000000053f077290 */ /* 0x000fe400087fe43f */
[----:B------:R-:W-:-:S02]  /*0150*/  UIADD3.X UR11, URZ, UR5, URZ, UP1, !UPT ;  /* 0x000000053f0b7290 */ /* 0x000fc40008ffe43f */
[----:B------:R-:W-:-:S05]  /*0160*/  UIADD3.X UR5, URZ, UR5, URZ, UP2, !UPT ;  /* 0x000000053f057290 */ /* 0x000fca00097fe43f */
[----:B------:R2:W-:Y:S02]  /*0170*/  UTMACCTL.PF [UR6] ;  /* 0x00000000060079b9 */ /* 0x0005e40008040000 */
[----:B------:R2:W-:Y:S02]  /*0180*/  UTMACCTL.PF [UR10] ;  /* 0x000000000a0079b9 */ /* 0x0005e40008040000 */
[----:B------:R2:W-:Y:S02]  /*0190*/  UTMACCTL.PF [UR4] ;  /* 0x00000000040079b9 */ /* 0x0005e40008040000 */
[----:B--2---:R-:W-:Y:S01]  /*01a0*/  NOP ;  /* 0x0000000000007918 */ /* 0x004fe20000000000 */
.L_x_1:
[----:B------:R-:W-:Y:S05]  /*01b0*/  BSYNC B0 ;  /* 0x0000000000007941 */ /* 0x000fea0003800000 */
.L_x_0:
[----:B------:R-:W2:Y:S01]  /*01c0*/  SHFL.IDX PT, R4, R2, RZ, 0x1f ;  /* 0x00001fff02047589 */ /* 0x000ea200000e0000 */
[----:B-1----:R-:W-:Y:S01]  /*01d0*/  R2UR UR61, R3 ;  /* 0x00000000033d72ca */ /* 0x002fe200000e0000 */
[----:B------:R-:W-:-:S12]  /*01e0*/  UISETP.NE.AND UP0, UPT, UR8, 0x1, UPT ;  /* 0x000000010800788c */ /* 0x000fd8000bf05270 */
[----:B------:R-:W-:Y:S02]  /*01f0*/  UIADD3 UR41, UR61, -0x1, URZ ;  /* 0xffffffff3d297890 */ /* 0x000fe4000fffe03f */
[----:B------:R-:W-:Y:S02]  /*0200*/  UISETP.EQ.AND UP0, UPT, UR61, URZ, !UP0 ;  /* 0x0000003f3d00728c */ /* 0x000fe4000c702270 */
[----:B------:R-:W-:Y:S02]  /*0210*/  UISETP.GE.U32.AND UP1, UPT, UR41, 0x4, UPT ;  /* 0x000000042900788c */ /* 0x000fe4000bf26070 */
[----:B------:R-:W-:Y:S01]  /*0220*/  USEL UR54, URZ, 0x1, !UP0 ;  /* 0x000000013f367887 */ /* 0x000fe2000c000000 */
[----:B--2---:R-:W-:-:S03]  /*0230*/  ISETP.NE.AND P0, PT, R4, RZ, PT ;  /* 0x000000ff0400720c */ /* 0x004fc60003f05270 */
[----:B------:R-:W-:-:S10]  /*0240*/  USEL UR54, UR54, 0x2, UP1 ;  /* 0x0000000236367887 */ /* 0x000fd40008800000 */
[----:B------:R-:W-:Y:S05]  /*0250*/  @P0 BRA `(.L_x_2) ;  /* 0x0000000000480947 */ /* 0x000fea0003800000 */
[----:B------:R-:W1:Y:S01]  /*0260*/  S2UR UR9, SR_CgaCtaId ;  /* 0x00000000000979c3 */ /* 0x000e620000008800 */
[----:B------:R-:W-:Y:S01]  /*0270*/  UMOV UR4, 0x400 ;  /* 0x0000040000047882 */ /* 0x000fe20000000000 */
[----:B------:R-:W-:Y:S01]  /*0280*/  UMOV UR5, 0x1 ;  /* 0x0000000100057882 */ /* 0x000fe20000000000 */
[----:B------:R-:W-:Y:S01]  /*0290*/  UMOV UR6, 0x80 ;  /* 0x0000008000067882 */ /* 0x000fe20000000000 */
[----:B------:R-:W-:Y:S01]  /*02a0*/  ELECT P0, URZ, PT ;  /* 0x00000000003f782f */ /* 0x000fe20003800000 */
[----:B------:R-:W-:-:S04]  /*02b0*/  UIADD3 UR6, -UR6, 0x100000, URZ ;  /* 0x0010000006067890 */ /* 0x000fc8000fffe13f */
[----:B------:R-:W-:Y:S02]  /*02c0*/  USHF.L.U32 UR7, UR6, 0xb, URZ ;  /* 0x0000000b06077899 */ /* 0x000fe4000800063f */
[----:B------:R-:W-:Y:S02]  /*02d0*/  USHF.L.U32 UR6, UR6, 0x1, URZ ;  /* 0x0000000106067899 */ /* 0x000fe4000800063f */
[----:B-1----:R-:W-:Y:S02]  /*02e0*/  ULEA UR9, UR9, UR4, 0x18 ;  /* 0x0000000409097291 */ /* 0x002fe4000f8ec03f */
[----:B------:R-:W-:-:S04]  /*02f0*/  UIADD3 UR4, -UR5, 0x100000, URZ ;  /* 0x0010000005047890 */ /* 0x000fc8000fffe13f */
[----:B------:R-:W-:Y:S02]  /*0300*/  USHF.L.U32 UR5, UR4, 0xb, URZ ;  /* 0x0000000b04057899 */ /* 0x000fe4000800063f */
[----:B------:R-:W-:Y:S01]  /*0310*/  USHF.L.U32 UR4, UR4, 0x1, URZ ;  /* 0x0000000104047899 */ /* 0x000fe2000800063f */
[----:B------:R-:W1:Y:S11]  /*0320*/  FENCE.VIEW.ASYNC.S ;  /* 0x00000000000073c6 */ /* 0x000e760000000000 */
[----:B-1----:R1:W2:Y:S01]  /*0330*/  SYNCS.EXCH.64 URZ, [UR9+0x70050], UR4 ;  /* 0x07005004093f75b2 */ /* 0x0022a20008000100 */
[----:B------:R1:W3:Y:S01]  /*0340*/  SYNCS.EXCH.64 URZ, [UR9+0x70060], UR6 ;  /* 0x07006006093f75b2 */ /* 0x0002e20008000100 */
[----:B------:R1:W4:Y:S01]  /*0350*/  SYNCS.EXCH.64 URZ, [UR9+0x70058], UR4 ;  /* 0x07005804093f75b2 */ /* 0x0003220008000100 */
[----:B------:R1:W1:Y:S01]  /*0360*/  SYNCS.EXCH.64 URZ, [UR9+0x70068], UR6 ;  /* 0x07006806093f75b2 */ /* 0x0002620008000100 */
[----:B------:R-:W-:Y:S01]  /*0370*/  NOP ;  /* 0x0000000000007918 */ /* 0x000fe20000000000 */
.L_x_2:
[----:B------:R-:W5:Y:S01]  /*0380*/  SHFL.IDX PT, R3, R2, RZ, 0x1f ;  /* 0x00001fff02037589 */ /* 0x000f6200000e0000 */
[----:B------:R-:W-:Y:S01]  /*0390*/  NOP ;  /* 0x0000000000007918 */ /* 0x000fe20000000000 */
[----:B-----5:R-:W-:-:S13]  /*03a0*/  ISETP.NE.AND P0, PT, R3, RZ, PT ;  /* 0x000000ff0300720c */ /* 0x020fda0003f05270 */
[----:B------:R-:W-:Y:S05]  /*03b0*/  @P0 BRA `(.L_x_3) ;  /* 0x0000000000600947 */ /* 0x000fea0003800000 */
[----:B-1----:R-:W1:Y:S01]  /*03c0*/  S2UR UR5, SR_CgaCtaId ;  /* 0x00000000000579c3 */ /* 0x002e620000008800 */
[----:B------:R-:W-:Y:S01]  /*03d0*/  UMOV UR4, 0x400 ;  /* 0x0000040000047882 */ /* 0x000fe20000000000 */
[----:B------:R-:W-:Y:S01]  /*03e0*/  UMOV UR6, 0x1 ;  /* 0x0000000100067882 */ /* 0x000fe20000000000 */
[----:B------:R-:W-:Y:S01]  /*03f0*/  UMOV UR10, 0x100 ;  /* 0x00000100000a7882 */ /* 0x000fe20000000000 */
[----:B------:R-:W-:-:S04]  /*0400*/  UIADD3 UR6, -UR6, 0x100000, URZ ;  /* 0x0010000006067890 */ /* 0x000fc8000fffe13f */
[----:B------:R-:W-:Y:S02]  /*0410*/  USHF.L.U32 UR7, UR6, 0xb, URZ ;  /* 0x0000000b06077899 */ /* 0x000fe4000800063f */
[----:B------:R-:W-:Y:S01]  /*0420*/  USHF.L.U32 UR6, UR6, 0x1, URZ ;  /* 0x0000000106067899 */ /* 0x000fe2000800063f */
[----:B------:R-:W-:Y:S01]  /*0430*/  ELECT P0, URZ, PT ;  /* 0x00000000003f782f */ /* 0x000fe20003800000 */
[----:B-1----:R-:W-:Y:S02]  /*0440*/  ULEA UR9, UR5, UR4, 0x18 ;  /* 0x0000000405097291 */ /* 0x002fe4000f8ec03f */
[----:B------:R-:W-:-:S04]  /*0450*/  UIADD3 UR4, -UR10, 0x100000, URZ ;  /* 0x001000000a047890 */ /* 0x000fc8000fffe13f */
[----:B------:R-:W-:Y:S02]  /*0460*/  USHF.L.U32 UR5, UR4, 0xb, URZ ;  /* 0x0000000b04057899 */ /* 0x000fe4000800063f */
[----:B------:R-:W-:Y:S01]  /*0470*/  USHF.L.U32 UR4, UR4, 0x1, URZ ;  /* 0x0000000104047899 */ /* 0x000fe2000800063f */
[----:B------:R-:W1:Y:S03]  /*0480*/  FENCE.VIEW.ASYNC.S ;  /* 0x00000000000073c6 */ /* 0x000e660000000000 */
[----:B-1----:R1:W1:Y:S08]  /*0490*/  SYNCS.EXCH.64 URZ, [UR9+0x70000], UR6 ;  /* 0x07000006093f75b2 */ /* 0x0022700008000100 */
[----:B------:R1:W1:Y:S01]  /*04a0*/  SYNCS.EXCH.64 URZ, [UR9+0x70028], UR4 ;  /* 0x07002804093f75b2 */ /* 0x0002620008000100 */
        /* <DEDUP_REMOVED lines=8> */
[----:B------:R-:W-:Y:S01]  /*0530*/  NOP ;  /* 0x0000000000007918 */ /* 0x000fe20000000000 */
.L_x_3:
        /* <DEDUP_REMOVED lines=21> */
[----:B------:R-:W-:Y:S01]  /*0690*/  NOP ;  /* 0x0000000000007918 */ /* 0x000fe20000000000 */
.L_x_4:
[----:B------:R-:W5:Y:S01]  /*06a0*/  SHFL.IDX PT, R3, R2, RZ, 0x1f ;  /* 0x00001fff02037589 */ /* 0x000f6200000e0000 */
[----:B------:R-:W-:Y:S01]  /*06b0*/  ELECT P0, URZ, PT ;  /* 0x00000000003f782f */ /* 0x000fe20003800000 */
[----:B------:R-:W-:Y:S01]  /*06c0*/  NOP ;  /* 0x0000000000007918 */ /* 0x000fe20000000000 */
[----:B-1----:R-:W-:Y:S02]  /*06d0*/  UMOV UR4, 0x80 ;  /* 0x0000008000047882 */ /* 0x002fe40000000000 */
[C---:B-----5:R-:W-:Y:S02]  /*06e0*/  ISETP.NE.OR P0, PT, R3.reuse, RZ, !P0 ;  /* 0x000000ff0300720c */ /* 0x060fe40004705670 */
[----:B------:R-:W-:-:S11]  /*06f0*/  ISETP.NE.AND P2, PT, R3, RZ, PT ;  /* 0x000000ff0300720c */ /* 0x000fd60003f45270 */
[----:B------:R-:W-:Y:S01]  /*0700*/  VOTEU.ALL UP0, P0 ;  /* 0x00000000003f7886 */ /* 0x000fe20000000000 */
[----:B------:R-:W-:Y:S01]  /*0710*/  VOTEU.ALL UP2, P0 ;  /* 0x00000000003f7886 */ /* 0x000fe20000040000 */
[----:B------:R-:W-:Y:S01]  /*0720*/  VOTEU.ALL UP3, P0 ;  /* 0x00000000003f7886 */ /* 0x000fe20000060000 */
[----:B------:R-:W-:Y:S02]  /*0730*/  VOTEU.ALL UP4, P0 ;  /* 0x00000000003f7886 */ /* 0x000fe40000080000 */
[----:B------:R-:W1:Y:S01]  /*0740*/  @!UP0 S2UR UR7, SR_CgaCtaId ;  /* 0x00000000000789c3 */ /* 0x000e620000008800 */
[----:B------:R-:W-:Y:S01]  /*0750*/  @!UP0 UMOV UR6, 0x400 ;  /* 0x0000040000068882 */ /* 0x000fe20000000000 */
[----:B------:R-:W-:-:S04]  /*0760*/  @!UP0 UIADD3 UR4, -UR4, 0x100000, URZ ;  /* 0x0010000004048890 */ /* 0x000fc8000fffe13f */
[----:B------:R-:W-:Y:S02]  /*0770*/  @!UP0 USHF.L.U32 UR5, UR4, 0xb, URZ ;  /* 0x0000000b04058899 */ /* 0x000fe4000800063f */
[----:B------:R-:W-:Y:S02]  /*0780*/  @!UP0 USHF.L.U32 UR4, UR4, 0x1, URZ ;  /* 0x0000000104048899 */ /* 0x000fe4000800063f */
[----:B-1----:R-:W-:Y:S01]  /*0790*/  @!UP0 ULEA UR6, UR7, UR6, 0x18 ;  /* 0x0000000607068291 */ /* 0x002fe2000f8ec03f */
[----:B------:R-:W-:Y:S01]  /*07a0*/  VOTEU.ALL UP0, P0 ;  /* 0x00000000003f7886 */ /* 0x000fe20000000000 */
[----:B------:R-:W1:Y:S10]  /*07b0*/  FENCE.VIEW.ASYNC.S ;  /* 0x00000000000073c6 */ /* 0x000e740000000000 */
[----:B-1----:R1:W1:Y:S01]  /*07c0*/  @!UP0 SYNCS.EXCH.64 URZ, [UR6+0x70090], UR4 ;  /* 0x07009004063f85b2 */ /* 0x0022620008000100 */
[----:B------:R1:W1:Y:S01]  /*07d0*/  @!UP2 SYNCS.EXCH.64 URZ, [UR6+0x70098], UR4 ;  /* 0x07009804063fa5b2 */ /* 0x0002620008000100 */
[----:B------:R1:W1:Y:S01]  /*07e0*/  @!UP3 SYNCS.EXCH.64 URZ, [UR6+0x700a0], UR4 ;  /* 0x0700a004063fb5b2 */ /* 0x0002620008000100 */
[----:B------:R1:W1:Y:S01]  /*07f0*/  @!UP4 SYNCS.EXCH.64 URZ, [UR6+0x700a8], UR4 ;  /* 0x0700a804063fc5b2 */ /* 0x0002620008000100 */
[----:B------:R-:W-:Y:S01]  /*0800*/  NOP ;  /* 0x0000000000007918 */ /* 0x000fe20000000000 */
[----:B------:R-:W-:Y:S05]  /*0810*/  @P2 BRA `(.L_x_5) ;  /* 0x0000000000582947 */ /* 0x000fea0003800000 */
[----:B-1----:R-:W1:Y:S01]  /*0820*/  S2UR UR5, SR_CgaCtaId ;  /* 0x00000000000579c3 */ /* 0x002e620000008800 */
[----:B------:R-:W-:Y:S01]  /*0830*/  UMOV UR4, 0x400 ;  /* 0x0000040000047882 */ /* 0x000fe20000000000 */
[----:B------:R-:W-:Y:S01]  /*0840*/  UMOV UR6, 0x20 ;  /* 0x0000002000067882 */ /* 0x000fe20000000000 */
[----:B------:R-:W-:Y:S01]  /*0850*/  UMOV UR7, 0x80 ;  /* 0x0000008000077882 */ /* 0x000fe20000000000 */
[----:B------:R-:W-:Y:S01]  /*0860*/  ELECT P0, URZ, PT ;  /* 0x00000000003f782f */ /* 0x000fe20003800000 */
[----:B-1----:R-:W-:Y:S02]  /*0870*/  ULEA UR9, UR5, UR4, 0x18 ;  /* 0x0000000405097291 */ /* 0x002fe4000f8ec03f */
[----:B------:R-:W-:-:S04]  /*0880*/  UIADD3 UR4, -UR6, 0x100000, URZ ;  /* 0x0010000006047890 */ /* 0x000fc8000fffe13f */
[----:B------:R-:W-:Y:S02]  /*0890*/  USHF.L.U32 UR5, UR4, 0xb, URZ ;  /* 0x0000000b04057899 */ /* 0x000fe4000800063f */
[----:B------:R-:W-:Y:S02]  /*08a0*/  USHF.L.U32 UR4, UR4, 0x1, URZ ;  /* 0x0000000104047899 */ /* 0x000fe4000800063f */
        /* <DEDUP_REMOVED lines=13> */
.L_x_5:
[----:B------:R-:W-:Y:S01]  /*0980*/  ISETP.NE.AND P0, PT, RZ, UR61, PT ;  /* 0x0000003dff007c0c */ /* 0x000fe2000bf05270 */
[----:B------:R-:W-:Y:S01]  /*0990*/  NOP ;  /* 0x0000000000007918 */ /* 0x000fe20000000000 */
[----:B------:R-:W-:Y:S01]  /*09a0*/  MOV R2, UR8 ;  /* 0x0000000800027c02 */ /* 0x000fe20008000f00 */
[----:B-1234-:R-:W-:Y:S03]  /*09b0*/  BAR.SYNC.DEFER_BLOCKING 0x0 ;  /* 0x0000000000007b1d */ /* 0x01efe60000010000 */
[----:B------:R-:W-:-:S07]  /*09c0*/  ISETP.EQ.AND P2, PT, R2, 0x1, P1 ;  /* 0x000000010200780c */ /* 0x000fce0000f42270 */
[----:B------:R-:W-:Y:S06]  /*09d0*/  @!P0 BRA `(.L_x_6) ;  /* 0x0000023400e48947 */ /* 0x000fec0003800000 */
[----:B------:R-:W-:-:S06]  /*09e0*/  UISETP.GT.U32.AND UP0, UPT, UR41, 0x3, UPT ;  /* 0x000000032900788c */ /* 0x000fcc000bf04070 */
[----:B------:R-:W-:-:S13]  /*09f0*/  PLOP3.LUT P0, PT, PT, PT, UP0, 0x80, 0x0 ;  /* 0x000000000000781c */ /* 0x000fda0003f0f008 */
[----:B------:R-:W-:Y:S05]  /*0a00*/  @P0 EXIT ;  /* 0x000000000000094d */ /* 0x000fea0003800000 */
.L_x_7:
[----:B------:R-:W-:-:S08]  /*0a10*/  NOP ;  /* 0x0000000000007918 */ /* 0x000fd00000000000 */
[----:B------:R-:W1:Y:S02]  /*0a20*/  USETMAXREG.TRY_ALLOC.CTAPOOL UP0, 0xf0 ;  /* 0x000000f0000079c8 */ /* 0x000e640008000600 */
[----:B-1----:R-:W-:-:S13]  /*0a30*/  PLOP3.LUT P0, PT, PT, PT, UP0, 0x80, 0x0 ;  /* 0x000000000000781c */ /* 0x002fda0003f0f008 */
[----:B------:R-:W-:Y:S05]  /*0a40*/  @!P0 BRA `(.L_x_7) ;  /* 0xfffffffc00f08947 */ /* 0x000fea000383ffff */
[----:B------:R-:W-:Y:S01]  /*0a50*/  UISETP.NE.AND UP0, UPT, UR61, 0x1, UPT ;  /* 0x000000013d00788c */ /* 0x000fe2000bf05270 */
[----:B------:R-:W1:Y:S01]  /*0a60*/  S2UR UR6, SR_CTAID.X ;  /* 0x00000000000679c3 */ /* 0x000e620000002500 */
[----:B------:R-:W-:Y:S01]  /*0a70*/  UMOV UR4, URZ ;  /* 0x0000003f00047c82 */ /* 0x000fe20008000000 */
[----:B------:R-:W-:-:S03]  /*0a80*/  UMOV UR5, URZ ;  /* 0x0000003f00057c82 */ /* 0x000fc60008000000 */
[----:B------:R-:W-:-:S13]  /*0a90*/  PLOP3.LUT P0, PT, PT, PT, UP0, 0x80, 0x0 ;  /* 0x000000000000781c */ /* 0x000fda0003f0f008 */
[----:B------:R-:W-:Y:S05]  /*0aa0*/  @!P0 BRA `(.L_x_8) ;  /* 0x00000000003c8947 */ /* 0x000fea0003800000 */
[----:B------:R-:W-:Y:S01]  /*0ab0*/  UISETP.NE.AND UP0, UPT, UR61, 0x2, UPT ;  /* 0x000000023d00788c */ /* 0x000fe2000bf05270 */
[----:B------:R-:W-:-:S05]  /*0ac0*/  UMOV UR5, 0x1 ;  /* 0x0000000100057882 */ /* 0x000fca0000000000 */
[----:B------:R-:W-:-:S13]  /*0ad0*/  PLOP3.LUT P1, PT, PT, PT, UP0, 0x80, 0x0 ;  /* 0x000000000000781c */ /* 0x000fda0003f2f008 */
[----:B------:R-:W-:Y:S05]  /*0ae0*/  @!P1 BRA `(.L_x_8) ;  /* 0x00000000002c9947 */ /* 0x000fea0003800000 */
[----:B------:R-:W-:-:S06]  /*0af0*/  UISETP.NE.AND UP0, UPT, UR61, 0x3, UPT ;  /* 0x000000033d00788c */ /* 0x000fcc000bf05270 */
[----:B------:R-:W-:-:S13]  /*0b00*/  PLOP3.LUT P1, PT, PT, PT, UP0, 0x80, 0x0 ;  /* 0x000000000000781c */ /* 0x000fda0003f2f008 */
[----:B------:R-:W-:Y:S05]  /*0b10*/  @!P1 BRA `(.L_x_9) ;  /* 0x0000000000189947 */ /* 0x000fea0003800000 */
[----:B------:R-:W-:-:S11]  /*0b20*/  UISETP.NE.AND UP0, UPT, UR61, 0x4, UPT ;  /* 0x000000043d00788c */ /* 0x000fd6000bf05270 */
[----:B------:R-:W-:Y:S01]  /*0b30*/  @!UP0 UMOV UR4, 0x1 ;  /* 0x0000000100048882 */ /* 0x000fe20000000000 */
[----:B------:R-:W-:Y:S01]  /*0b40*/  @!UP0 UMOV UR5, 0x1 ;  /* 0x0000000100058882 */ /* 0x000fe20000000000 */
[----:B------:R-:W-:Y:S01]  /*0b50*/  @UP0 UMOV UR4, URZ ;  /* 0x0000003f00040c82 */ /* 0x000fe20008000000 */
[----:B------:R-:W-:Y:S01]  /*0b60*/  @UP0 UMOV UR5, URZ ;  /* 0x0000003f00050c82 */ /* 0x000fe20008000000 */
[----:B------:R-:W-:Y:S05]  /*0b70*/  BRA `(.L_x_8) ;  /* 0x0000000000087947 */ /* 0x000fea0003800000 */
.L_x_9:
[----:B------:R-:W-:Y:S01]  /*0b80*/  UMOV UR4, 0x1 ;  /* 0x0000000100047882 */ /* 0x000fe20000000000 */
[----:B------:R-:W-:-:S05]  /*0b90*/  UMOV UR5, URZ ;  /* 0x0000003f00057c82 */ /* 0x000fca0008000000 */
.L_x_8:
[----:B------:R-:W-:Y:S05]  /*0ba0*/  @!P0 BRA `(.L_x_10) ;  /* 0x0000000000408947 */ /* 0x000fea0003800000 */
[----:B------:R-:W-:-:S06]  /*0bb0*/  UISETP.NE.AND UP0, UPT, UR61, 0x2, UPT ;  /* 0x000000023d00788c */ /* 0x000fcc000bf05270 */
[----:B------:R-:W-:-:S13]  /*0bc0*/  PLOP3.LUT P0, PT, PT, PT, UP0, 0x80, 0x0 ;  /* 0x000000000000781c */ /* 0x000fda0003f0f008 */
[----:B------:R-:W-:Y:S05]  /*0bd0*/  @!P0 BRA `(.L_x_11) ;  /* 0x00000000002c8947 */ /* 0x000fea0003800000 */
[----:B------:R-:W-:-:S06]  /*0be0*/  UISETP.NE.AND UP0, UPT, UR61, 0x3, UPT ;  /* 0x000000033d00788c */ /* 0x000fcc000bf05270 */
[----:B------:R-:W-:-:S13]  /*0bf0*/  PLOP3.LUT P0, PT, PT, PT, UP0, 0x80, 0x0 ;  /* 0x000000000000781c */ /* 0x000fda0003f0f008 */
[----:B------:R-:W-:Y:S05]  /*0c00*/  @!P0 BRA `(.L_x_12) ;  /* 0x0000000000188947 */ /* 0x000fea0003800000 */
[----:B------:R-:W-:Y:S01]  /*0c10*/  UISETP.NE.AND UP0, UPT, UR61, 0x4, UPT ;  /* 0x000000043d00788c */ /* 0x000fe2000bf05270 */
[----:B-1----:R-:W-:-:S05]  /*0c20*/  UMOV UR42, UR6 ;  /* 0x00000006002a7c82 */ /* 0x002fca0008000000 */
[----:B------:R-:W-:-:S13]  /*0c30*/  PLOP3.LUT P0, PT, PT, PT, UP0, 0x80, 0x0 ;  /* 0x000000000000781c */ /* 0x000fda0003f0f008 */
[----:B------:R-:W-:Y:S05]  /*0c40*/  @P0 BRA `(.L_x_13) ;  /* 0x00000000001c0947 */ /* 0x000fea0003800000 */
[----:B------:R-:W-:Y:S01]  /*0c50*/  ULEA UR42, UR6, 0x3, 0x1 ;  /* 0x00000003062a7891 */ /* 0x000fe2000f8e083f */
[----:B------:R-:W-:Y:S11]  /*0c60*/  BRA `(.L_x_13) ;  /* 0x0000000000147947 */ /* 0x000ff60003800000 */
.L_x_12:
[----:B-1----:R-:W-:Y:S01]  /*0c70*/  ULEA UR42, UR6, 0x2, 0x1 ;  /* 0x00000002062a7891 */ /* 0x002fe2000f8e083f */
[----:B------:R-:W-:Y:S11]  /*0c80*/  BRA `(.L_x_13) ;  /* 0x00000000000c7947 */ /* 0x000ff60003800000 */
.L_x_11:
[----:B-1----:R-:W-:Y:S01]  /*0c90*/  ULEA UR42, UR6, 0x1, 0x1 ;  /* 0x00000001062a7891 */ /* 0x002fe2000f8e083f */
[----:B------:R-:W-:Y:S11]  /*0ca0*/  BRA `(.L_x_13) ;  /* 0x0000000000047947 */ /* 0x000ff60003800000 */
.L_x_10:
[----:B-1----:R-:W-:-:S12]  /*0cb0*/  USHF.L.U32 UR42, UR6, 0x1, URZ ;  /* 0x00000001062a7899 */ /* 0x002fd8000800063f */
.L_x_13:
[----:B------:R-:W1:Y:S01]  /*0cc0*/  LDC R2, c[0x0][0x28c] ;  /* 0x0000a300ff027b82 */ /* 0x000e620000000800 */
[----:B------:R-:W-:Y:S02]  /*0cd0*/  ULOP3.LUT UR7, UR54, 0x1, URZ, 0xfc, !UPT ;  /* 0x0000000136077892 */ /* 0x000fe4000f8efc3f */
[----:B------:R-:W-:Y:S02]  /*0ce0*/  ULEA UR6, UR6, 0xbf, 0x7 ;  /* 0x000000bf06067891 */ /* 0x000fe4000f8e383f */
[----:B------:R-:W-:Y:S02]  /*0cf0*/  UISETP.NE.AND UP0, UPT, UR7, 0x3, UPT ;  /* 0x000000030700788c */ /* 0x000fe4000bf05270 */
[----:B------:R-:W-:-:S04]  /*0d00*/  USHF.R.U32.HI UR6, URZ, 0x6, UR6 ;  /* 0x000000063f067899 */ /* 0x000fc80008011606 */
[----:B------:R-:W-:Y:S01]  /*0d10*/  PLOP3.LUT P0, PT, PT, PT, UP0, 0x80, 0x0 ;  /* 0x000000000000781c */ /* 0x000fe20003f0f008 */
[----:B-1----:R-:W-:-:S05]  /*0d20*/  VIADD R2, R2, 0x3f ;  /* 0x0000003f02027836 */ /* 0x002fca0000000000 */
[----:B------:R-:W-:-:S04]  /*0d30*/  SHF.R.S32.HI R3, RZ, 0x1f, R2 ;  /* 0x0000001fff037819 */ /* 0x000fc80000011402 */
[----:B------:R-:W-:-:S04]  /*0d40*/  LEA.HI R3, R3, R2, RZ, 0x6 ;  /* 0x0000000203037211 */ /* 0x000fc800078f30ff */
[----:B------:R-:W-:-:S04]  /*0d50*/  SHF.R.S32.HI R3, RZ, 0x6, R3 ;  /* 0x00000006ff037819 */ /* 0x000fc80000011403 */
[----:B------:R-:W-:Y:S01]  /*0d60*/  VIMNMX R8, R3, UR6, PT ;  /* 0x0000000603087c48 */ /* 0x000fe2000bfe0100 */
[----:B------:R-:W-:Y:S06]  /*0d70*/  @!P0 BRA `(.L_x_14) ;  /* 0x0000000000048947 */ /* 0x000fec0003800000 */
[----:B------:R-:W-:Y:S01]  /*0d80*/  BPT.TRAP 0x1 ;  /* 0x000000040000795c */ /* 0x000fe20000300000 */
.L_x_14:
[----:B------:R-:W1:Y:S01]  /*0d90*/  S2UR UR6, SR_CgaCtaId ;  /* 0x00000000000679c3 */ /* 0x000e620000008800 */
[----:B------:R-:W-:Y:S01]  /*0da0*/  UMOV UR60, 0x400 ;  /* 0x00000400003c7882 */ /* 0x000fe20000000000 */
[----:B------:R-:W-:Y:S01]  /*0db0*/  MOV R6, UR4 ;  /* 0x0000000400067c02 */ /* 0x000fe20008000f00 */
[----:B------:R-:W-:Y:S01]  /*0dc0*/  USHF.L.U32 UR42, UR42, 0x6, URZ ;  /* 0x000000062a2a7899 */ /* 0x000fe2000800063f */
[----:B------:R-:W-:Y:S02]  /*0dd0*/  SHF.R.S32.HI R3, RZ, 0x1f, R0 ;  /* 0x0000001fff037819 */ /* 0x000fe40000011400 */
[----:B------:R-:W-:Y:S02]  /*0de0*/  SHF.L.U32 R6, R6, 0x1f, RZ ;  /* 0x0000001f06067819 */ /* 0x000fe400000006ff */
[----:B------:R-:W-:-:S04]  /*0df0*/  LEA.HI R3, R3, R0, RZ, 0x7 ;  /* 0x0000000003037211 */ /* 0x000fc800078f38ff */
[----:B------:R-:W-:-:S04]  /*0e00*/  LOP3.LUT R3, R3, 0xffffff80, RZ, 0xc0, !PT ;  /* 0xffffff8003037812 */ /* 0x000fc800078ec0ff */
[----:B------:R-:W-:-:S04]  /*0e10*/  IADD3 R3, -R3, R0, RZ ;  /* 0x0000000003037210 */ /* 0x000fc80007ffe1ff */
[----:B------:R-:W-:Y:S01]  /*0e20*/  SHF.R.S32.HI R0, RZ, 0x1f, R3 ;  /* 0x0000001fff007819 */ /* 0x000fe20000011403 */
[----:B-1----:R-:W-:-:S03]  /*0e30*/  ULEA UR60, UR6, UR60, 0x18 ;  /* 0x0000003c063c7291 */ /* 0x002fc6000f8ec03f */
[CC--:B------:R-:W-:Y:S02]  /*0e40*/  LEA.HI R2, R0.reuse, R3.reuse, RZ, 0x2 ;  /* 0x0000000300027211 */ /* 0x0c0fe400078f10ff */
[----:B------:R-:W-:Y:S01]  /*0e50*/  LEA.HI R0, R0, R3, RZ, 0x5 ;  /* 0x0000000300007211 */ /* 0x000fe200078f28ff */
[----:B------:R-:W-:Y:S01]  /*0e60*/  ULEA UR6, UR5, UR60, 0x3 ;  /* 0x0000003c05067291 */ /* 0x000fe2000f8e183f */
[--C-:B------:R-:W-:Y:S02]  /*0e70*/  SHF.R.S32.HI R4, RZ, 0x2, R2.reuse ;  /* 0x00000002ff047819 */ /* 0x100fe40000011402 */
[----:B------:R-:W-:Y:S02]  /*0e80*/  SHF.R.S32.HI R5, RZ, 0x1f, R2 ;  /* 0x0000001fff057819 */ /* 0x000fe40000011402 */
[----:B------:R-:W-:Y:S02]  /*0e90*/  LOP3.LUT R2, R2, 0x7ffffffc, RZ, 0xc0, !PT ;  /* 0x7ffffffc02027812 */ /* 0x000fe400078ec0ff */
[----:B------:R-:W-:-:S02]  /*0ea0*/  LEA.HI R5, R5, R4, RZ, 0x3 ;  /* 0x0000000405057211 */ /* 0x000fc400078f18ff */
[----:B------:R-:W1:Y:S01]  /*0eb0*/  SYNCS.PHASECHK.TRANS64.TRYWAIT P1, [UR6+0x70050], R6 ;  /* 0x07005006ff0075a7 */ /* 0x000e620008020146 */
[----:B------:R-:W-:Y:S02]  /*0ec0*/  SHF.R.S32.HI R0, RZ, 0x5, R0 ;  /* 0x00000005ff007819 */ /* 0x000fe40000011400 */
[----:B------:R-:W-:Y:S02]  /*0ed0*/  LOP3.LUT R5, R5, 0xfffffff8, RZ, 0xc0, !PT ;  /* 0xfffffff805057812 */ /* 0x000fe400078ec0ff */
[----:B------:R-:W-:-:S03]  /*0ee0*/  IADD3 R2, R3, -R2, RZ ;  /* 0x8000000203027210 */ /* 0x000fc60007ffe0ff */
[----:B------:R-:W-:-:S05]  /*0ef0*/  IMAD.IADD R5, R4, 0x1, -R5 ;  /* 0x0000000104057824 */ /* 0x000fca00078e0a05 */
[----:B------:R-:W-:Y:S01]  /*0f00*/  LEA R0, R0, R5, 0x4 ;  /* 0x0000000500007211 */ /* 0x000fe200078e20ff */
[----:B-1----:R-:W-:Y:S06]  /*0f10*/  @!P1 BRA `(.L_x_15) ;  /* 0x0000025000749947 */ /* 0x002fec0003800000 */
.L_x_129:
[----:B------:R-:W-:Y:S01]  /*0f20*/  IMAD.SHL.U32 R2, R2, 0x2, RZ ;  /* 0x0000000202027824 */ /* 0x000fe200078e00ff */
[----:B------:R-:W-:Y:S01]  /*0f30*/  IADD3 R4, R0, UR42, RZ ;  /* 0x0000002a00047c10 */ /* 0x000fe2000fffe0ff */
[----:B------:R-:W-:Y:S06]  /*0f40*/  @!P0 BRA `(.L_x_16) ;  /* 0x0000000000048947 */ /* 0x000fec0003800000 */
[----:B------:R-:W-:Y:S01]  /*0f50*/  BPT.TRAP 0x1 ;  /* 0x000000040000795c */ /* 0x000fe20000300000 */
.L_x_16:
[----:B-1----:R-:W-:Y:S01]  /*0f60*/  SHF.L.U32 R3, RZ, 0x1f, RZ ;  /* 0x0000001fff037819 */ /* 0x002fe200000006ff */
[----:B------:R-:W-:Y:S01]  /*0f70*/  UIADD3 UR52, UR60, 0x70090, URZ ;  /* 0x000700903c347890 */ /* 0x000fe2000fffe03f */
[----:B------:R-:W-:Y:S02]  /*0f80*/  ISETP.NE.AND P2, PT, RZ, UR41, PT ;  /* 0x00000029ff007c0c */ /* 0x000fe4000bf45270 */
[----:B------:R-:W1:Y:S02]  /*0f90*/  SYNCS.PHASECHK.TRANS64.TRYWAIT P1, [UR60+0x70000], R3 ;  /* 0x07000003ff0075a7 */ /* 0x000e64000802017c */
[----:B-1----:R-:W-:Y:S09]  /*0fa0*/  @!P1 BRA `(.L_x_17) ;  /* 0x0000025000689947 */ /* 0x002ff20003800000 */
.L_x_130:
[----:B------:R-:W-:Y:S01]  /*0fb0*/  ULEA UR4, UR61, UR52, 0x3 ;  /* 0x000000343d047291 */ /* 0x000fe2000f8e183f */
[----:B-1----:R-:W-:-:S04]  /*0fc0*/  SEL R0, RZ, 0x1, P2 ;  /* 0x00000001ff007807 */ /* 0x002fc80001000000 */
[----:B------:R-:W-:Y:S02]  /*0fd0*/  SHF.L.U32 R0, R0, 0x1f, RZ ;  /* 0x0000001f00007819 */ /* 0x000fe400000006ff */
[----:B------:R-:W-:Y:S02]  /*0fe0*/  MOV R5, UR4 ;  /* 0x0000000400057c02 */ /* 0x000fe40008000f00 */
[----:B------:R-:W1:Y:S03]  /*0ff0*/  SYNCS.PHASECHK.TRANS64.TRYWAIT P1, [UR4+-0x8], R0 ;  /* 0xfffff800ff0075a7 */ /* 0x000e660008020144 */
[----:B------:R2:W-:Y:S02]  /*1000*/  STL [R1+0x274], R5 ;  /* 0x0002740501007387 */ /* 0x0005e40000100800 */
[----:B-12---:R-:W-:Y:S05]  /*1010*/  @!P1 BRA `(.L_x_18) ;  /* 0x0000025000649947 */ /* 0x006fea0003800000 */
.L_x_131:
[----:B------:R-:W-:Y:S01]  /*1020*/  USHF.R.U32.HI UR4, URZ, 0x4, UR60 ;  /* 0x000000043f047899 */ /* 0x000fe2000801163c */
[----:B------:R-:W-:Y:S01]  /*1030*/  WARPGROUP.ARRIVE ;  /* 0x00000000000079c5 */ /* 0x000fe20000000000 */
[----:B------:R-:W-:Y:S01]  /*1040*/  UIADD3 UR6, UR60, 0x20000, URZ ;  /* 0x000200003c067890 */ /* 0x000fe2000fffe03f */
[C---:B------:R-:W-:Y:S01]  /*1050*/  IADD3 R7, R2.reuse, 0x9, RZ ;  /* 0x0000000902077810 */ /* 0x040fe20007ffe0ff */
[----:B------:R-:W-:Y:S01]  /*1060*/  ULOP3.LUT UR4, UR4, 0x3fff, URZ, 0xc0, !UPT ;  /* 0x00003fff04047892 */ /* 0x000fe2000f8ec03f */
[----:B-1----:R-:W-:Y:S01]  /*1070*/  VIADD R5, R2, 0x8 ;  /* 0x0000000802057836 */ /* 0x002fe20000000000 */
[----:B------:R-:W-:Y:S01]  /*1080*/  USHF.R.U32.HI UR6, URZ, 0x4, UR6 ;  /* 0x000000043f067899 */ /* 0x000fe20008011606 */
[C---:B------:R-:W-:Y:S01]  /*1090*/  ISETP.GE.AND P5, PT, R4.reuse, R7, PT ;  /* 0x000000070400720c */ /* 0x040fe20003fa6270 */
[----:B------:R-:W-:Y:S01]  /*10a0*/  ULOP3.LUT UR4, UR4, 0x10000, URZ, 0xfc, !UPT ;  /* 0x0001000004047892 */ /* 0x000fe2000f8efc3f */
[-C--:B------:R-:W-:Y:S01]  /*10b0*/  ISETP.GT.AND P2, PT, R4, R2.reuse, PT ;  /* 0x000000020400720c */ /* 0x080fe20003f44270 */
[----:B------:R-:W-:Y:S01]  /*10c0*/  ULOP3.LUT UR43, UR6, 0x3fff, URZ, 0xc0, !UPT ;  /* 0x00003fff062b7892 */ /* 0x000fe2000f8ec03f */
[----:B------:R-:W-:Y:S01]  /*10d0*/  IADD3 R7, R2, 0x19, RZ ;  /* 0x0000001902077810 */ /* 0x000fe20007ffe0ff */
[----:B------:R-:W-:Y:S01]  /*10e0*/  ULEA UR4, UR5, UR4, 0xc ;  /* 0x0000000405047291 */ /* 0x000fe2000f8e603f */
[C---:B------:R-:W-:Y:S01]  /*10f0*/  ISETP.GE.AND P6, PT, R4.reuse, R5, PT ;  /* 0x000000050400720c */ /* 0x040fe20003fc6270 */
[----:B------:R-:W-:Y:S01]  /*1100*/  ULOP3.LUT UR40, UR43, 0x10000, URZ, 0xfc, !UPT ;  /* 0x000100002b287892 */ /* 0x000fe2000f8efc3f */
[----:B------:R-:W-:Y:S01]  /*1110*/  ISETP.GE.AND P1, PT, R4, R2, PT ;  /* 0x000000020400720c */ /* 0x000fe20003f26270 */
[----:B------:R-:W-:Y:S01]  /*1120*/  UMOV UR9, 0x40000040 ;  /* 0x4000004000097882 */ /* 0x000fe20000000000 */
[----:B------:R-:W-:Y:S01]  /*1130*/  UMOV UR11, 0x40000040 ;  /* 0x40000040000b7882 */ /* 0x000fe20000000000 */
[----:B------:R-:W-:Y:S01]  /*1140*/  UIADD3 UR5, UR4, 0x2, URZ ;  /* 0x0000000204057890 */ /* 0x000fe2000fffe03f */
[----:B------:R-:W-:Y:S01]  /*1150*/  MOV R231, UR9 ;  /* 0x0000000900e77c02 */ /* 0x000fe20008000f00 */
[----:B------:R-:W-:Y:S01]  /*1160*/  UMOV UR8, UR4 ;  /* 0x0000000400087c82 */ /* 0x000fe20008000000 */
[----:B------:R-:W-:Y:S01]  /*1170*/  UMOV UR10, UR40 ;  /* 0x00000028000a7c82 */ /* 0x000fe20008000000 */
[----:B------:R-:W-:Y:S01]  /*1180*/  UMOV UR7, 0x40000040 ;  /* 0x4000004000077882 */ /* 0x000fe20000000000 */
[----:B------:R-:W-:Y:S01]  /*1190*/  HGMMA.64x64x16.F32 R24, gdesc[UR8], RZ, !UPT, gsb0 ;  /* 0x00e00000081879f0 */ /* 0x000fe2000c0008ff */
[----:B------:R-:W-:Y:S01]  /*11a0*/  UIADD3 UR10, UR40, 0x2, URZ ;  /* 0x00000002280a7890 */ /* 0x000fe2000fffe03f */
[----:B------:R-:W-:Y:S01]  /*11b0*/  IMAD.U32 R230, RZ, RZ, UR8 ;  /* 0x00000008ffe67e24 */ /* 0x000fe2000f8e00ff */
[----:B------:R-:W-:Y:S01]  /*11c0*/  UMOV UR6, UR5 ;  /* 0x0000000500067c82 */ /* 0x000fe20008000000 */
[----:B------:R-:W-:Y:S01]  /*11d0*/  UMOV UR9, UR7 ;  /* 0x0000000700097c82 */ /* 0x000fe20008000000 */
[----:B------:R-:W-:Y:S01]  /*11e0*/  UMOV UR8, UR6 ;  /* 0x0000000600087c82 */ /* 0x000fe20008000000 */
[----:B------:R-:W-:Y:S01]  /*11f0*/  UMOV UR11, 0x40000040 ;  /* 0x40000040000b7882 */ /* 0x000fe20000000000 */
[----:B------:R-:W-:Y:S01]  /*1200*/  UIADD3 UR5, UR4, 0x4, URZ ;  /* 0x0000000404057890 */ /* 0x000fe2000fffe03f */
[----:B------:R-:W-:Y:S01]  /*1210*/  MOV R228, UR6 ;  /* 0x0000000600e47c02 */ /* 0x000fe20008000f00 */
[----:B------:R-:W-:Y:S01]  /*1220*/  IMAD.U32 R229, RZ, RZ, UR7 ;  /* 0x00000007ffe57e24 */ /* 0x000fe2000f8e00ff */
[----:B------:R-:W-:Y:S01]  /*1230*/  UMOV UR7, 0x40000040 ;  /* 0x4000004000077882 */ /* 0x000fe20000000000 */
[----:B------:R-:W-:Y:S01]  /*1240*/  UIADD3 UR56, UR4, 0xa00, URZ ;  /* 0x00000a0004387890 */ /* 0x000fe2000fffe03f */
[----:B------:R-:W-:Y:S01]  /*1250*/  MOV R227, UR7 ;  /* 0x0000000700e37c02 */ /* 0x000fe20008000f00 */
[----:B------:R-:W-:Y:S01]  /*1260*/  UMOV UR57, 0x40000040 ;  /* 0x4000004000397882 */ /* 0x000fe20000000000 */
[----:B------:R-:W-:Y:S01]  /*1270*/  UMOV UR6, UR5 ;  /* 0x0000000500067c82 */ /* 0x000fe20008000000 */
[----:B------:R-:W-:Y:S01]  /*1280*/  UIADD3 UR5, UR4, 0x6, URZ ;  /* 0x0000000604057890 */ /* 0x000fe2000fffe03f */
[----:B------:R-:W-:Y:S01]  /*1290*/  MOV R226, UR6 ;  /* 0x0000000600e27c02 */ /* 0x000fe20008000f00 */
[----:B------:R-:W-:Y:S01]  /*12a0*/  UIADD3 UR12, UR4, 0xa04, URZ ;  /* 0x00000a04040c7890 */ /* 0x000fe2000fffe03f */
[C---:B------:R-:W-:Y:S01]  /*12b0*/  IADD3 R5, R2.reuse, 0x18, RZ ;  /* 0x0000001802057810 */ /* 0x040fe20007ffe0ff */
[----:B------:R-:W-:Y:S01]  /*12c0*/  UIADD3 UR14, UR40, 0xa04, URZ ;  /* 0x00000a04280e7890 */ /* 0x000fe2000fffe03f */
[C---:B------:R-:W-:Y:S01]  /*12d0*/  IADD3 R9, R2.reuse, 0x10, RZ ;  /* 0x0000001002097810 */ /* 0x040fe20007ffe0ff */
[----:B------:R-:W-:Y:S01]  /*12e0*/  UMOV UR13, 0x40000040 ;  /* 0x40000040000d7882 */ /* 0x000fe20000000000 */
[----:B------:R-:W-:Y:S01]  /*12f0*/  UMOV UR15, 0x40000040 ;  /* 0x40000040000f7882 */ /* 0x000fe20000000000 */
[----:B------:R-:W-:Y:S01]  /*1300*/  UIADD3 UR16, UR4, 0xa06, URZ ;  /* 0x00000a0604107890 */ /* 0x000fe2000fffe03f */
[----:B------:R-:W-:Y:S01]  /*1310*/  VIADD R11, R2, 0x11 ;  /* 0x00000011020b7836 */ /* 0x000fe20000000000 */
[----:B------:R-:W-:Y:S01]  /*1320*/  UIADD3 UR18, UR40, 0xa06, URZ ;  /* 0x00000a0628127890 */ /* 0x000fe2000fffe03f */
[C---:B------:R-:W-:Y:S01]  /*1330*/  ISETP.GE.AND P4, PT, R4.reuse, R9, PT ;  /* 0x000000090400720c */ /* 0x040fe20003f86270 */
[----:B------:R-:W-:Y:S01]  /*1340*/  UMOV UR17, 0x40000040 ;  /* 0x4000004000117882 */ /* 0x000fe20000000000 */
[----:B------:R-:W-:Y:S01]  /*1350*/  UMOV UR19, 0x40000040 ;  /* 0x4000004000137882 */ /* 0x000fe20000000000 */
[----:B------:R-:W-:Y:S01]  /*1360*/  UIADD3 UR20, UR4, 0xc00, URZ ;  /* 0x00000c0004147890 */ /* 0x000fe2000fffe03f */
[----:B------:R-:W-:Y:S01]  /*1370*/  ISETP.GE.AND P3, PT, R4, R11, PT ;  /* 0x0000000b0400720c */ /* 0x000fe20003f66270 */
[----:B------:R-:W-:Y:S01]  /*1380*/  UIADD3 UR22, UR40, 0xc00, URZ ;  /* 0x00000c0028167890 */ /* 0x000fe2000fffe03f */
[----:B------:R-:W-:Y:S01]  /*1390*/  P2R R10, PR, RZ, 0x1 ;  /* 0x00000001ff0a7803 */ /* 0x000fe20000000000 */
[----:B------:R-:W-:Y:S01]  /*13a0*/  UMOV UR21, 0x40000040 ;  /* 0x4000004000157882 */ /* 0x000fe20000000000 */
[----:B------:R-:W-:Y:S01]  /*13b0*/  UMOV UR23, 0x40000040 ;  /* 0x4000004000177882 */ /* 0x000fe20000000000 */
[----:B------:R-:W-:-:S02]  /*13c0*/  UIADD3 UR24, UR4, 0xc02, URZ ;  /* 0x00000c0204187890 */ /* 0x000fc4000fffe03f */
[----:B------:R-:W-:Y:S01]  /*13d0*/  UIADD3 UR26, UR40, 0xc02, URZ ;  /* 0x00000c02281a7890 */ /* 0x000fe2000fffe03f */
[----:B------:R-:W-:Y:S01]  /*13e0*/  UMOV UR25, 0x40000040 ;  /* 0x4000004000197882 */ /* 0x000fe20000000000 */
[----:B------:R-:W-:Y:S01]  /*13f0*/  UMOV UR27, 0x40000040 ;  /* 0x40000040001b7882 */ /* 0x000fe20000000000 */
[----:B------:R-:W-:Y:S02]  /*1400*/  UIADD3 UR28, UR4, 0xc04, URZ ;  /* 0x00000c04041c7890 */ /* 0x000fe4000fffe03f */
[----:B------:R-:W-:Y:S01]  /*1410*/  UIADD3 UR30, UR40, 0xc04, URZ ;  /* 0x00000c04281e7890 */ /* 0x000fe2000fffe03f */
[----:B------:R-:W-:Y:S01]  /*1420*/  UMOV UR29, 0x40000040 ;  /* 0x40000040001d7882 */ /* 0x000fe20000000000 */
[----:B------:R-:W-:Y:S01]  /*1430*/  UMOV UR31, 0x40000040 ;  /* 0x40000040001f7882 */ /* 0x000fe20000000000 */
[----:B------:R-:W-:Y:S02]  /*1440*/  UIADD3 UR32, UR4, 0xc06, URZ ;  /* 0x00000c0604207890 */ /* 0x000fe4000fffe03f */
[----:B------:R-:W-:Y:S01]  /*1450*/  UIADD3 UR34, UR40, 0xc06, URZ ;  /* 0x00000c0628227890 */ /* 0x000fe2000fffe03f */
        /* <DEDUP_REMOVED lines=14> */
[----:B------:R-:W-:-:S02]  /*1540*/  UMOV UR59, 0x40000040 ;  /* 0x40000040003b7882 */ /* 0x000fc40000000000 */
[----:B------:R-:W-:Y:S01]  /*1550*/  MOV R191, UR59 ;  /* 0x0000003b00bf7c02 */ /* 0x000fe20008000f00 */
[----:B------:R-:W-:Y:S02]  /*1560*/  WARPGROUP.DEPBAR.LE gsb0, 0x0 ;  /* 0x00008000000079c5 */ /* 0x000fe40000010000 */
[----:B------:R-:W-:-:S06]  /*1570*/  WARPGROUP.ARRIVE ;  /* 0x00000000000079c5 */ /* 0x000fcc0000000000 */
[----:B------:R-:W-:Y:S01]  /*1580*/  HGMMA.64x64x16.F32 R24, gdesc[UR8], R24, gsb0 ;  /* 0x00e00000081879f0 */ /* 0x000fe20008000818 */
[----:B------:R-:W-:Y:S01]  /*1590*/  UIADD3 UR10, UR40, 0x4, URZ ;  /* 0x00000004280a7890 */ /* 0x000fe2000fffe03f */
[----:B------:R-:W-:Y:S01]  /*15a0*/  UMOV UR8, UR6 ;  /* 0x0000000600087c82 */ /* 0x000fe20008000000 */
[----:B------:R-:W-:Y:S01]  /*15b0*/  UMOV UR9, UR7 ;  /* 0x0000000700097c82 */ /* 0x000fe20008000000 */
[----:B------:R-:W-:Y:S01]  /*15c0*/  UMOV UR11, 0x40000040 ;  /* 0x40000040000b7882 */ /* 0x000fe20000000000 */
[----:B------:R-:W-:Y:S01]  /*15d0*/  UMOV UR6, UR5 ;  /* 0x0000000500067c82 */ /* 0x000fe20008000000 */
[----:B------:R-:W-:Y:S01]  /*15e0*/  UMOV UR7, 0x40000040 ;  /* 0x4000004000077882 */ /* 0x000fe20000000000 */
[----:B------:R-:W-:Y:S01]  /*15f0*/  UIADD3 UR5, UR4, 0x200, URZ ;  /* 0x0000020004057890 */ /* 0x000fe2000fffe03f */
[----:B------:R-:W-:Y:S01]  /*1600*/  IMAD.U32 R224, RZ, RZ, UR6 ;  /* 0x00000006ffe07e24 */ /* 0x000fe2000f8e00ff */
[----:B------:R-:W-:Y:S01]  /*1610*/  MOV R225, UR7 ;  /* 0x0000000700e17c02 */ /* 0x000fe20008000f00 */
[----:B------:R-:W-:-:S02]  /*1620*/  WARPGROUP.DEPBAR.LE gsb0, 0x0 ;  /* 0x00008000000079c5 */ /* 0x000fc40000010000 */
        /* <DEDUP_REMOVED lines=9> */
[----:B------:R-:W-:Y:S01]  /*16c0*/  MOV R222, UR6 ;  /* 0x0000000600de7c02 */ /* 0x000fe20008000f00 */
[----:B------:R-:W-:Y:S01]  /*16d0*/  IMAD.U32 R223, RZ, RZ, UR7 ;  /* 0x00000007ffdf7e24 */ /* 0x000fe2000f8e00ff */
        /* <DEDUP_REMOVED lines=10> */
[----:B------:R-:W-:Y:S02]  /*1780*/  MOV R220, UR6 ;  /* 0x0000000600dc7c02 */ /* 0x000fe40008000f00 */
        /* <DEDUP_REMOVED lines=166> */
[----:B------:R-:W-:Y:S01]  /*21f0*/  MOV R192, UR6 ;  /* 0x0000000600c07c02 */ /* 0x000fe20008000f00 */
[----:B------:R-:W-:Y:S01]  /*2200*/  IMAD.U32 R193, RZ, RZ, UR7 ;  /* 0x00000007ffc17e24 */ /* 0x000fe2000f8e00ff */
[----:B------:R-:W-:Y:S01]  /*2210*/  UMOV UR5, UR59 ;  /* 0x0000003b00057c82 */ /* 0x000fe20008000000 */
[----:B------:R-:W-:-:S02]  /*2220*/  WARPGROUP.DEPBAR.LE gsb0, 0x0 ;  /* 0x00008000000079c5 */ /* 0x000fc40000010000 */
[----:B------:R-:W-:-:S06]  /*2230*/  WARPGROUP.ARRIVE ;  /* 0x00000000000079c5 */ /* 0x000fcc0000000000 */
[----:B------:R-:W-:Y:S01]  /*2240*/  HGMMA.64x64x16.F32 R24, gdesc[UR8], R24, gsb0 ;  /* 0x00e00000081879f0 */ /* 0x000fe20008000818 */
[----:B------:R-:W-:Y:S01]  /*2250*/  UIADD3 UR10, UR40, 0x806, URZ ;  /* 0x00000806280a7890 */ /* 0x000fe2000fffe03f */
[----:B------:R-:W-:Y:S01]  /*2260*/  UMOV UR8, UR6 ;  /* 0x0000000600087c82 */ /* 0x000fe20008000000 */
[----:B------:R-:W-:Y:S01]  /*2270*/  UMOV UR9, UR7 ;  /* 0x0000000700097c82 */ /* 0x000fe20008000000 */
[----:B------:R-:W-:Y:S01]  /*2280*/  UMOV UR11, 0x40000040 ;  /* 0x40000040000b7882 */ /* 0x000fe20000000000 */
[----:B------:R-:W-:Y:S01]  /*2290*/  UIADD3 UR6, UR40, 0xe06, URZ ;  /* 0x00000e0628067890 */ /* 0x000fe2000fffe03f */
[----:B------:R-:W-:Y:S01]  /*22a0*/  UMOV UR7, 0x40000040 ;  /* 0x4000004000077882 */ /* 0x000fe20000000000 */
[----:B------:R-:W-:Y:S02]  /*22b0*/  WARPGROUP.DEPBAR.LE gsb0, 0x0 ;  /* 0x00008000000079c5 */ /* 0x000fe40000010000 */
[----:B------:R-:W-:-:S06]  /*22c0*/  WARPGROUP.ARRIVE ;  /* 0x00000000000079c5 */ /* 0x000fcc0000000000 */
[----:B------:R-:W-:Y:S01]  /*22d0*/  HGMMA.64x64x16.F32 R24, gdesc[UR8], R24, gsb0 ;  /* 0x00e00000081879f0 */ /* 0x000fe20008000818 */
[----:B------:R-:W-:Y:S01]  /*22e0*/  UIADD3 UR10, UR40, 0xa00, URZ ;  /* 0x00000a00280a7890 */ /* 0x000fe2000fffe03f */
[----:B------:R-:W-:Y:S01]  /*22f0*/  UMOV UR8, UR56 ;  /* 0x0000003800087c82 */ /* 0x000fe20008000000 */
[----:B------:R-:W-:Y:S01]  /*2300*/  UMOV UR9, UR57 ;  /* 0x0000003900097c82 */ /* 0x000fe20008000000 */
[----:B------:R-:W-:Y:S01]  /*2310*/  UMOV UR11, 0x40000040 ;  /* 0x40000040000b7882 */ /* 0x000fe20000000000 */
[----:B------:R-:W-:Y:S02]  /*2320*/  WARPGROUP.DEPBAR.LE gsb0, 0x0 ;  /* 0x00008000000079c5 */ /* 0x000fe40000010000 */
[----:B------:R-:W-:-:S06]  /*2330*/  WARPGROUP.ARRIVE ;  /* 0x00000000000079c5 */ /* 0x000fcc0000000000 */
[----:B------:R-:W-:Y:S01]  /*2340*/  HGMMA.64x64x16.F32 R24, gdesc[UR8], R24, gsb0 ;  /* 0x00e00000081879f0 */ /* 0x000fe20008000818 */
[----:B------:R-:W-:Y:S02]  /*2350*/  UIADD3 UR8, UR4, 0xa02, URZ ;  /* 0x00000a0204087890 */ /* 0x000fe4000fffe03f */
[----:B------:R-:W-:Y:S01]  /*2360*/  UIADD3 UR10, UR40, 0xa02, URZ ;  /* 0x00000a02280a7890 */ /* 0x000fe2000fffe03f */
[----:B------:R-:W-:Y:S01]  /*2370*/  UMOV UR9, 0x40000040 ;  /* 0x4000004000097882 */ /* 0x000fe20000000000 */
[----:B------:R-:W-:Y:S01]  /*2380*/  UMOV UR11, 0x40000040 ;  /* 0x40000040000b7882 */ /* 0x000fe20000000000 */
[----:B------:R-:W-:-:S07]  /*2390*/  UIADD3 UR4, UR4, 0xe06, URZ ;  /* 0x00000e0604047890 */ /* 0x000fce000fffe03f */
[----:B------:R-:W-:Y:S02]  /*23a0*/  UMOV UR58, UR4 ;  /* 0x00000004003a7c82 */ /* 0x000fe40008000000 */
[----:B------:R-:W-:Y:S01]  /*23b0*/  UMOV UR4, UR58 ;  /* 0x0000003a00047c82 */ /* 0x000fe20008000000 */
[----:B------:R-:W-:Y:S01]  /*23c0*/  MOV R190, UR58 ;  /* 0x0000003a00be7c02 */ /* 0x000fe20008000f00 */
[----:B------:R-:W-:Y:S02]  /*23d0*/  WARPGROUP.DEPBAR.LE gsb0, 0x0 ;  /* 0x00008000000079c5 */ /* 0x000fe40000010000 */
[----:B------:R-:W-:-:S06]  /*23e0*/  WARPGROUP.ARRIVE ;  /* 0x00000000000079c5 */ /* 0x000fcc0000000000 */
[----:B------:R-:W-:Y:S03]  /*23f0*/  HGMMA.64x64x16.F32 R24, gdesc[UR8], R24, gsb0 ;  /* 0x00e00000081879f0 */ /* 0x000fe60008000818 */
        /* <DEDUP_REMOVED lines=29> */
[----:B------:R-:W-:Y:S01]  /*25d0*/  HGMMA.64x64x16.F32 R24, gdesc[UR4], R24, gsb0 ;  /* 0x00e00000041879f0 */ /* 0x000fe20008000818 */
[----:B------:R-:W-:-:S04]  /*25e0*/  USHF.L.U32 UR4, UR41, 0x3, URZ ;  /* 0x0000000329047899 */ /* 0x000fc8000800063f */
[----:B------:R-:W-:Y:S01]  /*25f0*/  ULOP3.LUT UR4, UR4, 0x8, URZ, 0xc, !UPT ;  /* 0x0000000804047892 */ /* 0x000fe2000f8e0c3f */
[----:B------:R-:W-:Y:S02]  /*2600*/  WARPGROUP.DEPBAR.LE gsb0, 0x0 ;  /* 0x00008000000079c5 */ /* 0x000fe40000010000 */
[----:B------:R-:W-:Y:S02]  /*2610*/  FSEL R25, R25, -INF , P2 ;  /* 0xff80000019197808 */ /* 0x000fe40001000000 */
[----:B------:R-:W-:Y:S02]  /*2620*/  FSEL R31, R31, -INF , P2 ;  /* 0xff8000001f1f7808 */ /* 0x000fe40001000000 */
[----:B------:R-:W-:Y:S02]  /*2630*/  ISETP.GE.AND P2, PT, R4, R7, PT ;  /* 0x000000070400720c */ /* 0x000fe40003f46270 */
[----:B------:R-:W-:Y:S02]  /*2640*/  IADD3 R7, R2, 0x21, RZ ;  /* 0x0000002102077810 */ /* 0x000fe40007ffe0ff */
[----:B------:R-:W-:-:S02]  /*2650*/  FSEL R24, R24, -INF , P1 ;  /* 0xff80000018187808 */ /* 0x000fc40000800000 */
[----:B------:R-:W-:Y:S02]  /*2660*/  FSEL R30, R30, -INF , P1 ;  /* 0xff8000001e1e7808 */ /* 0x000fe40000800000 */
[----:B------:R-:W-:Y:S01]  /*2670*/  ISETP.GE.AND P1, PT, R4, R5, PT ;  /* 0x000000050400720c */ /* 0x000fe20003f26270 */
[----:B------:R-:W-:Y:S01]  /*2680*/  VIADD R5, R2, 0x20 ;  /* 0x0000002002057836 */ /* 0x000fe20000000000 */
[----:B------:R-:W-:Y:S02]  /*2690*/  FSEL R29, R29, -INF , P5 ;  /* 0xff8000001d1d7808 */ /* 0x000fe40002800000 */
[----:B------:R-:W-:Y:S02]  /*26a0*/  FSEL R35, R35, -INF , P5 ;  /* 0xff80000023237808 */ /* 0x000fe40002800000 */
[----:B------:R-:W-:Y:S02]  /*26b0*/  ISETP.GE.AND P5, PT, R4, R7, PT ;  /* 0x000000070400720c */ /* 0x000fe40003fa6270 */
[----:B------:R-:W-:-:S02]  /*26c0*/  FSEL R28, R28, -INF , P6 ;  /* 0xff8000001c1c7808 */ /* 0x000fc40003000000 */
[----:B------:R-:W-:Y:S02]  /*26d0*/  FMNMX R7, R24, R25, !PT ;  /* 0x0000001918077209 */ /* 0x000fe40007800000 */
[----:B------:R-:W-:Y:S02]  /*26e0*/  FSEL R34, R34, -INF , P6 ;  /* 0xff80000022227808 */ /* 0x000fe40003000000 */
[----:B------:R-:W-:Y:S02]  /*26f0*/  ISETP.GE.AND P6, PT, R4, R5, PT ;  /* 0x000000050400720c */ /* 0x000fe40003fc6270 */
[----:B------:R-:W-:Y:S02]  /*2700*/  IADD3 R5, R2, 0x28, RZ ;  /* 0x0000002802057810 */ /* 0x000fe40007ffe0ff */
[----:B------:R-:W-:Y:S02]  /*2710*/  FMNMX R0, R28, R7, !PT ;  /* 0x000000071c007209 */ /* 0x000fe40007800000 */
[----:B------:R-:W-:-:S02]  /*2720*/  FSEL R32, R32, -INF , P4 ;  /* 0xff80000020207808 */ /* 0x000fc40002000000 */
[----:B------:R-:W-:Y:S02]  /*2730*/  FSEL R38, R38, -INF , P4 ;  /* 0xff80000026267808 */ /* 0x000fe40002000000 */
[----:B------:R-:W-:Y:S01]  /*2740*/  ISETP.GE.AND P4, PT, R4, R5, PT ;  /* 0x000000050400720c */ /* 0x000fe20003f86270 */
[----:B------:R-:W-:Y:S01]  /*2750*/  VIADD R5, R2, 0x29 ;  /* 0x0000002902057836 */ /* 0x000fe20000000000 */
[----:B------:R-:W-:Y:S02]  /*2760*/  FMNMX R7, R29, R0, !PT ;  /* 0x000000001d077209 */ /* 0x000fe40007800000 */
[----:B------:R-:W-:Y:S02]  /*2770*/  FSEL R33, R33, -INF , P3 ;  /* 0xff80000021217808 */ /* 0x000fe40001800000 */
[----:B------:R-:W-:Y:S01]  /*2780*/  FMNMX R0, R32, R7, !PT ;  /* 0x0000000720007209 */ /* 0x000fe20007800000 */
[----:B------:R-:W-:Y:S01]  /*2790*/  VIADD R7, R2, 0x30 ;  /* 0x0000003002077836 */ /* 0x000fe20000000000 */
[----:B------:R-:W-:-:S02]  /*27a0*/  FSEL R39, R39, -INF , P3 ;  /* 0xff80000027277808 */ /* 0x000fc40001800000 */
[----:B------:R-:W-:Y:S02]  /*27b0*/  ISETP.GE.AND P3, PT, R4, R5, PT ;  /* 0x000000050400720c */ /* 0x000fe40003f66270 */
[----:B------:R-:W-:Y:S02]  /*27c0*/  IADD3 R5, R2, 0x38, RZ ;  /* 0x0000003802057810 */ /* 0x000fe40007ffe0ff */
[----:B------:R-:W-:Y:S02]  /*27d0*/  FSEL R36, R36, -INF , P1 ;  /* 0xff80000024247808 */ /* 0x000fe40000800000 */
[----:B------:R-:W-:Y:S02]  /*27e0*/  FMNMX R9, R33, R0, !PT ;  /* 0x0000000021097209 */ /* 0x000fe40007800000 */
[----:B------:R-:W-:Y:S02]  /*27f0*/  FSEL R42, R42, -INF , P1 ;  /* 0xff8000002a2a7808 */ /* 0x000fe40000800000 */
[----:B------:R-:W-:-:S02]  /*2800*/  ISETP.GE.AND P1, PT, R4, R5, PT ;  /* 0x000000050400720c */ /* 0x000fc40003f26270 */
[----:B------:R-:W-:Y:S02]  /*2810*/  IADD3 R5, R2, 0x39, RZ ;  /* 0x0000003902057810 */ /* 0x000fe40007ffe0ff */
[----:B------:R-:W-:Y:S02]  /*2820*/  FSEL R37, R37, -INF , P2 ;  /* 0xff80000025257808 */ /* 0x000fe40001000000 */
[----:B------:R-:W-:Y:S02]  /*2830*/  FMNMX R0, R36, R9, !PT ;  /* 0x0000000924007209 */ /* 0x000fe40007800000 */
[----:B------:R-:W-:Y:S02]  /*2840*/  FSEL R43, R43, -INF , P2 ;  /* 0xff8000002b2b7808 */ /* 0x000fe40001000000 */
[----:B------:R-:W-:Y:S02]  /*2850*/  ISETP.GE.AND P2, PT, R4, R5, PT ;  /* 0x000000050400720c */ /* 0x000fe40003f46270 */
[----:B------:R-:W-:-:S02]  /*2860*/  FSEL R40, R40, -INF , P6 ;  /* 0xff80000028287808 */ /* 0x000fc40003000000 */
[----:B------:R-:W-:Y:S02]  /*2870*/  FMNMX R9, R37, R0, !PT ;  /* 0x0000000025097209 */ /* 0x000fe40007800000 */
[----:B------:R-:W-:Y:S02]  /*2880*/  IADD3 R5, R4, 0x8, RZ ;  /* 0x0000000804057810 */ /* 0x000fe40007ffe0ff */
[----:B------:R-:W-:Y:S02]  /*2890*/  FSEL R52, R52, -INF , P1 ;  /* 0xff80000034347808 */ /* 0x000fe40000800000 */
[----:B------:R-:W-:Y:S02]  /*28a0*/  FSEL R41, R41, -INF , P5 ;  /* 0xff80000029297808 */ /* 0x000fe40002800000 */
[----:B------:R-:W-:Y:S02]  /*28b0*/  FMNMX R0, R40, R9, !PT ;  /* 0x0000000928007209 */ /* 0x000fe40007800000 */
[----:B------:R-:W-:-:S02]  /*28c0*/  ISETP.GE.AND P1, PT, R5, R2, PT ;  /* 0x000000020500720c */ /* 0x000fc40003f26270 */
[----:B------:R-:W-:Y:S02]  /*28d0*/  FSEL R44, R44, -INF , P4 ;  /* 0xff8000002c2c7808 */ /* 0x000fe40002000000 */
[----:B------:R-:W-:Y:S02]  /*28e0*/  FMNMX R9, R41, R0, !PT ;  /* 0x0000000029097209 */ /* 0x000fe40007800000 */
[----:B------:R-:W-:Y:S02]  /*28f0*/  FSEL R53, R53, -INF , P2 ;  /* 0xff80000035357808 */ /* 0x000fe40001000000 */
[----:B------:R-:W-:Y:S02]  /*2900*/  FSEL R26, R26, -INF , P1 ;  /* 0xff8000001a1a7808 */ /* 0x000fe40000800000 */
[----:B------:R-:W-:Y:S02]  /*2910*/  ISETP.GE.AND P2, PT, R4, R7, PT ;  /* 0x000000070400720c */ /* 0x000fe40003f46270 */
[----:B------:R-:W-:-:S02]  /*2920*/  ISETP.GT.AND P1, PT, R5, R2, PT ;  /* 0x000000020500720c */ /* 0x000fc40003f24270 */
[----:B------:R-:W-:Y:S02]  /*2930*/  IADD3 R7, R2, 0x31, RZ ;  /* 0x0000003102077810 */ /* 0x000fe40007ffe0ff */
[----:B------:R-:W-:Y:S02]  /*2940*/  FSEL R45, R45, -INF , P3 ;  /* 0xff8000002d2d7808 */ /* 0x000fe40001800000 */
[----:B------:R-:W-:Y:S02]  /*2950*/  FMNMX R0, R44, R9, !PT ;  /* 0x000000092c007209 */ /* 0x000fe40007800000 */
[----:B------:R-:W-:Y:S02]  /*2960*/  FSEL R27, R27, -INF , P1 ;  /* 0xff8000001b1b7808 */ /* 0x000fe40000800000 */
[----:B------:R-:W-:Y:S02]  /*2970*/  ISETP.GE.AND P1, PT, R4, R7, PT ;  /* 0x000000070400720c */ /* 0x000fe40003f26270 */
[----:B------:R-:W-:-:S02]  /*2980*/  FSEL R48, R48, -INF , P2 ;  /* 0xff80000030307808 */ /* 0x000fc40001000000 */
[----:B------:R-:W-:Y:S02]  /*2990*/  FMNMX R7, R45, R0, !PT ;  /* 0x000000002d077209 */ /* 0x000fe40007800000 */
[----:B------:R-:W-:Y:S02]  /*29a0*/  FSEL R49, R49, -INF , P1 ;  /* 0xff80000031317808 */ /* 0x000fe40000800000 */
[----:B------:R-:W-:Y:S02]  /*29b0*/  FMNMX R0, R48, R7, !PT ;  /* 0x0000000730007209 */ /* 0x000fe40007800000 */
[----:B------:R-:W-:Y:S02]  /*29c0*/  FSEL R46, R46, -INF , P6 ;  /* 0xff8000002e2e7808 */ /* 0x000fe40003000000 */
[----:B------:R-:W-:Y:S02]  /*29d0*/  FMNMX R7, R49, R0, !PT ;  /* 0x0000000031077209 */ /* 0x000fe40007800000 */
[----:B------:R-:W-:-:S02]  /*29e0*/  FSEL R47, R47, -INF , P5 ;  /* 0xff8000002f2f7808 */ /* 0x000fc40002800000 */
[----:B------:R-:W-:Y:S02]  /*29f0*/  FMNMX R0, R52, R7, !PT ;  /* 0x0000000734007209 */ /* 0x000fe40007800000 */
[----:B------:R-:W-:Y:S02]  /*2a00*/  FSEL R50, R50, -INF , P4 ;  /* 0xff80000032327808 */ /* 0x000fe40002000000 */
[----:B------:R-:W-:Y:S02]  /*2a10*/  FMNMX R0, R53, R0, !PT ;  /* 0x0000000035007209 */ /* 0x000fe40007800000 */
[----:B------:R-:W-:Y:S02]  /*2a20*/  FSEL R51, R51, -INF , P3 ;  /* 0xff80000033337808 */ /* 0x000fe40001800000 */
[----:B------:R-:W-:Y:S01]  /*2a30*/  FSEL R54, R54, -INF , P2 ;  /* 0xff80000036367808 */ /* 0x000fe20001000000 */
[----:B------:R-:W1:Y:S01]  /*2a40*/  SHFL.BFLY PT, R7, R0, 0x1, 0x1f ;  /* 0x0c201f0000077f89 */ /* 0x000e6200000e0000 */
[----:B------:R-:W-:-:S02]  /*2a50*/  FSEL R55, R55, -INF , P1 ;  /* 0xff80000037377808 */ /* 0x000fc40000800000 */
[----:B-1----:R-:W-:-:S05]  /*2a60*/  FMNMX R6, R0, R7, !PT ;  /* 0x0000000700067209 */ /* 0x002fca0007800000 */
[----:B------:R-:W1:Y:S02]  /*2a70*/  SHFL.BFLY PT, R7, R6, 0x2, 0x1f ;  /* 0x0c401f0006077f89 */ /* 0x000e6400000e0000 */
[----:B-1----:R-:W-:-:S04]  /*2a80*/  FMNMX R7, R6, R7, !PT ;  /* 0x0000000706077209 */ /* 0x002fc80007800000 */
[----:B------:R-:W-:-:S04]  /*2a90*/  FSETP.NEU.AND P0, PT, R7, -INF , PT ;  /* 0xff8000000700780b */ /* 0x000fc80003f0d000 */
[----:B------:R-:W-:Y:S02]  /*2aa0*/  FSEL R9, R7, RZ, P0 ;  /* 0x000000ff07097208 */ /* 0x000fe40000000000 */
[----:B------:R-:W-:Y:S01]  /*2ab0*/  ISETP.NE.AND P0, PT, R10, RZ, PT ;  /* 0x000000ff0a00720c */ /* 0x000fe20003f05270 */
[----:B------:R-:W-:Y:S01]  /*2ac0*/  IMAD.U32 R10, RZ, RZ, UR4 ;  /* 0x00000004ff0a7e24 */ /* 0x000fe2000f8e00ff */
[----:B------:R-:W-:-:S03]  /*2ad0*/  ULDC UR4, c[0x0][0x604] ;  /* 0x0001810000047ab9 */ /* 0x000fc60000000800 */
[----:B------:R1:W-:Y:S02]  /*2ae0*/  SYNCS.ARRIVE.TRANS64.A1T0 RZ, [R10+UR52], RZ ;  /* 0x000000ff0aff79a7 */ /* 0x0003e40008100034 */
[----:B-1----:R-:W-:Y:S01]  /*2af0*/  FMUL R10, R9, UR4 ;  /* 0x00000004090a7c20 */ /* 0x002fe20008400000 */
[----:B------:R-:W-:Y:S01]  /*2b00*/  FMNMX R9, R26, R27, !PT ;  /* 0x0000001b1a097209 */ /* 0x000fe20007800000 */
[----:B------:R-:W-:-:S03]  /*2b10*/  ULDC UR4, c[0x0][0x604] ;  /* 0x0001810000047ab9 */ /* 0x000fc60000000800 */
[----:B------:R-:W-:-:S04]  /*2b20*/  FMNMX R0, R30, R9, !PT ;  /* 0x000000091e007209 */ /* 0x000fc80007800000 */
        /* <DEDUP_REMOVED lines=12> */
[----:B------:R-:W-:-:S05]  /*2bf0*/  FMNMX R0, R55, R0, !PT ;  /* 0x0000000037007209 */ /* 0x000fca0007800000 */
[----:B------:R-:W1:Y:S02]  /*2c00*/  SHFL.BFLY PT, R9, R0, 0x1, 0x1f ;  /* 0x0c201f0000097f89 */ /* 0x000e6400000e0000 */
[----:B-1----:R-:W-:-:S05]  /*2c10*/  FMNMX R9, R0, R9, !PT ;  /* 0x0000000900097209 */ /* 0x002fca0007800000 */
[----:B------:R-:W1:Y:S02]  /*2c20*/  SHFL.BFLY PT, R6, R9, 0x2, 0x1f ;  /* 0x0c401f0009067f89 */ /* 0x000e6400000e0000 */
[----:B-1----:R-:W-:-:S04]  /*2c30*/  FMNMX R6, R9, R6, !PT ;  /* 0x0000000609067209 */ /* 0x002fc80007800000 */
[----:B------:R-:W-:-:S04]  /*2c40*/  FSETP.NEU.AND P1, PT, R6, -INF , PT ;  /* 0xff8000000600780b */ /* 0x000fc80003f2d000 */
[----:B------:R-:W-:-:S05]  /*2c50*/  FSEL R11, R6, RZ, P1 ;  /* 0x000000ff060b7208 */ /* 0x000fca0000800000 */
[----:B------:R-:W-:Y:S01]  /*2c60*/  FMUL R11, R11, UR4 ;  /* 0x000000040b0b7c20 */ /* 0x000fe20008400000 */
[----:B------:R-:W-:Y:S02]  /*2c70*/  ULDC UR4, c[0x0][0x604] ;  /* 0x0001810000047ab9 */ /* 0x000fe40000000800 */
[--C-:B------:R-:W-:Y:S01]  /*2c80*/  FFMA R24, R24, UR4, -R10.reuse ;  /* 0x0000000418187c23 */ /* 0x100fe2000800080a */
[----:B------:R-:W-:Y:S02]  /*2c90*/  ULDC UR4, c[0x0][0x604] ;  /* 0x0001810000047ab9 */ /* 0x000fe40000000800 */
[--C-:B------:R-:W-:Y:S01]  /*2ca0*/  FFMA R25, R25, UR4, -R10.reuse ;  /* 0x0000000419197c23 */ /* 0x100fe2000800080a */
[----:B------:R-:W-:Y:S02]  /*2cb0*/  ULDC UR4, c[0x0][0x604] ;  /* 0x0001810000047ab9 */ /* 0x000fe40000000800 */
[----:B------:R-:W-:Y:S01]  /*2cc0*/  FFMA R28, R28, UR4, -R10 ;  /* 0x000000041c1c7c23 */ /* 0x000fe2000800080a */
[----:B------:R-:W-:-:S02]  /*2cd0*/  ULDC UR4, c[0x0][0x604] ;  /* 0x0001810000047ab9 */ /* 0x000fc40000000800 */
[--C-:B------:R-:W-:Y:S01]  /*2ce0*/  FFMA R29, R29, UR4, -R10.reuse ;  /* 0x000000041d1d7c23 */ /* 0x100fe2000800080a */
        /* <DEDUP_REMOVED lines=23> */
[----:B------:R-:W-:Y:S01]  /*2e60*/  FFMA R10, R53, UR4, -R10 ;  /* 0x00000004350a7c23 */ /* 0x000fe2000800080a */
[----:B------:R-:W-:Y:S02]  /*2e70*/  ULDC UR4, c[0x0][0x604] ;  /* 0x0001810000047ab9 */ /* 0x000fe40000000800 */
[--C-:B------:R-:W-:Y:S01]  /*2e80*/  FFMA R26, R26, UR4, -R11.reuse ;  /* 0x000000041a1a7c23 */ /* 0x100fe2000800080b */
[----:B------:R-:W-:Y:S02]  /*2e90*/  ULDC UR4, c[0x0][0x604] ;  /* 0x0001810000047ab9 */ /* 0x000fe40000000800 */
[--C-:B------:R-:W-:Y:S01]  /*2ea0*/  FFMA R27, R27, UR4, -R11.reuse ;  /* 0x000000041b1b7c23 */ /* 0x100fe2000800080b */
[----:B------:R-:W-:Y:S01]  /*2eb0*/  ULDC UR4, c[0x0][0x604] ;  /* 0x0001810000047ab9 */ /* 0x000fe20000000800 */
[----:B------:R-:W-:Y:S01]  /*2ec0*/  FSETP.GEU.AND P3, PT, R26, -126, PT ;  /* 0xc2fc00001a00780b */ /* 0x000fe20003f6e000 */
        /* <DEDUP_REMOVED lines=12> */
[----:B------:R-:W-:Y:S01]  /*2f90*/  @!P3 FMUL R26, R26, 0.5 ;  /* 0x3f0000001a1ab820 */ /* 0x000fe20000400000 */
[--C-:B------:R-:W-:Y:S01]  /*2fa0*/  FFMA R38, R38, UR4, -R11.reuse ;  /* 0x0000000426267c23 */ /* 0x100fe2000800080b */
[----:B------:R-:W-:Y:S01]  /*2fb0*/  ULDC UR4, c[0x0][0x604] ;  /* 0x0001810000047ab9 */ /* 0x000fe20000000800 */
[----:B------:R-:W-:Y:S01]  /*2fc0*/  @!P6 FMUL R27, R27, 0.5 ;  /* 0x3f0000001b1be820 */ /* 0x000fe20000400000 */
[----:B------:R-:W1:Y:S01]  /*2fd0*/  MUFU.EX2 R165, R26 ;  /* 0x0000001a00a57308 */ /* 0x000e620000000800 */
[--C-:B------:R-:W-:Y:S01]  /*2fe0*/  FFMA R39, R39, UR4, -R11.reuse ;  /* 0x0000000427277c23 */ /* 0x100fe2000800080b */
[----:B------:R-:W-:Y:S01]  /*2ff0*/  FSETP.GEU.AND P4, PT, R35, -126, PT ;  /* 0xc2fc00002300780b */ /* 0x000fe20003f8e000 */
[----:B------:R-:W-:Y:S01]  /*3000*/  @!P5 FMUL R30, R30, 0.5 ;  /* 0x3f0000001e1ed820 */ /* 0x000fe20000400000 */
[----:B------:R-:W-:Y:S01]  /*3010*/  ULDC UR4, c[0x0][0x604] ;  /* 0x0001810000047ab9 */ /* 0x000fe20000000800 */
[----:B------:R-:W-:Y:S01]  /*3020*/  @!P2 FMUL R31, R31, 0.5 ;  /* 0x3f0000001f1fa820 */ /* 0x000fe20000400000 */
[--C-:B------:R-:W-:Y:S01]  /*3030*/  FFMA R42, R42, UR4, -R11.reuse ;  /* 0x000000042a2a7c23 */ /* 0x100fe2000800080b */
[----:B------:R-:W-:Y:S01]  /*3040*/  ULDC UR4, c[0x0][0x604] ;  /* 0x0001810000047ab9 */ /* 0x000fe20000000800 */
[----:B------:R-:W2:Y:S01]  /*3050*/  MUFU.EX2 R12, R27 ;  /* 0x0000001b000c7308 */ /* 0x000ea20000000800 */
[----:B------:R-:W-:Y:S01]  /*3060*/  @!P1 FMUL R34, R34, 0.5 ;  /* 0x3f00000022229820 */ /* 0x000fe20000400000 */
[----:B------:R-:W-:Y:S01]  /*3070*/  FFMA R43, R43, UR4, -R11 ;  /* 0x000000042b2b7c23 */ /* 0x000fe2000800080b */
[----:B------:R-:W-:-:S02]  /*3080*/  ULDC UR4, c[0x0][0x604] ;  /* 0x0001810000047ab9 */ /* 0x000fc40000000800 */
[--C-:B------:R-:W-:Y:S01]  /*3090*/  FFMA R46, R46, UR4, -R11.reuse ;  /* 0x000000042e2e7c23 */ /* 0x100fe2000800080b */
[----:B------:R-:W-:Y:S01]  /*30a0*/  ULDC UR4, c[0x0][0x604] ;  /* 0x0001810000047ab9 */ /* 0x000fe20000000800 */
[----:B------:R-:W-:Y:S01]  /*30b0*/  @!P4 FMUL R35, R35, 0.5 ;  /* 0x3f0000002323c820 */ /* 0x000fe20000400000 */
[----:B------:R-:W3:Y:S01]  /*30c0*/  MUFU.EX2 R167, R30 ;  /* 0x0000001e00a77308 */ /* 0x000ee20000000800 */
[----:B-1----:R-:W-:Y:S01]  /*30d0*/  @!P3 FMUL R165, R165, R165 ;  /* 0x000000a5a5a5b220 */ /* 0x002fe20000400000 */
[----:B------:R-:W-:Y:S01]  /*30e0*/  FSETP.GEU.AND P3, PT, R38, -126, PT ;  /* 0xc2fc00002600780b */ /* 0x000fe20003f6e000 */
[--C-:B------:R-:W-:Y:S01]  /*30f0*/  FFMA R47, R47, UR4, -R11.reuse ;  /* 0x000000042f2f7c23 */ /* 0x100fe2000800080b */
[----:B------:R-:W-:Y:S02]  /*3100*/  ULDC UR4, c[0x0][0x604] ;  /* 0x0001810000047ab9 */ /* 0x000fe40000000800 */
[--C-:B------:R-:W-:Y:S01]  /*3110*/  FFMA R50, R50, UR4, -R11.reuse ;  /* 0x0000000432327c23 */ /* 0x100fe2000800080b */
[----:B------:R-:W-:Y:S01]  /*3120*/  ULDC UR4, c[0x0][0x604] ;  /* 0x0001810000047ab9 */ /* 0x000fe20000000800 */
[----:B------:R-:W1:Y:S01]  /*3130*/  MUFU.EX2 R16, R35 ;  /* 0x0000002300107308 */ /* 0x000e620000000800 */
[----:B--2---:R-:W-:Y:S01]  /*3140*/  @!P6 FMUL R12, R12, R12 ;  /* 0x0000000c0c0ce220 */ /* 0x004fe20000400000 */
[----:B------:R-:W-:Y:S01]  /*3150*/  FSETP.GEU.AND P6, PT, R39, -126, PT ;  /* 0xc2fc00002700780b */ /* 0x000fe20003fce000 */
[----:B------:R-:W-:Y:S01]  /*3160*/  FFMA R51, R51, UR4, -R11 ;  /* 0x0000000433337c23 */ /* 0x000fe2000800080b */
[----:B------:R-:W-:-:S02]  /*3170*/  ULDC UR4, c[0x0][0x604] ;  /* 0x0001810000047ab9 */ /* 0x000fc40000000800 */
[--C-:B------:R-:W-:Y:S01]  /*3180*/  FFMA R0, R54, UR4, -R11.reuse ;  /* 0x0000000436007c23 */ /* 0x100fe2000800080b */
[----:B------:R-:W-:Y:S01]  /*3190*/  @!P3 FMUL R38, R38, 0.5 ;  /* 0x3f0000002626b820 */ /* 0x000fe20000400000 */
[----:B------:R-:W2:Y:S01]  /*31a0*/  MUFU.EX2 R14, R31 ;  /* 0x0000001f000e7308 */ /* 0x000ea20000000800 */
[----:B---3--:R-:W-:Y:S01]  /*31b0*/  @!P5 FMUL R167, R167, R167 ;  /* 0x000000a7a7a7d220 */ /* 0x008fe20000400000 */
[----:B------:R-:W-:Y:S01]  /*31c0*/  FSETP.GEU.AND P5, PT, R42, -126, PT ;  /* 0xc2fc00002a00780b */ /* 0x000fe20003fae000 */
[----:B------:R-:W-:Y:S02]  /*31d0*/  ULDC UR4, c[0x0][0x604] ;  /* 0x0001810000047ab9 */ /* 0x000fe40000000800 */
[----:B------:R-:W-:Y:S02]  /*31e0*/  FFMA R11, R55, UR4, -R11 ;  /* 0x00000004370b7c23 */ /* 0x000fe4000800080b */
[----:B------:R-:W-:Y:S01]  /*31f0*/  @!P6 FMUL R39, R39, 0.5 ;  /* 0x3f0000002727e820 */ /* 0x000fe20000400000 */
[----:B------:R-:W3:Y:S01]  /*3200*/  MUFU.EX2 R161, R34 ;  /* 0x0000002200a17308 */ /* 0x000ee20000000800 */
[----:B-1----:R-:W-:Y:S01]  /*3210*/  @!P4 FMUL R16, R16, R16 ;  /* 0x000000101010c220 */ /* 0x002fe20000400000 */
[----:B------:R-:W-:-:S05]  /*3220*/  FSETP.GEU.AND P4, PT, R47, -126, PT ;  /* 0xc2fc00002f00780b */ /* 0x000fca0003f8e000 */
[----:B------:R-:W-:Y:S01]  /*3230*/  @!P5 FMUL R42, R42, 0.5 ;  /* 0x3f0000002a2ad820 */ /* 0x000fe20000400000 */
[----:B------:R-:W1:Y:S01]  /*3240*/  MUFU.EX2 R163, R38 ;  /* 0x0000002600a37308 */ /* 0x000e620000000800 */
[----:B--2---:R-:W-:Y:S01]  /*3250*/  @!P2 FMUL R14, R14, R14 ;  /* 0x0000000e0e0ea220 */ /* 0x004fe20000400000 */
[----:B------:R-:W-:-:S05]  /*3260*/  FSETP.GEU.AND P2, PT, R43, -126, PT ;  /* 0xc2fc00002b00780b */ /* 0x000fca0003f4e000 */
[----:B------:R-:W-:Y:S01]  /*3270*/  @!P4 FMUL R47, R47, 0.5 ;  /* 0x3f0000002f2fc820 */ /* 0x000fe20000400000 */
[----:B------:R-:W2:Y:S01]  /*3280*/  MUFU.EX2 R18, R39 ;  /* 0x0000002700127308 */ /* 0x000ea20000000800 */
[----:B---3--:R-:W-:Y:S01]  /*3290*/  @!P1 FMUL R161, R161, R161 ;  /* 0x000000a1a1a19220 */ /* 0x008fe20000400000 */
[----:B------:R-:W-:-:S05]  /*32a0*/  FSETP.GEU.AND P1, PT, R46, -126, PT ;  /* 0xc2fc00002e00780b */ /* 0x000fca0003f2e000 */
        /* <DEDUP_REMOVED lines=11> */
[----:B------:R-:W-:-:S03]  /*3360*/  FSETP.GEU.AND P4, PT, R25, -126, PT ;  /* 0xc2fc00001900780b */ /* 0x000fc60003f8e000 */
[----:B------:R-:W-:Y:S02]  /*3370*/  FADD R21, R14, R159 ;  /* 0x0000009f0e157221 */ /* 0x000fe40000000000 */
[----:B------:R-:W-:Y:S01]  /*3380*/  @!P6 FMUL R51, R51, 0.5 ;  /* 0x3f0000003333e820 */ /* 0x000fe20000400000 */
[----:B------:R-:W3:Y:S01]  /*3390*/  MUFU.EX2 R46, R46 ;  /* 0x0000002e002e7308 */ /* 0x000ee20000000800 */
[----:B-1----:R-:W-:Y:S01]  /*33a0*/  @!P5 FMUL R42, R42, R42 ;  /* 0x0000002a2a2ad220 */ /* 0x002fe20000400000 */
[----:B------:R-:W-:-:S03]  /*33b0*/  FSETP.GEU.AND P5, PT, R0, -126, PT ;  /* 0xc2fc00000000780b */ /* 0x000fc60003fae000 */
[----:B------:R-:W-:Y:S01]  /*33c0*/  FADD R17, R165, R42 ;  /* 0x0000002aa5117221 */ /* 0x000fe20000000000 */
[----:B------:R-:W-:Y:S01]  /*33d0*/  F2FP.F16.F32.PACK_AB R165, R12, R165 ;  /* 0x000000a50ca5723e */ /* 0x000fe200000000ff */
[----:B------:R-:W-:Y:S01]  /*33e0*/  @!P4 FMUL R25, R25, 0.5 ;  /* 0x3f0000001919c820 */ /* 0x000fe20000400000 */
[----:B------:R-:W1:Y:S01]  /*33f0*/  MUFU.EX2 R153, R51 ;  /* 0x0000003300997308 */ /* 0x000e620000000800 */
[----:B--2---:R-:W-:Y:S01]  /*3400*/  @!P2 FMUL R157, R157, R157 ;  /* 0x0000009d9d9da220 */ /* 0x004fe20000400000 */
[----:B------:R-:W-:-:S03]  /*3410*/  FSETP.GEU.AND P2, PT, R11, -126, PT ;  /* 0xc2fc00000b00780b */ /* 0x000fc60003f4e000 */
[----:B------:R-:W-:Y:S01]  /*3420*/  FADD R19, R12, R157 ;  /* 0x0000009d0c137221 */ /* 0x000fe20000000000 */
[----:B------:R-:W-:Y:S01]  /*3430*/  F2FP.F16.F32.PACK_AB R157, R157, R42 ;  /* 0x0000002a9d9d723e */ /* 0x000fe200000000ff */
[----:B------:R-:W-:Y:S01]  /*3440*/  @!P5 FMUL R0, R0, 0.5 ;  /* 0x3f0000000000d820 */ /* 0x000fe20000400000 */
[----:B------:R-:W2:Y:S01]  /*3450*/  MUFU.EX2 R50, R50 ;  /* 0x0000003200327308 */ /* 0x000ea20000000800 */
[----:B---3--:R-:W-:Y:S01]  /*3460*/  @!P1 FMUL R46, R46, R46 ;  /* 0x0000002e2e2e9220 */ /* 0x008fe20000400000 */
[----:B------:R-:W-:-:S03]  /*3470*/  FSETP.GEU.AND P1, PT, R24, -126, PT ;  /* 0xc2fc00001800780b */ /* 0x000fc60003f2e000 */
[----:B------:R-:W-:Y:S01]  /*3480*/  FADD R20, R167, R46 ;  /* 0x0000002ea7147221 */ /* 0x000fe20000000000 */
[----:B------:R-:W-:Y:S01]  /*3490*/  F2FP.F16.F32.PACK_AB R167, R14, R167 ;  /* 0x000000a70ea7723e */ /* 0x000fe200000000ff */
[----:B------:R-:W-:Y:S01]  /*34a0*/  @!P2 FMUL R11, R11, 0.5 ;  /* 0x3f0000000b0ba820 */ /* 0x000fe20000400000 */
[----:B------:R-:W3:Y:S01]  /*34b0*/  MUFU.EX2 R25, R25 ;  /* 0x0000001900197308 */ /* 0x000ee20000000800 */
[----:B-1----:R-:W-:Y:S01]  /*34c0*/  @!P6 FMUL R153, R153, R153 ;  /* 0x000000999999e220 */ /* 0x002fe20000400000 */
[----:B------:R-:W-:Y:S02]  /*34d0*/  FSETP.GEU.AND P6, PT, R29, -126, PT ;  /* 0xc2fc00001d00780b */ /* 0x000fe40003fce000 */
[----:B------:R-:W-:-:S03]  /*34e0*/  F2FP.F16.F32.PACK_AB R159, R159, R46 ;  /* 0x0000002e9f9f723e */ /* 0x000fc600000000ff */
        /* <DEDUP_REMOVED lines=9> */
[----:B------:R-:W-:Y:S01]  /*3580*/  FSETP.GEU.AND P4, PT, R37, -126, PT ;  /* 0xc2fc00002500780b */ /* 0x000fe20003f8e000 */
[----:B------:R-:W-:-:S04]  /*3590*/  FADD R27, R17, R22 ;  /* 0x00000016111b7221 */ /* 0x000fc80000000000 */
[----:B------:R-:W-:Y:S01]  /*35a0*/  @!P3 FMUL R28, R28, 0.5 ;  /* 0x3f0000001c1cb820 */ /* 0x000fe20000400000 */
[----:B------:R3:W4:Y:S01]  /*35b0*/  MUFU.EX2 R164, R24 ;  /* 0x0000001800a47308 */ /* 0x0007220000000800 */
[----:B-1----:R-:W-:Y:S01]  /*35c0*/  @!P2 FMUL R155, R155, R155 ;  /* 0x0000009b9b9ba220 */ /* 0x002fe20000400000 */
[----:B------:R-:W-:-:S03]  /*35d0*/  FSETP.GEU.AND P2, PT, R33, -126, PT ;  /* 0xc2fc00002100780b */ /* 0x000fc60003f4e000 */
[----:B------:R-:W-:Y:S02]  /*35e0*/  FADD R26, R18, R155 ;  /* 0x0000009b121a7221 */ /* 0x000fe40000000000 */
[----:B------:R-:W-:Y:S01]  /*35f0*/  @!P4 FMUL R37, R37, 0.5 ;  /* 0x3f0000002525c820 */ /* 0x000fe20000400000 */
[----:B------:R1:W5:Y:S01]  /*3600*/  MUFU.EX2 R166, R28 ;  /* 0x0000001c00a67308 */ /* 0x0003620000000800 */
[----:B--2---:R-:W-:Y:S01]  /*3610*/  @!P5 FMUL R0, R0, R0 ;  /* 0x000000000000d220 */ /* 0x004fe20000400000 */
[----:B------:R-:W-:Y:S01]  /*3620*/  FSETP.GEU.AND P5, PT, R32, -126, PT ;  /* 0xc2fc00002000780b */ /* 0x000fe20003fae000 */
[----:B---3--:R-:W-:Y:S01]  /*3630*/  FADD R24, R16, R153 ;  /* 0x0000009910187221 */ /* 0x008fe20000000000 */
[----:B------:R-:W-:Y:S01]  /*3640*/  FADD R31, R21, R26 ;  /* 0x0000001a151f7221 */ /* 0x000fe20000000000 */
[----:B------:R-:W-:Y:S01]  /*3650*/  FADD R23, R163, R0 ;  /* 0x00000000a3177221 */ /* 0x000fe20000000000 */
[----:B------:R-:W-:Y:S01]  /*3660*/  F2FP.F16.F32.PACK_AB R163, R18, R163 ;  /* 0x000000a312a3723e */ /* 0x000fe200000000ff */
[----:B------:R-:W-:Y:S01]  /*3670*/  @!P2 FMUL R33, R33, 0.5 ;  /* 0x3f0000002121a820 */ /* 0x000fe20000400000 */
[----:B------:R-:W2:Y:S01]  /*3680*/  MUFU.EX2 R29, R29 ;  /* 0x0000001d001d7308 */ /* 0x000ea20000000800 */
[----:B----4-:R-:W-:Y:S01]  /*3690*/  @!P1 FMUL R164, R164, R164 ;  /* 0x000000a4a4a49220 */ /* 0x010fe20000400000 */
[----:B------:R-:W-:Y:S01]  /*36a0*/  FSETP.GEU.AND P1, PT, R36, -126, PT ;  /* 0xc2fc00002400780b */ /* 0x000fe20003f2e000 */
[----:B------:R-:W-:Y:S01]  /*36b0*/  FADD R30, R20, R23 ;  /* 0x00000017141e7221 */ /* 0x000fe20000000000 */
[----:B-1----:R-:W-:Y:S01]  /*36c0*/  FADD R28, R19, R24 ;  /* 0x00000018131c7221 */ /* 0x002fe20000000000 */
[----:B------:R-:W-:-:S02]  /*36d0*/  F2FP.F16.F32.PACK_AB R153, R153, R50 ;  /* 0x000000329999723e */ /* 0x000fc400000000ff */
[----:B------:R-:W-:Y:S01]  /*36e0*/  @!P5 FMUL R32, R32, 0.5 ;  /* 0x3f0000002020d820 */ /* 0x000fe20000400000 */
[----:B------:R-:W1:Y:S01]  /*36f0*/  MUFU.EX2 R33, R33 ;  /* 0x0000002100217308 */ /* 0x000e620000000800 */
[----:B-----5:R-:W-:Y:S01]  /*3700*/  @!P3 FMUL R166, R166, R166 ;  /* 0x000000a6a6a6b220 */ /* 0x020fe20000400000 */
[----:B------:R-:W-:Y:S01]  /*3710*/  FSETP.GEU.AND P3, PT, R40, -126, PT ;  /* 0xc2fc00002800780b */ /* 0x000fe20003f6e000 */
[----:B------:R-:W-:Y:S01]  /*3720*/  FADD R27, R27, R30 ;  /* 0x0000001e1b1b7221 */ /* 0x000fe20000000000 */
[----:B------:R-:W-:-:S03]  /*3730*/  FADD R28, R28, R31 ;  /* 0x0000001f1c1c7221 */ /* 0x000fc60000000000 */
[----:B------:R-:W-:Y:S01]  /*3740*/  @!P1 FMUL R36, R36, 0.5 ;  /* 0x3f00000024249820 */ /* 0x000fe20000400000 */
[----:B------:R-:W3:Y:S01]  /*3750*/  MUFU.EX2 R160, R32 ;  /* 0x0000002000a07308 */ /* 0x000ee20000000800 */
[----:B--2---:R-:W-:Y:S01]  /*3760*/  @!P6 FMUL R29, R29, R29 ;  /* 0x0000001d1d1de220 */ /* 0x004fe20000400000 */
[----:B------:R-:W-:Y:S01]  /*3770*/  FSETP.GEU.AND P6, PT, R41, -126, PT ;  /* 0xc2fc00002900780b */ /* 0x000fe20003fce000 */
[----:B------:R-:W-:-:S04]  /*3780*/  FADD R187, R27, R28 ;  /* 0x0000001c1bbb7221 */ /* 0x000fc80000000000 */
[----:B------:R-:W-:Y:S01]  /*3790*/  @!P3 FMUL R40, R40, 0.5 ;  /* 0x3f0000002828b820 */ /* 0x000fe20000400000 */
[----:B------:R-:W2:Y:S01]  /*37a0*/  MUFU.EX2 R162, R36 ;  /* 0x0000002400a27308 */ /* 0x000ea20000000800 */
[----:B-1----:R-:W-:Y:S01]  /*37b0*/  @!P2 FMUL R33, R33, R33 ;  /* 0x000000212121a220 */ /* 0x002fe20000400000 */
[----:B------:R-:W-:-:S05]  /*37c0*/  FSETP.GEU.AND P2, PT, R45, -126, PT ;  /* 0xc2fc00002d00780b */ /* 0x000fca0003f4e000 */
[----:B------:R-:W-:Y:S01]  /*37d0*/  @!P6 FMUL R41, R41, 0.5 ;  /* 0x3f0000002929e820 */ /* 0x000fe20000400000 */
[----:B------:R-:W1:Y:S01]  /*37e0*/  MUFU.EX2 R37, R37 ;  /* 0x0000002500257308 */ /* 0x000e620000000800 */
[----:B---3--:R-:W-:Y:S01]  /*37f0*/  @!P5 FMUL R160, R160, R160 ;  /* 0x000000a0a0a0d220 */ /* 0x008fe20000400000 */
[----:B------:R-:W-:-:S05]  /*3800*/  FSETP.GEU.AND P5, PT, R44, -126, PT ;  /* 0xc2fc00002c00780b */ /* 0x000fca0003fae000 */
[----:B------:R-:W-:Y:S01]  /*3810*/  @!P2 FMUL R45, R45, 0.5 ;  /* 0x3f0000002d2da820 */ /* 0x000fe20000400000 */
[----:B------:R-:W3:Y:S01]  /*3820*/  MUFU.EX2 R9, R40 ;  /* 0x0000002800097308 */ /* 0x000ee20000000800 */
[----:B--2---:R-:W-:Y:S01]  /*3830*/  @!P1 FMUL R162, R162, R162 ;  /* 0x000000a2a2a29220 */ /* 0x004fe20000400000 */
[----:B------:R-:W-:-:S05]  /*3840*/  FSETP.GEU.AND P1, PT, R48, -126, PT ;  /* 0xc2fc00003000780b */ /* 0x000fca0003f2e000 */
        /* <DEDUP_REMOVED lines=11> */
[----:B------:R-:W-:-:S03]  /*3900*/  FSETP.GEU.AND P6, PT, R10, -126, PT ;  /* 0xc2fc00000a00780b */ /* 0x000fc60003fce000 */
[----:B------:R-:W-:Y:S01]  /*3910*/  FADD R17, R25, R156 ;  /* 0x0000009c19117221 */ /* 0x000fe20000000000 */
[----:B------:R-:W-:Y:S01]  /*3920*/  F2FP.F16.F32.PACK_AB R156, R156, R9 ;  /* 0x000000099c9c723e */ /* 0x000fe200000000ff */
[----:B------:R-:W-:Y:S01]  /*3930*/  @!P3 FMUL R52, R52, 0.5 ;  /* 0x3f0000003434b820 */ /* 0x000fe20000400000 */
[----:B------:R-:W2:Y:S01]  /*3940*/  MUFU.EX2 R13, R48 ;  /* 0x00000030000d7308 */ /* 0x000ea20000000800 */
[----:B-1----:R-:W-:-:S04]  /*3950*/  @!P5 FMUL R11, R11, R11 ;  /* 0x0000000b0b0bd220 */ /* 0x002fc80000400000 */
[----:B------:R-:W-:Y:S01]  /*3960*/  FADD R19, R166, R11 ;  /* 0x0000000ba6137221 */ /* 0x000fe20000000000 */
[----:B------:R-:W-:Y:S01]  /*3970*/  F2FP.F16.F32.PACK_AB R166, R29, R166 ;  /* 0x000000a61da6723e */ /* 0x000fe200000000ff */
[----:B------:R-:W-:Y:S01]  /*3980*/  @!P6 FMUL R10, R10, 0.5 ;  /* 0x3f0000000a0ae820 */ /* 0x000fe20000400000 */
[----:B------:R-:W1:Y:S01]  /*3990*/  MUFU.EX2 R152, R49 ;  /* 0x0000003100987308 */ /* 0x000e620000000800 */
[----:B---3--:R-:W-:-:S04]  /*39a0*/  @!P2 FMUL R158, R158, R158 ;  /* 0x0000009e9e9ea220 */ /* 0x008fc80000400000 */
[----:B------:R-:W-:Y:S01]  /*39b0*/  FADD R20, R29, R158 ;  /* 0x0000009e1d147221 */ /* 0x000fe20000000000 */
[----:B------:R-:W-:Y:S02]  /*39c0*/  F2FP.F16.F32.PACK_AB R158, R158, R11 ;  /* 0x0000000b9e9e723e */ /* 0x000fe400000000ff */
[----:B------:R-:W3:Y:S01]  /*39d0*/  MUFU.EX2 R15, R52 ;  /* 0x00000034000f7308 */ /* 0x000ee20000000800 */
[----:B--2---:R-:W-:-:S04]  /*39e0*/  @!P1 FMUL R13, R13, R13 ;  /* 0x0000000d0d0d9220 */ /* 0x004fc80000400000 */
[----:B------:R-:W-:Y:S01]  /*39f0*/  FADD R21, R160, R13 ;  /* 0x0000000da0157221 */ /* 0x000fe20000000000 */
[----:B------:R-:W-:Y:S02]  /*3a00*/  F2FP.F16.F32.PACK_AB R160, R33, R160 ;  /* 0x000000a021a0723e */ /* 0x000fe400000000ff */
[----:B------:R2:W4:Y:S01]  /*3a10*/  MUFU.EX2 R154, R10 ;  /* 0x0000000a009a7308 */ /* 0x0005220000000800 */
[----:B-1----:R-:W-:-:S04]  /*3a20*/  @!P4 FMUL R152, R152, R152 ;  /* 0x000000989898c220 */ /* 0x002fc80000400000 */
[----:B------:R-:W-:Y:S01]  /*3a30*/  FADD R22, R33, R152 ;  /* 0x0000009821167221 */ /* 0x000fe20000000000 */
[----:B------:R-:W-:Y:S01]  /*3a40*/  F2FP.F16.F32.PACK_AB R152, R152, R13 ;  /* 0x0000000d9898723e */ /* 0x000fe200000000ff */
[----:B---3--:R-:W-:Y:S01]  /*3a50*/  @!P3 FMUL R15, R15, R15 ;  /* 0x0000000f0f0fb220 */ /* 0x008fe20000400000 */
[----:B--2---:R-:W-:Y:S01]  /*3a60*/  FADD R10, R164, R9 ;  /* 0x00000009a40a7221 */ /* 0x004fe20000000000 */
[----:B------:R-:W-:Y:S01]  /*3a70*/  FADD R17, R17, R22 ;  /* 0x0000001611117221 */ /* 0x000fe20000000000 */
[----:B------:R-:W-:Y:S01]  /*3a80*/  F2FP.F16.F32.PACK_AB R164, R25, R164 ;  /* 0x000000a419a4723e */ /* 0x000fe200000000ff */
[----:B------:R-:W-:Y:S01]  /*3a90*/  FADD R24, R162, R15 ;  /* 0x0000000fa2187221 */ /* 0x000fe20000000000 */
[----:B------:R-:W-:Y:S01]  /*3aa0*/  FADD R10, R10, R21 ;  /* 0x000000150a0a7221 */ /* 0x000fe20000000000 */
[----:B------:R-:W-:Y:S01]  /*3ab0*/  F2FP.F16.F32.PACK_AB R162, R37, R162 ;  /* 0x000000a225a2723e */ /* 0x000fe200000000ff */
[----:B----4-:R-:W-:Y:S01]  /*3ac0*/  @!P6 FMUL R154, R154, R154 ;  /* 0x0000009a9a9ae220 */ /* 0x010fe20000400000 */
[----:B------:R-:W-:-:S03]  /*3ad0*/  FADD R19, R19, R24 ;  /* 0x0000001813137221 */ /* 0x000fc60000000000 */
[----:B------:R-:W-:Y:S01]  /*3ae0*/  FADD R23, R37, R154 ;  /* 0x0000009a25177221 */ /* 0x000fe20000000000 */
[----:B------:R-:W-:Y:S01]  /*3af0*/  FADD R10, R10, R19 ;  /* 0x000000130a0a7221 */ /* 0x000fe20000000000 */
[----:B------:R-:W-:Y:S02]  /*3b00*/  F2FP.F16.F32.PACK_AB R154, R154, R15 ;  /* 0x0000000f9a9a723e */ /* 0x000fe400000000ff */
[----:B------:R-:W-:-:S04]  /*3b10*/  FADD R20, R20, R23 ;  /* 0x0000001714147221 */ /* 0x000fc80000000000 */
[----:B------:R-:W-:-:S04]  /*3b20*/  FADD R17, R17, R20 ;  /* 0x0000001411117221 */ /* 0x000fc80000000000 */
[----:B------:R-:W-:Y:S01]  /*3b30*/  FADD R188, R10, R17 ;  /* 0x000000110abc7221 */ /* 0x000fe20000000000 */
[----:B------:R-:W-:Y:S06]  /*3b40*/  @!P0 BRA `(.L_x_19) ;  /* 0x0000000000048947 */ /* 0x000fec0003800000 */
[----:B------:R-:W-:Y:S01]  /*3b50*/  BPT.TRAP 0x1 ;  /* 0x000000040000795c */ /* 0x000fe20000300000 */
.L_x_19:
[----:B------:R-:W1:Y:S01]  /*3b60*/  SYNCS.PHASECHK.TRANS64.TRYWAIT P1, [UR60+0x70008], R3 ;  /* 0x07000803ff0075a7 */ /* 0x000e62000802017c */
[----:B------:R-:W-:Y:S01]  /*3b70*/  ULOP3.LUT UR41, UR43, 0x2000000, URZ, 0xfc, !UPT ;  /* 0x020000002b297892 */ /* 0x000fe2000f8efc3f */
[----:B-1----:R-:W-:Y:S11]  /*3b80*/  @!P1 BRA `(.L_x_20) ;  /* 0x0000022400a49947 */ /* 0x002ff60003800000 */
.L_x_132:
[----:B------:R-:W-:Y:S01]  /*3b90*/  UIADD3 UR4, UR41, 0x1000, URZ ;  /* 0x0000100029047890 */ /* 0x000fe2000fffe03f */
[----:B------:R-:W-:Y:S01]  /*3ba0*/  WARPGROUP.ARRIVE ;  /* 0x00000000000079c5 */ /* 0x000fe20000000000 */
[----:B------:R-:W-:Y:S01]  /*3bb0*/  UMOV UR7, 0x40000040 ;  /* 0x4000004000077882 */ /* 0x000fe20000000000 */
[----:B------:R-:W-:Y:S04]  /*3bc0*/  STL [R1+0x550], R155 ;  /* 0x0005509b01007387 */ /* 0x000fe80000100800 */
[----:B------:R-:W-:Y:S01]  /*3bd0*/  UMOV UR6, UR4 ;  /* 0x0000000400067c82 */ /* 0x000fe20008000000 */
[----:B------:R-:W-:Y:S01]  /*3be0*/  STL [R1+0x54c], R0 ;  /* 0x00054c0001007387 */ /* 0x000fe20000100800 */
[----:B------:R-:W-:Y:S01]  /*3bf0*/  HGMMA.64x256x16.F32 R24, R164, gdesc[UR4].tnspB, RZ, !UPT, gsb0 ;  /* 0x43e00004a4187df0 */ /* 0x000fe2000c0008ff */
[----:B------:R-:W-:-:S02]  /*3c00*/  UIADD3 UR4, UR41, 0x1800, URZ ;  /* 0x0000180029047890 */ /* 0x000fc4000fffe03f */
[----:B------:R-:W-:Y:S01]  /*3c10*/  STL [R1+0x548], R152 ;  /* 0x0005489801007387 */ /* 0x000fe20000100800 */
[----:B------:R-:W-:-:S03]  /*3c20*/  UMOV UR7, 0x40000040 ;  /* 0x4000004000077882 */ /* 0x000fc60000000000 */
[----:B------:R-:W-:Y:S01]  /*3c30*/  STL [R1+0x544], R153 ;  /* 0x0005449901007387 */ /* 0x000fe20000100800 */
[----:B------:R-:W-:-:S03]  /*3c40*/  UMOV UR6, UR4 ;  /* 0x0000000400067c82 */ /* 0x000fc60008000000 */
[----:B------:R-:W-:Y:S04]  /*3c50*/  STL [R1+0x540], R154 ;  /* 0x0005409a01007387 */ /* 0x000fe80000100800 */
[----:B------:R-:W-:Y:S04]  /*3c60*/  STL [R1+0x53c], R231 ;  /* 0x00053ce701007387 */ /* 0x000fe80000100800 */
[----:B------:R2:W-:Y:S04]  /*3c70*/  STL [R1+0x538], R230 ;  /* 0x000538e601007387 */ /* 0x0005e80000100800 */
[----:B------:R3:W-:Y:S04]  /*3c80*/  STL [R1+0x534], R229 ;  /* 0x000534e501007387 */ /* 0x0007e80000100800 */
        /* <DEDUP_REMOVED lines=39> */
[----:B------:R1:W-:Y:S04]  /*3f00*/  STL [R1+0x494], R188 ;  /* 0x000494bc01007387 */ /* 0x0003e80000100800 */
[----:B------:R1:W-:Y:S04]  /*3f10*/  STL [R1+0x490], R187 ;  /* 0x000490bb01007387 */ /* 0x0003e80000100800 */
[----:B------:R-:W-:Y:S04]  /*3f20*/  STL [R1+0x48c], R8 ;  /* 0x00048c0801007387 */ /* 0x000fe80000100800 */
[----:B------:R-:W-:Y:S04]  /*3f30*/  STL [R1+0x488], R7 ;  /* 0x0004880701007387 */ /* 0x000fe80000100800 */
[----:B------:R1:W-:Y:S04]  /*3f40*/  STL [R1+0x484], R6 ;  /* 0x0004840601007387 */ /* 0x0003e80000100800 */
[----:B------:R1:W-:Y:S04]  /*3f50*/  STL [R1+0x480], R5 ;  /* 0x0004800501007387 */ /* 0x0003e80000100800 */
[----:B------:R1:W-:Y:S04]  /*3f60*/  STL [R1+0x47c], R4 ;  /* 0x00047c0401007387 */ /* 0x0003e80000100800 */
[----:B------:R1:W-:Y:S01]  /*3f70*/  STL [R1+0x478], R2 ;  /* 0x0004780201007387 */ /* 0x0003e20000100800 */
[----:B------:R-:W-:-:S03]  /*3f80*/  WARPGROUP.DEPBAR.LE gsb0, 0x0 ;  /* 0x00008000000079c5 */ /* 0x000fc60000010000 */
[----:B------:R-:W-:Y:S01]  /*3f90*/  STL.64 [R1], R24 ;  /* 0x0000001801007387 */ /* 0x000fe20000100a00 */
[----:B------:R-:W-:Y:S01]  /*3fa0*/  MOV R235, R57 ;  /* 0x0000003900eb7202 */ /* 0x000fe20000000f00 */
[----:B------:R-:W-:Y:S01]  /*3fb0*/  IMAD.MOV.U32 R233, RZ, RZ, R59 ;  /* 0x000000ffffe97224 */ /* 0x000fe200078e003b */
[----:B------:R-:W-:Y:S01]  /*3fc0*/  MOV R234, R58 ;  /* 0x0000003a00ea7202 */ /* 0x000fe20000000f00 */
[----:B------:R-:W-:Y:S01]  /*3fd0*/  STL.64 [R1+0x8], R26 ;  /* 0x0000081a01007387 */ /* 0x000fe20000100a00 */
[----:B------:R-:W-:Y:S01]  /*3fe0*/  MOV R232, R60 ;  /* 0x0000003c00e87202 */ /* 0x000fe20000000f00 */
[----:B--2---:R-:W-:Y:S01]  /*3ff0*/  IMAD.MOV.U32 R230, RZ, RZ, R62 ;  /* 0x000000ffffe67224 */ /* 0x004fe200078e003e */
[----:B------:R-:W-:Y:S01]  /*4000*/  MOV R231, R61 ;  /* 0x0000003d00e77202 */ /* 0x000fe20000000f00 */
[----:B------:R-:W-:Y:S01]  /*4010*/  STL.64 [R1+0x10], R28 ;  /* 0x0000101c01007387 */ /* 0x000fe20000100a00 */
[----:B---3--:R-:W-:Y:S01]  /*4020*/  MOV R229, R63 ;  /* 0x0000003f00e57202 */ /* 0x008fe20000000f00 */
[----:B----4-:R-:W-:Y:S01]  /*4030*/  IMAD.MOV.U32 R227, RZ, RZ, R65 ;  /* 0x000000ffffe37224 */ /* 0x010fe200078e0041 */
[----:B------:R-:W-:Y:S01]  /*4040*/  MOV R228, R64 ;  /* 0x0000004000e47202 */ /* 0x000fe20000000f00 */
[----:B------:R-:W-:Y:S01]  /*4050*/  STL.64 [R1+0x18], R30 ;  /* 0x0000181e01007387 */ /* 0x000fe20000100a00 */
[----:B-1----:R-:W-:Y:S01]  /*4060*/  MOV R226, R66 ;  /* 0x0000004200e27202 */ /* 0x002fe20000000f00 */
[----:B------:R-:W-:Y:S01]  /*4070*/  IMAD.MOV.U32 R224, RZ, RZ, R68 ;  /* 0x000000ffffe07224 */ /* 0x000fe200078e0044 */
[----:B------:R-:W-:Y:S01]  /*4080*/  MOV R225, R67 ;  /* 0x0000004300e17202 */ /* 0x000fe20000000f00 */
[----:B------:R-:W-:Y:S01]  /*4090*/  STL.64 [R1+0x20], R32 ;  /* 0x0000202001007387 */ /* 0x000fe20000100a00 */
[----:B------:R-:W-:Y:S01]  /*40a0*/  MOV R223, R69 ;  /* 0x0000004500df7202 */ /* 0x000fe20000000f00 */
        /* <DEDUP_REMOVED lines=76> */
[----:B------:R1:W-:Y:S01]  /*4570*/  STL [R1+0x80], R56 ;  /* 0x0000803801007387 */ /* 0x0003e20000100800 */
[----:B------:R-:W-:-:S02]  /*4580*/  MOV R153, R127 ;  /* 0x0000007f00997202 */ /* 0x000fc40000000f00 */
[----:B------:R-:W-:Y:S01]  /*4590*/  MOV R23, R129 ;  /* 0x0000008100177202 */ /* 0x000fe20000000f00 */
[----:B------:R-:W-:Y:S01]  /*45a0*/  STL.64 [R1+0x940], R158 ;  /* 0x0009409e01007387 */ /* 0x000fe20000100a00 */
[----:B------:R-:W-:Y:S02]  /*45b0*/  MOV R22, R130 ;  /* 0x0000008200167202 */ /* 0x000fe40000000f00 */
[----:B------:R-:W-:Y:S01]  /*45c0*/  MOV R20, R132 ;  /* 0x0000008400147202 */ /* 0x000fe20000000f00 */
[----:B------:R-:W-:Y:S01]  /*45d0*/  STL.64 [R1+0x938], R156 ;  /* 0x0009389c01007387 */ /* 0x000fe20000100a00 */
[----:B------:R-:W-:Y:S02]  /*45e0*/  MOV R19, R133 ;  /* 0x0000008500137202 */ /* 0x000fe40000000f00 */
[----:B------:R-:W-:Y:S02]  /*45f0*/  MOV R17, R135 ;  /* 0x0000008700117202 */ /* 0x000fe40000000f00 */
[----:B------:R-:W-:-:S02]  /*4600*/  MOV R16, R136 ;  /* 0x0000008800107202 */ /* 0x000fc40000000f00 */
[----:B------:R-:W-:Y:S02]  /*4610*/  MOV R14, R138 ;  /* 0x0000008a000e7202 */ /* 0x000fe40000000f00 */
[----:B------:R-:W-:Y:S02]  /*4620*/  MOV R13, R139 ;  /* 0x0000008b000d7202 */ /* 0x000fe40000000f00 */
[----:B------:R-:W-:Y:S02]  /*4630*/  MOV R11, R141 ;  /* 0x0000008d000b7202 */ /* 0x000fe40000000f00 */
[----:B------:R-:W-:Y:S02]  /*4640*/  MOV R10, R142 ;  /* 0x0000008e000a7202 */ /* 0x000fe40000000f00 */
[----:B------:R-:W-:Y:S02]  /*4650*/  MOV R8, R144 ;  /* 0x0000009000087202 */ /* 0x000fe40000000f00 */
[----:B------:R-:W-:-:S02]  /*4660*/  MOV R7, R145 ;  /* 0x0000009100077202 */ /* 0x000fc40000000f00 */
[----:B------:R-:W-:Y:S02]  /*4670*/  MOV R5, R147 ;  /* 0x0000009300057202 */ /* 0x000fe40000000f00 */
[----:B------:R-:W-:Y:S02]  /*4680*/  MOV R4, R148 ;  /* 0x0000009400047202 */ /* 0x000fe40000000f00 */
[----:B------:R-:W-:Y:S02]  /*4690*/  MOV R2, R150 ;  /* 0x0000009600027202 */ /* 0x000fe40000000f00 */
[----:B------:R-:W-:Y:S02]  /*46a0*/  MOV R0, R151 ;  /* 0x0000009700007202 */ /* 0x000fe40000000f00 */
[----:B-1----:R-:W-:-:S06]  /*46b0*/  WARPGROUP.ARRIVE ;  /* 0x00000000000079c5 */ /* 0x002fcc0000000000 */
[----:B------:R-:W-:Y:S03]  /*46c0*/  HGMMA.64x256x16.F32 R24, R164, gdesc[UR4].tnspB, RZ, !UPT, gsb0 ;  /* 0x43e00004a4187df0 */ /* 0x000fe6000c0008ff */
[----:B------:R-:W-:Y:S02]  /*46d0*/  WARPGROUP.DEPBAR.LE gsb0, 0x0 ;  /* 0x00008000000079c5 */ /* 0x000fe40000010000 */
[----:B------:R-:W-:Y:S04]  /*46e0*/  STL.64 [R1+0x930], R150 ;  /* 0x0009309601007387 */ /* 0x000fe80000100a00 */
        /* <DEDUP_REMOVED lines=58> */
[----:B------:R1:W-:Y:S04]  /*4a90*/  STL.64 [R1+0x758], R32 ;  /* 0x0007582001007387 */ /* 0x0003e80000100a00 */
[----:B-1----:R-:W2:Y:S04]  /*4aa0*/  LDL.LU R32, [R1] ;  /* 0x0000000001207983 */ /* 0x002ea80000300800 */
[----:B------:R-:W2:Y:S04]  /*4ab0*/  LDL.LU R33, [R1+0x4] ;  /* 0x0000040001217983 */ /* 0x000ea80000300800 */
        /* <DEDUP_REMOVED lines=30> */
[----:B------:R-:W2:Y:S01]  /*4ca0*/  LDL.LU R64, [R1+0x80] ;  /* 0x0000800001407983 */ /* 0x000ea20000300800 */
        /* <DEDUP_REMOVED lines=65> */
[----:B------:R-:W-:Y:S01]  /*50c0*/  UIADD3 UR4, UR41, 0x1080, URZ ;  /* 0x0000108029047890 */ /* 0x000fe2000fffe03f */
[----:B------:R-:W-:Y:S01]  /*50d0*/  MOV R111, R189 ;  /* 0x000000bd006f7202 */ /* 0x000fe20000000f00 */
[----:B------:R-:W-:Y:S01]  /*50e0*/  UMOV UR7, 0x40000040 ;  /* 0x4000004000077882 */ /* 0x000fe20000000000 */
[----:B------:R-:W-:-:S02]  /*50f0*/  MOV R112, R188 ;  /* 0x000000bc00707202 */ /* 0x000fc40000000f00 */
[----:B------:R-:W-:Y:S02]  /*5100*/  MOV R114, R186 ;  /* 0x000000ba00727202 */ /* 0x000fe40000000f00 */
[----:B------:R-:W-:Y:S01]  /*5110*/  MOV R115, R185 ;  /* 0x000000b900737202 */ /* 0x000fe20000000f00 */
[----:B------:R-:W-:Y:S01]  /*5120*/  UMOV UR6, UR4 ;  /* 0x0000000400067c82 */ /* 0x000fe20008000000 */
        /* <DEDUP_REMOVED lines=25> */
[----:B------:R-:W-:-:S06]  /*52c0*/  MOV R159, R0 ;  /* 0x00000000009f7202 */ /* 0x000fcc0000000f00 */
[----:B--2---:R-:W-:-:S06]  /*52d0*/  WARPGROUP.ARRIVE ;  /* 0x00000000000079c5 */ /* 0x004fcc0000000000 */
[----:B------:R-:W-:Y:S03]  /*52e0*/  HGMMA.64x256x16.F32 R32, R160, gdesc[UR4].tnspB, R32, gsb0 ;  /* 0x43e00004a0207df0 */ /* 0x000fe60008000820 */
[----:B------:R-:W-:Y:S02]  /*52f0*/  WARPGROUP.DEPBAR.LE gsb0, 0x0 ;  /* 0x00008000000079c5 */ /* 0x000fe40000010000 */
[----:B------:R-:W-:Y:S04]  /*5300*/  STL.64 [R1], R32 ;  /* 0x0000002001007387 */ /* 0x000fe80000100a00 */
        /* <DEDUP_REMOVED lines=63> */
[----:B-1----:R-:W2:Y:S04]  /*5700*/  LDL.LU.64 R158, [R1+0x940] ;  /* 0x00094000019e7983 */ /* 0x002ea80000300a00 */
[----:B------:R-:W2:Y:S04]  /*5710*/  LDL.LU.64 R156, [R1+0x938] ;  /* 0x00093800019c7983 */ /* 0x000ea80000300a00 */
[----:B------:R-:W3:Y:S04]  /*5720*/  LDL.LU.64 R150, [R1+0x930] ;  /* 0x0009300001967983 */ /* 0x000ee80000300a00 */
        /* <DEDUP_REMOVED lines=58> */
[----:B------:R-:W3:Y:S01]  /*5ad0*/  LDL.LU.64 R32, [R1+0x758] ;  /* 0x0007580001207983 */ /* 0x000ee20000300a00 */
[----:B------:R-:W-:Y:S01]  /*5ae0*/  UIADD3 UR4, UR41, 0x1880, URZ ;  /* 0x0000188029047890 */ /* 0x000fe2000fffe03f */
[----:B------:R-:W-:-:S06]  /*5af0*/  UMOV UR7, 0x40000040 ;  /* 0x4000004000077882 */ /* 0x000fcc0000000000 */
[----:B------:R-:W-:Y:S01]  /*5b00*/  UMOV UR6, UR4 ;  /* 0x0000000400067c82 */ /* 0x000fe20008000000 */
[----:B---3--:R-:W-:-:S06]  /*5b10*/  WARPGROUP.ARRIVE ;  /* 0x00000000000079c5 */ /* 0x008fcc0000000000 */
[----:B------:R-:W-:Y:S03]  /*5b20*/  HGMMA.64x256x16.F32 R24, R160, gdesc[UR4].tnspB, R24, gsb0 ;  /* 0x43e00004a0187df0 */ /* 0x000fe60008000818 */
        /* <DEDUP_REMOVED lines=65> */
[----:B-1----:R-:W2:Y:S04]  /*5f40*/  LDL.LU.64 R24, [R1] ;  /* 0x0000000001187983 */ /* 0x002ea80000300a00 */
[----:B------:R-:W2:Y:S04]  /*5f50*/  LDL.LU.64 R26, [R1+0x8] ;  /* 0x00000800011a7983 */ /* 0x000ea80000300a00 */
        /* <DEDUP_REMOVED lines=61> */
[----:B------:R-:W2:Y:S01]  /*6330*/  LDL.LU.64 R150, [R1+0x1f8] ;  /* 0x0001f80001967983 */ /* 0x000ea20000300a00 */
[----:B------:R-:W-:Y:S01]  /*6340*/  UIADD3 UR4, UR41, 0x1100, URZ ;  /* 0x0000110029047890 */ /* 0x000fe2000fffe03f */
[----:B------:R-:W-:-:S06]  /*6350*/  UMOV UR7, 0x40000040 ;  /* 0x4000004000077882 */ /* 0x000fcc0000000000 */
[----:B------:R-:W-:Y:S01]  /*6360*/  UMOV UR6, UR4 ;  /* 0x0000000400067c82 */ /* 0x000fe20008000000 */
[----:B--2---:R-:W-:-:S06]  /*6370*/  WARPGROUP.ARRIVE ;  /* 0x00000000000079c5 */ /* 0x004fcc0000000000 */
[----:B------:R-:W-:Y:S03]  /*6380*/  HGMMA.64x256x16.F32 R24, R156, gdesc[UR4].tnspB, R24, gsb0 ;  /* 0x43e000049c187df0 */ /* 0x000fe60008000818 */
[----:B------:R-:W-:Y:S02]  /*6390*/  WARPGROUP.DEPBAR.LE gsb0, 0x0 ;  /* 0x00008000000079c5 */ /* 0x000fe40000010000 */
[----:B------:R-:W-:Y:S01]  /*63a0*/  STL.64 [R1], R24 ;  /* 0x0000001801007387 */ /* 0x000fe20000100a00 */
        /* <DEDUP_REMOVED lines=47> */
[----:B------:R1:W-:Y:S01]  /*66a0*/  STL [R1+0x60], R48 ;  /* 0x0000603001007387 */ /* 0x0003e20000100800 */
[----:B------:R-:W-:Y:S01]  /*66b0*/  MOV R181, R114 ;  /* 0x0000007200b57202 */ /* 0x000fe20000000f00 */
[----:B------:R-:W-:Y:S01]  /*66c0*/  IMAD.MOV.U32 R182, RZ, RZ, R113 ;  /* 0x000000ffffb67224 */ /* 0x000fe200078e0071 */
[----:B------:R-:W-:Y:S01]  /*66d0*/  MOV R180, R115 ;  /* 0x0000007300b47202 */ /* 0x000fe20000000f00 */
[----:B------:R-:W2:Y:S01]  /*66e0*/  LDL.LU.64 R150, [R1+0x750] ;  /* 0x0007500001967983 */ /* 0x000ea20000300a00 */
        /* <DEDUP_REMOVED lines=84> */
[----:B------:R-:W-:-:S03]  /*6c30*/  MOV R155, R49 ;  /* 0x00000031009b7202 */ /* 0x000fc60000000f00 */
        /* <DEDUP_REMOVED lines=29> */
[----:B-1----:R-:W2:Y:S04]  /*6e10*/  LDL.LU.64 R48, [R1+0x5b8] ;  /* 0x0005b80001307983 */ /* 0x002ea80000300a00 */
        /* <DEDUP_REMOVED lines=103> */
[----:B------:R-:W-:-:S03]  /*7490*/  IMAD.MOV.U32 R49, RZ, RZ, R155 ;  /* 0x000000ffff317224 */ /* 0x000fc600078e009b */
[----:B------:R-:W2:Y:S01]  /*74a0*/  LDL.LU R45, [R1+0x54] ;  /* 0x00005400012d7983 */ /* 0x000ea20000300800 */
[----:B------:R-:W-:-:S03]  /*74b0*/  MOV R50, R0 ;  /* 0x0000000000327202 */ /* 0x000fc60000000f00 */
[----:B------:R-:W2:Y:S04]  /*74c0*/  LDL.LU R46, [R1+0x58] ;  /* 0x00005800012e7983 */ /* 0x000ea80000300800 */
[----:B------:R-:W2:Y:S01]  /*74d0*/  LDL.LU R47, [R1+0x5c] ;  /* 0x00005c00012f7983 */ /* 0x000ea20000300800 */
[----:B------:R-:W-:-:S03]  /*74e0*/  MOV R51, R152 ;  /* 0x0000009800337202 */ /* 0x000fc60000000f00 */
[----:B------:R-:W2:Y:S01]  /*74f0*/  LDL.LU R48, [R1+0x60] ;  /* 0x0000600001307983 */ /* 0x000ea20000300800 */
[----:B------:R-:W-:-:S03]  /*7500*/  IMAD.MOV.U32 R52, RZ, RZ, R153 ;  /* 0x000000ffff347224 */ /* 0x000fc600078e0099 */
[----:B------:R-:W3:Y:S01]  /*7510*/  LDL.LU R155, [R1+0x550] ;  /* 0x00055000019b7983 */ /* 0x000ee20000300800 */
[----:B------:R-:W-:-:S03]  /*7520*/  MOV R53, R154 ;  /* 0x0000009a00357202 */ /* 0x000fc60000000f00 */
[----:B------:R-:W3:Y:S04]  /*7530*/  LDL.LU R0, [R1+0x54c] ;  /* 0x00054c0001007983 */ /* 0x000ee80000300800 */
        /* <DEDUP_REMOVED lines=73> */
[----:B------:R-:W-:Y:S01]  /*79d0*/  MOV R107, R232 ;  /* 0x000000e8006b7202 */ /* 0x000fe20000000f00 */
[----:B------:R1:W5:Y:S01]  /*79e0*/  LDL.LU R231, [R1+0x53c] ;  /* 0x00053c0001e77983 */ /* 0x0003620000300800 */
        /* <DEDUP_REMOVED lines=28> */
[----:B------:R-:W-:Y:S01]  /*7bb0*/  MOV R150, R9 ;  /* 0x0000000900967202 */ /* 0x000fe20000000f00 */
[----:B------:R-:W-:Y:S01]  /*7bc0*/  UMOV UR6, UR4 ;  /* 0x0000000400067c82 */ /* 0x000fe20008000000 */
[----:B------:R1:W5:Y:S04]  /*7bd0*/  LDL.LU R230, [R1+0x538] ;  /* 0x0005380001e67983 */ /* 0x0003680000300800 */
        /* <DEDUP_REMOVED lines=38> */
[----:B------:R1:W5:Y:S01]  /*7e40*/  LDL.LU R191, [R1+0x49c] ;  /* 0x00049c0001bf7983 */ /* 0x0003620000300800 */
[----:B---3--:R-:W-:-:S03]  /*7e50*/  F2FP.F16.F32.PACK_AB R155, R155, R0 ;  /* 0x000000009b9b723e */ /* 0x008fc600000000ff */
[----:B------:R1:W5:Y:S04]  /*7e60*/  LDL.LU R190, [R1+0x498] ;  /* 0x0004980001be7983 */ /* 0x0003680000300800 */
[----:B------:R1:W5:Y:S04]  /*7e70*/  LDL.LU R188, [R1+0x494] ;  /* 0x0004940001bc7983 */ /* 0x0003680000300800 */
[----:B------:R1:W5:Y:S01]  /*7e80*/  LDL.LU R187, [R1+0x490] ;  /* 0x0004900001bb7983 */ /* 0x0003620000300800 */
[----:B--2---:R-:W-:-:S03]  /*7e90*/  WARPGROUP.ARRIVE ;  /* 0x00000000000079c5 */ /* 0x004fc60000000000 */
[----:B------:R1:W5:Y:S03]  /*7ea0*/  LDL.LU R8, [R1+0x48c] ;  /* 0x00048c0001087983 */ /* 0x0003660000300800 */
[----:B------:R-:W-:Y:S01]  /*7eb0*/  HGMMA.64x256x16.F32 R24, R152, gdesc[UR4].tnspB, R24, gsb0 ;  /* 0x43e0000498187df0 */ /* 0x000fe20008000818 */
[----:B------:R1:W5:Y:S04]  /*7ec0*/  LDL.LU R7, [R1+0x488] ;  /* 0x0004880001077983 */ /* 0x0003680000300800 */
[----:B------:R1:W5:Y:S04]  /*7ed0*/  LDL.LU R6, [R1+0x484] ;  /* 0x0004840001067983 */ /* 0x0003680000300800 */
[----:B------:R1:W5:Y:S04]  /*7ee0*/  LDL.LU R5, [R1+0x480] ;  /* 0x0004800001057983 */ /* 0x0003680000300800 */
[----:B------:R1:W5:Y:S04]  /*7ef0*/  LDL.LU R4, [R1+0x47c] ;  /* 0x00047c0001047983 */ /* 0x0003680000300800 */
[----:B------:R1:W5:Y:S01]  /*7f00*/  LDL.LU R2, [R1+0x478] ;  /* 0x0004780001027983 */ /* 0x0003620000300800 */
[----:B------:R-:W-:-:S03]  /*7f10*/  WARPGROUP.DEPBAR.LE gsb0, 0x0 ;  /* 0x00008000000079c5 */ /* 0x000fc60000010000 */
        /* <DEDUP_REMOVED lines=64> */
[----:B--2---:R-:W2:Y:S04]  /*8320*/  LDL.LU.64 R150, [R1+0x470] ;  /* 0x0004700001967983 */ /* 0x004ea80000300a00 */
        /* <DEDUP_REMOVED lines=69> */
[----:B-1----:R-:W-:Y:S05]  /*8780*/  @!P0 BRA `(.L_x_21) ;  /* 0x0000000000048947 */ /* 0x002fea0003800000 */
[----:B------:R-:W-:Y:S01]  /*8790*/  BPT.TRAP 0x1 ;  /* 0x000000040000795c */ /* 0x000fe20000300000 */
.L_x_21:
[----:B------:R-:W-:Y:S01]  /*87a0*/  UISETP.GT.U32.AND UP0, UPT, UR54, 0x1, UPT ;  /* 0x000000013600788c */ /* 0x000fe2000bf04070 */
[----:B------:R-:W-:Y:S01]  /*87b0*/  MOV R0, RZ ;  /* 0x000000ff00007202 */ /* 0x000fe20000000f00 */
[----:B------:R-:W-:-:S04]  /*87c0*/  UIADD3 UR4, UR60, 0x70028, URZ ;  /* 0x000700283c047890 */ /* 0x000fc8000fffe03f */
[----:B------:R-:W-:Y:S01]  /*87d0*/  PLOP3.LUT P1, PT, PT, PT, UP0, 0x80, 0x0 ;  /* 0x000000000000781c */ /* 0x000fe20003f2f008 */
[----:B------:R-:W-:-:S09]  /*87e0*/  UPRMT UR4, URZ, 0x654, UR4 ;  /* 0x000006543f047896 */ /* 0x000fd20008000004 */
[----:B------:R-:W-:Y:S03]  /*87f0*/  SYNCS.ARRIVE.TRANS64.RED.A1T0 RZ, [UR4], RZ ;  /* 0x000000ffffff79a7 */ /* 0x000fe60008100404 */
[----:B------:R-:W-:Y:S05]  /*8800*/  @P1 BRA `(.L_x_22) ;  /* 0x0000000000041947 */ /* 0x000fea0003800000 */
[----:B------:R-:W-:Y:S01]  /*8810*/  BPT.TRAP 0x1 ;  /* 0x000000040000795c */ /* 0x000fe20000300000 */
.L_x_22:
[----:B-----5:R-:W-:Y:S01]  /*8820*/  ISETP.GE.AND P2, PT, R8, 0x4, PT ;  /* 0x000000040800780c */ /* 0x020fe20003f46270 */
[----:B------:R-:W-:Y:S01]  /*8830*/  UMOV UR7, 0x1 ;  /* 0x0000000100077882 */ /* 0x000fe20000000000 */
[----:B------:R-:W-:Y:S01]  /*8840*/  UMOV UR4, 0x2 ;  /* 0x0000000200047882 */ /* 0x000fe20000000000 */
[----:B------:R-:W-:Y:S01]  /*8850*/  IADD3 R2, R2, 0x40, RZ ;  /* 0x0000004002027810 */ /* 0x000fe20007ffe0ff */
[----:B------:R-:W-:-:S09]  /*8860*/  VIADD R19, R8, 0xfffffffe ;  /* 0xfffffffe08137836 */ /* 0x000fd20000000000 */
[----:B------:R-:W-:Y:S05]  /*8870*/  @!P2 BRA `(.L_x_23) ;  /* 0x000000a400f0a947 */ /* 0x000fea0003800000 */
[----:B------:R-:W-:Y:S01]  /*8880*/  IADD3 R8, R8, -0x3, RZ ;  /* 0xfffffffd08087810 */ /* 0x000fe20007ffe0ff */
[----:B------:R-:W-:Y:S01]  /*8890*/  IMAD.MOV.U32 R18, RZ, RZ, R6 ;  /* 0x000000ffff127224 */ /* 0x000fe200078e0006 */
[----:B------:R-:W-:Y:S01]  /*88a0*/  MOV R3, R7 ;  /* 0x0000000700037202 */ /* 0x000fe20000000f00 */
[----:B------:R-:W-:Y:S01]  /*88b0*/  UMOV UR4, 0x2 ;  /* 0x0000000200047882 */ /* 0x000fe20000000000 */
[----:B------:R-:W-:Y:S01]  /*88c0*/  MOV R0, RZ ;  /* 0x000000ff00007202 */ /* 0x000fe20000000f00 */
[----:B------:R-:W-:Y:S01]  /*88d0*/  UMOV UR7, 0x1 ;  /* 0x0000000100077882 */ /* 0x000fe20000000000 */
[----:B------:R-:W-:-:S05]  /*88e0*/  ULDC UR5, c[0x0][0x604] ;  /* 0x0001810000057ab9 */ /* 0x000fca0000000800 */
.L_x_34:
[----:B------:R-:W-:Y:S02]  /*88f0*/  PLOP3.LUT P3, PT, PT, PT, UP1, 0x80, 0x0 ;  /* 0x000000000000781c */ /* 0x000fe40003f6f018 */
[----:B------:R-:W-:-:S11]  /*8900*/  MOV R19, R8 ;  /* 0x0000000800137202 */ /* 0x000fd60000000f00 */
[----:B------:R-:W-:Y:S05]  /*8910*/  @!P3 BRA `(.L_x_24) ;  /* 0x000000000004b947 */ /* 0x000fea0003800000 */
[----:B------:R-:W-:Y:S01]  /*8920*/  BPT.TRAP 0x1 ;  /* 0x000000040000795c */ /* 0x000fe20000300000 */
.L_x_24:
[----:B------:R-:W-:Y:S01]  /*8930*/  ULEA UR6, UR4, UR60, 0x3 ;  /* 0x0000003c04067291 */ /* 0x000fe2000f8e183f */
[----:B------:R-:W-:-:S08]  /*8940*/  SHF.L.U32 R6, R0, 0x1f, RZ ;  /* 0x0000001f00067819 */ /* 0x000fd000000006ff */
[----:B------:R-:W1:Y:S02]  /*8950*/  SYNCS.PHASECHK.TRANS64.TRYWAIT P2, [UR6+0x70000], R6 ;  /* 0x07000006ff0075a7 */ /* 0x000e640008040146 */
[----:B-1----:R-:W-:Y:S05]  /*8960*/  @!P2 BRA `(.L_x_25) ;  /* 0x000001d80044a947 */ /* 0x002fea0003800000 */
.L_x_133:
[----:B------:R-:W-:Y:S01]  /*8970*/  MOV R15, UR29 ;  /* 0x0000001d000f7c02 */ /* 0x000fe20008000f00 */
[----:B------:R-:W-:Y:S01]  /*8980*/  ULEA UR6, UR4, UR40, 0xc ;  /* 0x0000002804067291 */ /* 0x000fe2000f8e603f */
[----:B------:R-:W-:Y:S01]  /*8990*/  MOV R14, UR28 ;  /* 0x0000001c000e7c02 */ /* 0x000fe20008000f00 */
[----:B------:R-:W-:Y:S01]  /*89a0*/  WARPGROUP.ARRIVE ;  /* 0x00000000000079c5 */ /* 0x000fe20000000000 */
[----:B------:R-:W-:Y:S01]  /*89b0*/  R2UR UR28, R230 ;  /* 0x00000000e61c72ca */ /* 0x000fe200000e0000 */
[----:B------:R-:W-:Y:S01]  /*89c0*/  UMOV UR31, 0x40000040 ;  /* 0x40000040001f7882 */ /* 0x000fe20000000000 */
[----:B------:R-:W-:Y:S01]  /*89d0*/  R2UR UR29, R231 ;  /* 0x00000000e71d72ca */ /* 0x000fe200000e0000 */
[----:B------:R-:W-:Y:S01]  /*89e0*/  UIADD3 UR10, UR6, 0x2, URZ ;  /* 0x00000002060a7890 */ /* 0x000fe2000fffe03f */
[----:B------:R-:W-:Y:S01]  /*89f0*/  MOV R11, UR37 ;  /* 0x00000025000b7c02 */ /* 0x000fe20008000f00 */
[----:B------:R-:W-:Y:S01]  /*8a00*/  UMOV UR30, UR6 ;  /* 0x00000006001e7c82 */ /* 0x000fe20008000000 */
[----:B------:R-:W-:Y:S01]  /*8a10*/  MOV R10, UR36 ;  /* 0x00000024000a7c02 */ /* 0x000fe20008000f00 */
[----:B------:R-:W-:Y:S01]  /*8a20*/  UMOV UR39, 0x40000040 ;  /* 0x4000004000277882 */ /* 0x000fe20000000000 */
[----:B------:R-:W-:Y:S01]  /*8a30*/  R2UR UR36, R228 ;  /* 0x00000000e42472ca */ /* 0x000fe200000e0000 */
[----:B------:R-:W-:Y:S01]  /*8a40*/  UMOV UR47, 0x40000040 ;  /* 0x40000040002f7882 */ /* 0x000fe20000000000 */
[----:B------:R-:W-:Y:S01]  /*8a50*/  R2UR UR37, R229 ;  /* 0x00000000e52572ca */ /* 0x000fe200000e0000 */
[----:B------:R-:W-:Y:S01]  /*8a60*/  UMOV UR38, UR10 ;  /* 0x0000000a00267c82 */ /* 0x000fe20008000000 */
[----:B------:R-:W-:Y:S01]  /*8a70*/  MOV R9, UR45 ;  /* 0x0000002d00097c02 */ /* 0x000fe20008000f00 */
[----:B------:R-:W-:Y:S01]  /*8a80*/  UIADD3 UR10, UR6, 0x4, URZ ;  /* 0x00000004060a7890 */ /* 0x000fe2000fffe03f */
[----:B------:R-:W-:Y:S01]  /*8a90*/  MOV R8, UR44 ;  /* 0x0000002c00087c02 */ /* 0x000fe20008000f00 */
[----:B------:R-:W-:Y:S01]  /*8aa0*/  HGMMA.64x64x16.F32 R152, gdesc[UR28], RZ, !UPT, gsb0 ;  /* 0x00e000001c9879f0 */ /* 0x000fe2000c0008ff */
[----:B------:R-:W-:Y:S01]  /*8ab0*/  R2UR UR44, R226 ;  /* 0x00000000e22c72ca */ /* 0x000fe200000e0000 */
[----:B------:R-:W-:Y:S01]  /*8ac0*/  UMOV UR35, 0x40000040 ;  /* 0x4000004000237882 */ /* 0x000fe20000000000 */
[----:B------:R-:W-:Y:S01]  /*8ad0*/  R2UR UR45, R227 ;  /* 0x00000000e32d72ca */ /* 0x000fe200000e0000 */
[----:B------:R-:W-:Y:S01]  /*8ae0*/  UMOV UR55, 0x40000040 ;  /* 0x4000004000377882 */ /* 0x000fe20000000000 */
[----:B------:R-:W-:Y:S01]  /*8af0*/  UMOV UR46, UR10 ;  /* 0x0000000a002e7c82 */ /* 0x000fe20008000000 */
[----:B------:R-:W-:Y:S01]  /*8b00*/  MOV R13, UR33 ;  /* 0x00000021000d7c02 */ /* 0x000fe20008000f00 */
[----:B------:R-:W-:Y:S01]  /*8b10*/  UIADD3 UR10, UR6, 0x6, URZ ;  /* 0x00000006060a7890 */ /* 0x000fe2000fffe03f */
[----:B------:R-:W-:Y:S01]  /*8b20*/  MOV R12, UR32 ;  /* 0x00000020000c7c02 */ /* 0x000fe20008000f00 */
[----:B------:R-:W-:Y:S01]  /*8b30*/  UMOV UR31, 0x40000040 ;  /* 0x40000040001f7882 */ /* 0x000fe20000000000 */
[----:B------:R-:W-:Y:S01]  /*8b40*/  R2UR UR32, R224 ;  /* 0x00000000e02072ca */ /* 0x000fe200000e0000 */
[----:B------:R-:W-:Y:S01]  /*8b50*/  UMOV UR51, 0x40000040 ;  /* 0x4000004000337882 */ /* 0x000fe20000000000 */
[----:B------:R-:W-:Y:S01]  /*8b60*/  R2UR UR33, R225 ;  /* 0x00000000e12172ca */ /* 0x000fe200000e0000 */
[----:B------:R-:W-:Y:S01]  /*8b70*/  UMOV UR59, 0x40000040 ;  /* 0x40000040003b7882 */ /* 0x000fe20000000000 */
[----:B------:R-:W-:Y:S01]  /*8b80*/  UMOV UR34, UR10 ;  /* 0x0000000a00227c82 */ /* 0x000fe20008000000 */
[----:B------:R-:W-:Y:S01]  /*8b90*/  R2UR UR52, R222 ;  /* 0x00000000de3472ca */ /* 0x000fe200000e0000 */
[----:B------:R-:W-:Y:S01]  /*8ba0*/  UIADD3 UR10, UR6, 0x200, URZ ;  /* 0x00000200060a7890 */ /* 0x000fe2000fffe03f */
[----:B------:R-:W-:Y:S01]  /*8bb0*/  R2UR UR53, R223 ;  /* 0x00000000df3572ca */ /* 0x000fe200000e0000 */
[----:B------:R-:W-:Y:S01]  /*8bc0*/  UMOV UR11, 0x40000040 ;  /* 0x40000040000b7882 */ /* 0x000fe20000000000 */
[----:B------:R-:W-:Y:S01]  /*8bd0*/  R2UR UR28, R220 ;  /* 0x00000000dc1c72ca */ /* 0x000fe200000e0000 */
[----:B------:R-:W-:Y:S01]  /*8be0*/  UMOV UR15, 0x40000040 ;  /* 0x40000040000f7882 */ /* 0x000fe20000000000 */
[----:B------:R-:W-:Y:S01]  /*8bf0*/  R2UR UR29, R221 ;  /* 0x00000000dd1d72ca */ /* 0x000fe200000e0000 */
[----:B------:R-:W-:Y:S01]  /*8c00*/  UMOV UR19, 0x40000040 ;  /* 0x4000004000137882 */ /* 0x000fe20000000000 */
[----:B------:R-:W-:Y:S01]  /*8c10*/  UMOV UR54, UR10 ;  /* 0x0000000a00367c82 */ /* 0x000fe20008000000 */
[----:B------:R-:W-:Y:S01]  /*8c20*/  UIADD3 UR10, UR6, 0x202, URZ ;  /* 0x00000202060a7890 */ /* 0x000fe2000fffe03f */
[----:B-1----:R-:W-:Y:S01]  /*8c30*/  MOV R7, UR49 ;  /* 0x0000003100077c02 */ /* 0x002fe20008000f00 */
[----:B------:R-:W-:Y:S01]  /*8c40*/  UMOV UR23, 0x40000040 ;  /* 0x4000004000177882 */ /* 0x000fe20000000000 */
[----:B------:R-:W-:Y:S01]  /*8c50*/  MOV R6, UR48 ;  /* 0x0000003000067c02 */ /* 0x000fe20008000f00 */
[----:B------:R-:W-:Y:S01]  /*8c60*/  UMOV UR27, 0x40000040 ;  /* 0x40000040001b7882 */ /* 0x000fe20000000000 */
[----:B------:R-:W-:Y:S01]  /*8c70*/  R2UR UR48, R214 ;  /* 0x00000000d63072ca */ /* 0x000fe200000e0000 */
[----:B------:R-:W-:Y:S01]  /*8c80*/  UIADD3 UR4, UR4, 0x1, URZ ;  /* 0x0000000104047890 */ /* 0x000fe2000fffe03f */
[----:B------:R-:W-:Y:S01]  /*8c90*/  R2UR UR49, R215 ;  /* 0x00000000d73172ca */ /* 0x000fe200000e0000 */
[----:B------:R-:W-:Y:S01]  /*8ca0*/  UMOV UR30, UR10 ;  /* 0x0000000a001e7c82 */ /* 0x000fe20008000000 */
[----:B------:R-:W-:-:S02]  /*8cb0*/  UIADD3 UR10, UR6, 0x204, URZ ;  /* 0x00000204060a7890 */ /* 0x000fc4000fffe03f */
[----:B------:R-:W-:-:S04]  /*8cc0*/  UISETP.NE.AND UP0, UPT, UR4, 0x5, UPT ;  /* 0x000000050400788c */ /* 0x000fc8000bf05270 */
[----:B------:R-:W-:Y:S01]  /*8cd0*/  USEL UR4, UR4, URZ, UP0 ;  /* 0x0000003f04047287 */ /* 0x000fe20008000000 */
[----:B------:R-:W-:Y:S02]  /*8ce0*/  WARPGROUP.DEPBAR.LE gsb0, 0x0 ;  /* 0x00008000000079c5 */ /* 0x000fe40000010000 */
[----:B------:R-:W-:-:S06]  /*8cf0*/  WARPGROUP.ARRIVE ;  /* 0x00000000000079c5 */ /* 0x000fcc0000000000 */
[----:B------:R-:W-:Y:S01]  /*8d00*/  HGMMA.64x64x16.F32 R152, gdesc[UR36], R152, gsb0 ;  /* 0x00e00000249879f0 */ /* 0x000fe20008000898 */
[----:B------:R-:W-:Y:S01]  /*8d10*/  R2UR UR36, R218 ;  /* 0x00000000da2472ca */ /* 0x000fe200000e0000 */
[----:B------:R-:W-:Y:S01]  /*8d20*/  UMOV UR38, UR10 ;  /* 0x0000000a00267c82 */ /* 0x000fe20008000000 */
[----:B------:R-:W-:Y:S01]  /*8d30*/  R2UR UR37, R219 ;  /* 0x00000000db2572ca */ /* 0x000fe200000e0000 */
[----:B------:R-:W-:Y:S01]  /*8d40*/  UMOV UR39, 0x40000040 ;  /* 0x4000004000277882 */ /* 0x000fe20000000000 */
[----:B------:R-:W-:Y:S01]  /*8d50*/  UIADD3 UR10, UR6, 0x206, URZ ;  /* 0x00000206060a7890 */ /* 0x000fe2000fffe03f */
[----:B------:R-:W-:Y:S02]  /*8d60*/  WARPGROUP.DEPBAR.LE gsb0, 0x0 ;  /* 0x00008000000079c5 */ /* 0x000fe40000010000 */
[----:B------:R-:W-:-:S06]  /*8d70*/  WARPGROUP.ARRIVE ;  /* 0x00000000000079c5 */ /* 0x000fcc0000000000 */
[----:B------:R-:W-:Y:S01]  /*8d80*/  HGMMA.64x64x16.F32 R152, gdesc[UR44], R152, gsb0 ;  /* 0x00e000002c9879f0 */ /* 0x000fe20008000898 */
[----:B------:R-:W-:Y:S01]  /*8d90*/  R2UR UR44, R216 ;  /* 0x00000000d82c72ca */ /* 0x000fe200000e0000 */
[----:B------:R-:W-:Y:S01]  /*8da0*/  UMOV UR46, UR10 ;  /* 0x0000000a002e7c82 */ /* 0x000fe20008000000 */
[----:B------:R-:W-:Y:S01]  /*8db0*/  R2UR UR45, R217 ;  /* 0x00000000d92d72ca */ /* 0x000fe200000e0000 */
[----:B------:R-:W-:Y:S01]  /*8dc0*/  UMOV UR47, 0x40000040 ;  /* 0x40000040002f7882 */ /* 0x000fe20000000000 */
[----:B------:R-:W-:-:S07]  /*8dd0*/  UIADD3 UR10, UR6, 0x400, URZ ;  /* 0x00000400060a7890 */ /* 0x000fce000fffe03f */
[----:B------:R-:W-:Y:S01]  /*8de0*/  UMOV UR50, UR10 ;  /* 0x0000000a00327c82 */ /* 0x000fe20008000000 */
        /* <DEDUP_REMOVED lines=13> */
[----:B------:R-:W-:Y:S01]  /*8ec0*/  UMOV UR55, 0x40000040 ;  /* 0x4000004000377882 */ /* 0x000fe20000000000 */
[----:B------:R-:W-:Y:S01]  /*8ed0*/  R2UR UR53, R205 ;  /* 0x00000000cd3572ca */ /* 0x000fe200000e0000 */
        /* <DEDUP_REMOVED lines=114> */
[----:B------:R-:W-:Y:S03]  /*9600*/  HGMMA.64x64x16.F32 R152, gdesc[UR56], R152, gsb0 ;  /* 0x00e00000389879f0 */ /* 0x000fe60008000898 */
[----:B------:R-:W-:Y:S02]  /*9610*/  WARPGROUP.DEPBAR.LE gsb0, 0x0 ;  /* 0x00008000000079c5 */ /* 0x000fe40000010000 */
[----:B------:R-:W-:-:S06]  /*9620*/  WARPGROUP.ARRIVE ;  /* 0x00000000000079c5 */ /* 0x000fcc0000000000 */
[----:B------:R-:W-:Y:S01]  /*9630*/  HGMMA.64x64x16.F32 R152, gdesc[UR8], R152, gsb0 ;  /* 0x00e00000089879f0 */ /* 0x000fe20008000898 */
[----:B------:R-:W-:-:S07]  /*9640*/  UIADD3 UR10, UR6, 0xa04, URZ ;  /* 0x00000a04060a7890 */ /* 0x000fce000fffe03f */
[----:B------:R-:W-:Y:S01]  /*9650*/  UMOV UR14, UR10 ;  /* 0x0000000a000e7c82 */ /* 0x000fe20008000000 */
        /* <DEDUP_REMOVED lines=14> */
[----:B------:R-:W-:Y:S02]  /*9740*/  UIADD3 UR10, UR6, 0xe04, URZ ;  /* 0x00000e04060a7890 */ /* 0x000fe4000fffe03f */
[----:B------:R-:W-:-:S05]  /*9750*/  UIADD3 UR6, UR6, 0xe06, URZ ;  /* 0x00000e0606067890 */ /* 0x000fca000fffe03f */
[----:B------:R-:W-:Y:S02]  /*9760*/  UMOV UR50, UR10 ;  /* 0x0000000a00327c82 */ /* 0x000fe40008000000 */
[----:B------:R-:W-:Y:S01]  /*9770*/  UMOV UR54, UR6 ;  /* 0x0000000600367c82 */ /* 0x000fe20008000000 */
[----:B------:R-:W-:Y:S01]  /*9780*/  USEL UR6, URZ, 0x1, UP0 ;  /* 0x000000013f067887 */ /* 0x000fe20008000000 */
[----:B------:R-:W-:Y:S02]  /*9790*/  WARPGROUP.DEPBAR.LE gsb0, 0x0 ;  /* 0x00008000000079c5 */ /* 0x000fe40000010000 */
[----:B------:R-:W-:-:S03]  /*97a0*/  WARPGROUP.ARRIVE ;  /* 0x00000000000079c5 */ /* 0x000fc60000000000 */
[----:B------:R-:W-:-:S03]  /*97b0*/  LOP3.LUT R20, R0, UR6, RZ, 0x3c, !PT ;  /* 0x0000000600147c12 */ /* 0x000fc6000f8e3cff */
        /* <DEDUP_REMOVED lines=29> */
[----:B------:R-:W-:Y:S05]  /*9990*/  @!P3 BRA `(.L_x_26) ;  /* 0x000000000004b947 */ /* 0x000fea0003800000 */
[----:B------:R-:W-:Y:S01]  /*99a0*/  BPT.TRAP 0x1 ;  /* 0x000000040000795c */ /* 0x000fe20000300000 */
.L_x_26:
[----:B------:R-:W-:Y:S01]  /*99b0*/  FMNMX R7, R152, R3, !PT ;  /* 0x0000000398077209 */ /* 0x000fe20007800000 */
[----:B------:R1:W-:Y:S03]  /*99c0*/  STL [R1+0x3ec], R58 ;  /* 0x0003ec3a01007387 */ /* 0x0003e60000100800 */
[----:B------:R-:W-:-:S04]  /*99d0*/  FMNMX R7, R153, R7, !PT ;  /* 0x0000000799077209 */ /* 0x000fc80007800000 */
[----:B------:R-:W-:Y:S01]  /*99e0*/  FMNMX R7, R156, R7, !PT ;  /* 0x000000079c077209 */ /* 0x000fe20007800000 */
[----:B-1----:R-:W2:Y:S03]  /*99f0*/  LDL.LU R58, [R1] ;  /* 0x00000000013a7983 */ /* 0x002ea60000300800 */
[----:B------:R-:W-:Y:S01]  /*9a00*/  FMNMX R7, R157, R7, !PT ;  /* 0x000000079d077209 */ /* 0x000fe20007800000 */
[----:B------:R1:W-:Y:S03]  /*9a10*/  STL [R1+0x3e8], R59 ;  /* 0x0003e83b01007387 */ /* 0x0003e60000100800 */
[----:B------:R-:W-:-:S04]  /*9a20*/  FMNMX R7, R160, R7, !PT ;  /* 0x00000007a0077209 */ /* 0x000fc80007800000 */
[----:B------:R-:W-:-:S04]  /*9a30*/  FMNMX R7, R161, R7, !PT ;  /* 0x00000007a1077209 */ /* 0x000fc80007800000 */
[----:B------:R-:W-:Y:S01]  /*9a40*/  FMNMX R7, R164, R7, !PT ;  /* 0x00000007a4077209 */ /* 0x000fe20007800000 */
[----:B-1----:R-:W3:Y:S03]  /*9a50*/  LDL.LU R59, [R1+0x4] ;  /* 0x00000400013b7983 */ /* 0x002ee60000300800 */
[----:B------:R-:W-:Y:S01]  /*9a60*/  FMNMX R7, R165, R7, !PT ;  /* 0x00000007a5077209 */ /* 0x000fe20007800000 */
[----:B------:R1:W-:Y:S03]  /*9a70*/  STL [R1+0x3e4], R62 ;  /* 0x0003e43e01007387 */ /* 0x0003e60000100800 */
[----:B------:R-:W-:-:S04]  /*9a80*/  FMNMX R7, R168, R7, !PT ;  /* 0x00000007a8077209 */ /* 0x000fc80007800000 */
[----:B------:R-:W-:Y:S01]  /*9a90*/  FMNMX R7, R169, R7, !PT ;  /* 0x00000007a9077209 */ /* 0x000fe20007800000 */
[----:B-1----:R-:W4:Y:S03]  /*9aa0*/  LDL.LU R62, [R1+0x10] ;  /* 0x00001000013e7983 */ /* 0x002f260000300800 */
[----:B------:R-:W-:Y:S01]  /*9ab0*/  FMNMX R7, R172, R7, !PT ;  /* 0x00000007ac077209 */ /* 0x000fe20007800000 */
[----:B------:R1:W-:Y:S03]  /*9ac0*/  STL [R1+0x3e0], R63 ;  /* 0x0003e03f01007387 */ /* 0x0003e60000100800 */
[----:B------:R-:W-:-:S04]  /*9ad0*/  FMNMX R7, R173, R7, !PT ;  /* 0x00000007ad077209 */ /* 0x000fc80007800000 */
[----:B------:R-:W-:-:S04]  /*9ae0*/  FMNMX R7, R176, R7, !PT ;  /* 0x00000007b0077209 */ /* 0x000fc80007800000 */
[----:B------:R-:W-:Y:S01]  /*9af0*/  FMNMX R7, R177, R7, !PT ;  /* 0x00000007b1077209 */ /* 0x000fe20007800000 */
[----:B-1----:R-:W4:Y:S03]  /*9b00*/  LDL.LU R63, [R1+0x14] ;  /* 0x00001400013f7983 */ /* 0x002f260000300800 */
[----:B------:R-:W-:Y:S01]  /*9b10*/  FMNMX R7, R180, R7, !PT ;  /* 0x00000007b4077209 */ /* 0x000fe20007800000 */
[----:B------:R1:W-:Y:S03]  /*9b20*/  STL [R1+0x3dc], R66 ;  /* 0x0003dc4201007387 */ /* 0x0003e60000100800 */
[----:B------:R-:W-:-:S05]  /*9b30*/  FMNMX R7, R181, R7, !PT ;  /* 0x00000007b5077209 */ /* 0x000fca0007800000 */
[----:B------:R-:W1:Y:S04]  /*9b40*/  SHFL.BFLY PT, R0, R7, 0x1, 0x1f ;  /* 0x0c201f0007007f89 */ /* 0x000e6800000e0000 */
[----:B-1----:R-:W4:Y:S04]  /*9b50*/  LDL.LU R66, [R1+0x20] ;  /* 0x0000200001427983 */ /* 0x002f280000300800 */
[----:B------:R1:W-:Y:S04]  /*9b60*/  STL [R1+0x3d8], R67 ;  /* 0x0003d84301007387 */ /* 0x0003e80000100800 */
[----:B-1----:R-:W4:Y:S04]  /*9b70*/  LDL.LU R67, [R1+0x24] ;  /* 0x0000240001437983 */ /* 0x002f280000300800 */
[----:B------:R1:W-:Y:S01]  /*9b80*/  STL [R1+0x3d4], R70 ;  /* 0x0003d44601007387 */ /* 0x0003e20000100800 */
[----:B------:R-:W-:-:S05]  /*9b90*/  FMNMX R7, R7, R0, !PT ;  /* 0x0000000007077209 */ /* 0x000fca0007800000 */
[----:B------:R-:W1:Y:S04]  /*9ba0*/  SHFL.BFLY PT, R0, R7, 0x2, 0x1f ;  /* 0x0c401f0007007f89 */ /* 0x000e6800000e0000 */
[----:B-1----:R-:W4:Y:S04]  /*9bb0*/  LDL.LU R70, [R1+0x30] ;  /* 0x0000300001467983 */ /* 0x002f280000300800 */
[----:B------:R1:W-:Y:S04]  /*9bc0*/  STL [R1+0x3d0], R71 ;  /* 0x0003d04701007387 */ /* 0x0003e80000100800 */
[----:B-1----:R-:W4:Y:S04]  /*9bd0*/  LDL.LU R71, [R1+0x34] ;  /* 0x0000340001477983 */ /* 0x002f280000300800 */
[----:B------:R1:W-:Y:S01]  /*9be0*/  STL [R1+0x3cc], R74 ;  /* 0x0003cc4a01007387 */ /* 0x0003e20000100800 */
[----:B------:R-:W-:-:S04]  /*9bf0*/  FMNMX R7, R7, R0, !PT ;  /* 0x0000000007077209 */ /* 0x000fc80007800000 */
[----:B------:R-:W-:-:S04]  /*9c00*/  FSETP.NEU.AND P2, PT, R7, -INF , PT ;  /* 0xff8000000700780b */ /* 0x000fc80003f4d000 */
[----:B------:R-:W-:Y:S01]  /*9c10*/  FSEL R6, R7, RZ, P2 ;  /* 0x000000ff07067208 */ /* 0x000fe20001000000 */
[----:B-1----:R-:W4:Y:S04]  /*9c20*/  LDL.LU R74, [R1+0x40] ;  /* 0x00004000014a7983 */ /* 0x002f280000300800 */
[----:B------:R-:W-:Y:S01]  /*9c30*/  FMUL R0, R6, UR5 ;  /* 0x0000000506007c20 */ /* 0x000fe20008400000 */
[----:B------:R1:W-:Y:S03]  /*9c40*/  STL [R1+0x3c8], R75 ;  /* 0x0003c84b01007387 */ /* 0x0003e60000100800 */
[----:B------:R-:W-:-:S05]  /*9c50*/  FFMA R152, R152, UR5, -R0 ;  /* 0x0000000598987c23 */ /* 0x000fca0008000800 */
[----:B------:R-:W-:Y:S01]  /*9c60*/  FSETP.GEU.AND P6, PT, R152, -126, PT ;  /* 0xc2fc00009800780b */ /* 0x000fe20003fce000 */
[--C-:B------:R-:W-:Y:S01]  /*9c70*/  FFMA R156, R156, UR5, -R0.reuse ;  /* 0x000000059c9c7c23 */ /* 0x100fe20008000800 */
        /* <DEDUP_REMOVED lines=8> */
[----:B------:R-:W-:Y:S01]  /*9d00*/  FFMA R165, R165, UR5, -R0 ;  /* 0x00000005a5a57c23 */ /* 0x000fe20008000800 */
[----:B-1----:R-:W4:Y:S02]  /*9d10*/  LDL.LU R75, [R1+0x44] ;  /* 0x00004400014b7983 */ /* 0x002f240000300800 */
[----:B------:R-:W-:Y:S01]  /*9d20*/  @!P6 FMUL R152, R152, 0.5 ;  /* 0x3f0000009898e820 */ /* 0x000fe20000400000 */
[----:B------:R-:W-:Y:S01]  /*9d30*/  FSETP.GEU.AND P4, PT, R156, -126, PT ;  /* 0xc2fc00009c00780b */ /* 0x000fe20003f8e000 */
[----:B------:R1:W-:Y:S02]  /*9d40*/  STL [R1+0x3c4], R78 ;  /* 0x0003c44e01007387 */ /* 0x0003e40000100800 */
[----:B------:R-:W1:Y:S01]  /*9d50*/  MUFU.EX2 R16, R152 ;  /* 0x0000009800107308 */ /* 0x000e620000000800 */
[----:B------:R-:W-:-:S02]  /*9d60*/  FSETP.GEU.AND P3, PT, R160, -126, PT ;  /* 0xc2fc0000a000780b */ /* 0x000fc40003f6e000 */
[----:B------:R-:W-:Y:S02]  /*9d70*/  FSETP.GEU.AND P2, PT, R157, -126, PT ;  /* 0xc2fc00009d00780b */ /* 0x000fe40003f4e000 */
[----:B------:R-:W-:Y:S01]  /*9d80*/  FSETP.GEU.AND P5, PT, R153, -126, PT ;  /* 0xc2fc00009900780b */ /* 0x000fe20003fae000 */
[----:B-1----:R-:W4:Y:S04]  /*9d90*/  LDL.LU R78, [R1+0x50] ;  /* 0x00005000014e7983 */ /* 0x002f280000300800 */
[----:B------:R-:W-:Y:S01]  /*9da0*/  @!P4 FMUL R156, R156, 0.5 ;  /* 0x3f0000009c9cc820 */ /* 0x000fe20000400000 */
[----:B------:R1:W-:Y:S01]  /*9db0*/  STL [R1+0x3c0], R79 ;  /* 0x0003c04f01007387 */ /* 0x0003e20000100800 */
[----:B------:R-:W-:Y:S01]  /*9dc0*/  @!P6 FMUL R16, R16, R16 ;  /* 0x000000101010e220 */ /* 0x000fe20000400000 */
[----:B------:R-:W-:Y:S01]  /*9dd0*/  FSETP.GEU.AND P6, PT, R161, -126, PT ;  /* 0xc2fc0000a100780b */ /* 0x000fe20003fce000 */
[----:B------:R-:W-:-:S02]  /*9de0*/  @!P3 FMUL R160, R160, 0.5 ;  /* 0x3f000000a0a0b820 */ /* 0x000fc40000400000 */
[----:B------:R-:W-:Y:S01]  /*9df0*/  @!P2 FMUL R157, R157, 0.5 ;  /* 0x3f0000009d9da820 */ /* 0x000fe20000400000 */
[----:B------:R-:W1:Y:S01]  /*9e00*/  MUFU.EX2 R14, R156 ;  /* 0x0000009c000e7308 */ /* 0x000e620000000800 */
[----:B------:R-:W-:Y:S01]  /*9e10*/  @!P5 FMUL R153, R153, 0.5 ;  /* 0x3f0000009999d820 */ /* 0x000fe20000400000 */
[----:B-1----:R-:W4:Y:S04]  /*9e20*/  LDL.LU R79, [R1+0x54] ;  /* 0x00005400014f7983 */ /* 0x002f280000300800 */
[----:B------:R1:W-:Y:S02]  /*9e30*/  STL [R1+0x3bc], R82 ;  /* 0x0003bc5201007387 */ /* 0x0003e40000100800 */
[----:B------:R-:W1:Y:S01]  /*9e40*/  MUFU.EX2 R13, R160 ;  /* 0x000000a0000d7308 */ /* 0x000e620000000800 */
[----:B------:R-:W-:-:S07]  /*9e50*/  @!P6 FMUL R161, R161, 0.5 ;  /* 0x3f000000a1a1e820 */ /* 0x000fce0000400000 */
[----:B------:R-:W1:Y:S01]  /*9e60*/  MUFU.EX2 R12, R157 ;  /* 0x0000009d000c7308 */ /* 0x000e620000000800 */
[----:B------:R-:W-:Y:S01]  /*9e70*/  @!P4 FMUL R14, R14, R14 ;  /* 0x0000000e0e0ec220 */ /* 0x000fe20000400000 */
[----:B-1----:R-:W4:Y:S06]  /*9e80*/  LDL.LU R82, [R1+0x60] ;  /* 0x0000600001527983 */ /* 0x002f2c0000300800 */
[----:B------:R-:W1:Y:S08]  /*9e90*/  MUFU.EX2 R160, R161 ;  /* 0x000000a100a07308 */ /* 0x000e700000000800 */
[----:B------:R-:W1:Y:S01]  /*9ea0*/  MUFU.EX2 R15, R153 ;  /* 0x00000099000f7308 */ /* 0x000e620000000800 */
[----:B------:R-:W-:Y:S01]  /*9eb0*/  @!P3 FMUL R13, R13, R13 ;  /* 0x0000000d0d0db220 */ /* 0x000fe20000400000 */
[----:B------:R-:W-:Y:S01]  /*9ec0*/  FSETP.GEU.AND P4, PT, R169, -126, PT ;  /* 0xc2fc0000a900780b */ /* 0x000fe20003f8e000 */
[----:B------:R-:W-:Y:S01]  /*9ed0*/  @!P2 FMUL R12, R12, R12 ;  /* 0x0000000c0c0ca220 */ /* 0x000fe20000400000 */
[----:B------:R-:W-:Y:S01]  /*9ee0*/  FSETP.GEU.AND P3, PT, R177, -126, PT ;  /* 0xc2fc0000b100780b */ /* 0x000fe20003f6e000 */
[----:B------:R1:W-:Y:S01]  /*9ef0*/  STL [R1+0x3b8], R83 ;  /* 0x0003b85301007387 */ /* 0x0003e20000100800 */
[----:B------:R-:W-:Y:S01]  /*9f00*/  FSETP.GEU.AND P2, PT, R173, -126, PT ;  /* 0xc2fc0000ad00780b */ /* 0x000fe20003f4e000 */
[----:B-1----:R-:W-:Y:S01]  /*9f10*/  @!P6 FMUL R160, R160, R160 ;  /* 0x000000a0a0a0e220 */ /* 0x002fe20000400000 */
[----:B------:R-:W-:Y:S01]  /*9f20*/  FSETP.GEU.AND P6, PT, R181, -126, PT ;  /* 0xc2fc0000b500780b */ /* 0x000fe20003fce000 */
[----:B------:R-:W-:Y:S01]  /*9f30*/  @!P5 FMUL R15, R15, R15 ;  /* 0x0000000f0f0fd220 */ /* 0x000fe20000400000 */
[----:B------:R-:W-:-:S05]  /*9f40*/  FSETP.GEU.AND P5, PT, R165, -126, PT ;  /* 0xc2fc0000a500780b */ /* 0x000fca0003fae000 */
[----:B------:R-:W-:Y:S02]  /*9f50*/  @!P4 FMUL R169, R169, 0.5 ;  /* 0x3f000000a9a9c820 */ /* 0x000fe40000400000 */
[----:B------:R-:W-:Y:S02]  /*9f60*/  @!P3 FMUL R177, R177, 0.5 ;  /* 0x3f000000b1b1b820 */ /* 0x000fe40000400000 */
[----:B------:R-:W-:Y:S01]  /*9f70*/  @!P2 FMUL R173, R173, 0.5 ;  /* 0x3f000000adada820 */ /* 0x000fe20000400000 */
[----:B------:R-:W4:Y:S01]  /*9f80*/  LDL.LU R83, [R1+0x64] ;  /* 0x0000640001537983 */ /* 0x000f220000300800 */
[----:B------:R-:W-:Y:S01]  /*9f90*/  @!P6 FMUL R181, R181, 0.5 ;  /* 0x3f000000b5b5e820 */ /* 0x000fe20000400000 */
[----:B------:R-:W1:Y:S02]  /*9fa0*/  MUFU.EX2 R169, R169 ;  /* 0x000000a900a97308 */ /* 0x000e640000000800 */
[----:B------:R1:W-:Y:S01]  /*9fb0*/  STL [R1+0x3b4], R86 ;  /* 0x0003b45601007387 */ /* 0x0003e20000100800 */
[----:B------:R-:W-:-:S05]  /*9fc0*/  @!P5 FMUL R165, R165, 0.5 ;  /* 0x3f000000a5a5d820 */ /* 0x000fca0000400000 */
[----:B------:R-:W1:Y:S02]  /*9fd0*/  MUFU.EX2 R177, R177 ;  /* 0x000000b100b17308 */ /* 0x000e640000000800 */
[----:B-1----:R-:W4:Y:S04]  /*9fe0*/  LDL.LU R86, [R1+0x70] ;  /* 0x0000700001567983 */ /* 0x002f280000300800 */
[----:B------:R1:W-:Y:S02]  /*9ff0*/  STL [R1+0x3b0], R87 ;  /* 0x0003b05701007387 */ /* 0x0003e40000100800 */
[----:B------:R-:W1:Y:S08]  /*a000*/  MUFU.EX2 R173, R173 ;  /* 0x000000ad00ad7308 */ /* 0x000e700000000800 */
[----:B------:R-:W2:Y:S01]  /*a010*/  MUFU.EX2 R11, R165 ;  /* 0x000000a5000b7308 */ /* 0x000ea20000000800 */
[----:B-1----:R-:W4:Y:S04]  /*a020*/  LDL.LU R87, [R1+0x74] ;  /* 0x0000740001577983 */ /* 0x002f280000300800 */
[----:B------:R1:W-:Y:S03]  /*a030*/  STL [R1+0x3ac], R90 ;  /* 0x0003ac5a01007387 */ /* 0x0003e60000100800 */
[----:B------:R-:W2:Y:S01]  /*a040*/  MUFU.EX2 R181, R181 ;  /* 0x000000b500b57308 */ /* 0x000ea20000000800 */
[--C-:B------:R-:W-:Y:S01]  /*a050*/  FFMA R168, R168, UR5, -R0.reuse ;  /* 0x00000005a8a87c23 */ /* 0x100fe20008000800 */
[--C-:B------:R-:W-:Y:S01]  /*a060*/  FFMA R176, R176, UR5, -R0.reuse ;  /* 0x00000005b0b07c23 */ /* 0x100fe20008000800 */
[----:B-1----:R-:W4:Y:S04]  /*a070*/  LDL.LU R90, [R1+0x80] ;  /* 0x00008000015a7983 */ /* 0x002f280000300800 */
[----:B------:R1:W-:Y:S01]  /*a080*/  STL [R1+0x3a8], R91 ;  /* 0x0003a85b01007387 */ /* 0x0003e20000100800 */
[--C-:B------:R-:W-:Y:S01]  /*a090*/  FFMA R172, R172, UR5, -R0.reuse ;  /* 0x00000005acac7c23 */ /* 0x100fe20008000800 */
[--C-:B------:R-:W-:Y:S01]  /*a0a0*/  FFMA R164, R164, UR5, -R0.reuse ;  /* 0x00000005a4a47c23 */ /* 0x100fe20008000800 */
[----:B------:R-:W-:Y:S01]  /*a0b0*/  @!P4 FMUL R169, R169, R169 ;  /* 0x000000a9a9a9c220 */ /* 0x000fe20000400000 */
[----:B------:R-:W-:Y:S01]  /*a0c0*/  @!P3 FMUL R177, R177, R177 ;  /* 0x000000b1b1b1b220 */ /* 0x000fe20000400000 */
[----:B-1----:R-:W4:Y:S04]  /*a0d0*/  LDL.LU R91, [R1+0x84] ;  /* 0x00008400015b7983 */ /* 0x002f280000300800 */
[----:B------:R1:W-:Y:S01]  /*a0e0*/  STL [R1+0x3a4], R94 ;  /* 0x0003a45e01007387 */ /* 0x0003e20000100800 */
[----:B------:R-:W-:Y:S01]  /*a0f0*/  FSETP.GEU.AND P4, PT, R168, -126, PT ;  /* 0xc2fc0000a800780b */ /* 0x000fe20003f8e000 */
[----:B------:R-:W-:Y:S01]  /*a100*/  FFMA R0, R180, UR5, -R0 ;  /* 0x00000005b4007c23 */ /* 0x000fe20008000800 */
[----:B------:R-:W-:Y:S01]  /*a110*/  FSETP.GEU.AND P3, PT, R176, -126, PT ;  /* 0xc2fc0000b000780b */ /* 0x000fe20003f6e000 */
[----:B------:R-:W-:Y:S01]  /*a120*/  @!P2 FMUL R173, R173, R173 ;  /* 0x000000adadada220 */ /* 0x000fe20000400000 */
[----:B-1----:R-:W4:Y:S04]  /*a130*/  LDL.LU R94, [R1+0x90] ;  /* 0x00009000015e7983 */ /* 0x002f280000300800 */
[----:B------:R1:W-:Y:S01]  /*a140*/  STL [R1+0x3a0], R95 ;  /* 0x0003a05f01007387 */ /* 0x0003e20000100800 */
[----:B------:R-:W-:Y:S01]  /*a150*/  FSETP.GEU.AND P2, PT, R172, -126, PT ;  /* 0xc2fc0000ac00780b */ /* 0x000fe20003f4e000 */
[----:B--2---:R-:W-:Y:S01]  /*a160*/  @!P5 FMUL R11, R11, R11 ;  /* 0x0000000b0b0bd220 */ /* 0x004fe20000400000 */
[----:B------:R-:W-:Y:S01]  /*a170*/  @!P6 FMUL R181, R181, R181 ;  /* 0x000000b5b5b5e220 */ /* 0x000fe20000400000 */
[----:B-1----:R-:W2:Y:S04]  /*a180*/  LDL.LU R95, [R1+0x94] ;  /* 0x00009400015f7983 */ /* 0x002ea80000300800 */
[----:B------:R1:W-:Y:S01]  /*a190*/  STL [R1+0x39c], R98 ;  /* 0x00039c6201007387 */ /* 0x0003e20000100800 */
[----:B------:R-:W-:-:S02]  /*a1a0*/  FSETP.GEU.AND P5, PT, R164, -126, PT ;  /* 0xc2fc0000a400780b */ /* 0x000fc40003fae000 */
[----:B------:R-:W-:Y:S01]  /*a1b0*/  FSETP.GEU.AND P6, PT, R0, -126, PT ;  /* 0xc2fc00000000780b */ /* 0x000fe20003fce000 */
[----:B-1----:R-:W2:Y:S04]  /*a1c0*/  LDL.LU R98, [R1+0xa0] ;  /* 0x0000a00001627983 */ /* 0x002ea80000300800 */
[----:B------:R1:W-:Y:S04]  /*a1d0*/  STL [R1+0x398], R99 ;  /* 0x0003986301007387 */ /* 0x0003e80000100800 */
[----:B-1----:R-:W2:Y:S04]  /*a1e0*/  LDL.LU R99, [R1+0xa4] ;  /* 0x0000a40001637983 */ /* 0x002ea80000300800 */
[----:B------:R1:W-:Y:S01]  /*a1f0*/  STL [R1+0x394], R102 ;  /* 0x0003946601007387 */ /* 0x0003e20000100800 */
[----:B------:R-:W-:-:S03]  /*a200*/  @!P4 FMUL R168, R168, 0.5 ;  /* 0x3f000000a8a8c820 */ /* 0x000fc60000400000 */
        /* <DEDUP_REMOVED lines=8> */
[----:B------:R-:W3:Y:S01]  /*a290*/  MUFU.EX2 R156, R168 ;  /* 0x000000a8009c7308 */ /* 0x000ee20000000800 */
[----:B------:R-:W-:Y:S02]  /*a2a0*/  @!P5 FMUL R164, R164, 0.5 ;  /* 0x3f000000a4a4d820 */ /* 0x000fe40000400000 */
[----:B-1----:R-:W2:Y:S04]  /*a2b0*/  LDL.LU R107, [R1+0xc4] ;  /* 0x0000c400016b7983 */ /* 0x002ea80000300800 */
[----:B------:R1:W-:Y:S01]  /*a2c0*/  STL [R1+0x384], R110 ;  /* 0x0003846e01007387 */ /* 0x0003e20000100800 */
[----:B------:R-:W3:Y:S01]  /*a2d0*/  MUFU.EX2 R152, R176 ;  /* 0x000000b000987308 */ /* 0x000ee20000000800 */
[----:B------:R-:W-:-:S02]  /*a2e0*/  @!P6 FMUL R0, R0, 0.5 ;  /* 0x3f0000000000e820 */ /* 0x000fc40000400000 */
[----:B-1----:R-:W2:Y:S04]  /*a2f0*/  LDL.LU R110, [R1+0xd0] ;  /* 0x0000d000016e7983 */ /* 0x002ea80000300800 */
[----:B------:R1:W-:Y:S01]  /*a300*/  STL [R1+0x380], R111 ;  /* 0x0003806f01007387 */ /* 0x0003e20000100800 */
[----:B------:R-:W3:Y:S03]  /*a310*/  MUFU.EX2 R9, R164 ;  /* 0x000000a400097308 */ /* 0x000ee60000000800 */
[----:B-1----:R-:W2:Y:S04]  /*a320*/  LDL.LU R111, [R1+0xd4] ;  /* 0x0000d400016f7983 */ /* 0x002ea80000300800 */
[----:B------:R1:W-:Y:S01]  /*a330*/  STL [R1+0x37c], R114 ;  /* 0x00037c7201007387 */ /* 0x0003e20000100800 */
[----:B------:R-:W3:Y:S01]  /*a340*/  MUFU.EX2 R172, R172 ;  /* 0x000000ac00ac7308 */ /* 0x000ee20000000800 */
[----:B------:R-:W-:-:S02]  /*a350*/  FADD R17, -R6, R3 ;  /* 0x0000000306117221 */ /* 0x000fc40000000100 */
[----:B-1----:R-:W2:Y:S04]  /*a360*/  LDL.LU R114, [R1+0xe0] ;  /* 0x0000e00001727983 */ /* 0x002ea80000300800 */
[----:B------:R1:W-:Y:S01]  /*a370*/  STL [R1+0x378], R115 ;  /* 0x0003787301007387 */ /* 0x0003e20000100800 */
[----:B------:R3:W3:Y:S01]  /*a380*/  MUFU.EX2 R10, R0 ;  /* 0x00000000000a7308 */ /* 0x0006e20000000800 */
[----:B------:R-:W-:Y:S01]  /*a390*/  FADD R6, R15, R169 ;  /* 0x000000a90f067221 */ /* 0x000fe20000000000 */
[----:B------:R-:W-:Y:S01]  /*a3a0*/  FADD R3, R160, R177 ;  /* 0x000000b1a0037221 */ /* 0x000fe20000000000 */
[----:B-1----:R-:W2:Y:S04]  /*a3b0*/  LDL.LU R115, [R1+0xe4] ;  /* 0x0000e40001737983 */ /* 0x002ea80000300800 */
[----:B------:R1:W-:Y:S01]  /*a3c0*/  STL [R1+0x374], R118 ;  /* 0x0003747601007387 */ /* 0x0003e20000100800 */
[----:B------:R-:W-:-:S03]  /*a3d0*/  FADD R6, R6, R3 ;  /* 0x0000000306067221 */ /* 0x000fc60000000000 */
[----:B-1----:R-:W2:Y:S04]  /*a3e0*/  LDL.LU R118, [R1+0xf0] ;  /* 0x0000f00001767983 */ /* 0x002ea80000300800 */
[----:B------:R1:W-:Y:S01]  /*a3f0*/  STL [R1+0x370], R119 ;  /* 0x0003707701007387 */ /* 0x0003e20000100800 */
[----:B------:R-:W-:Y:S01]  /*a400*/  FADD R3, R12, R173 ;  /* 0x000000ad0c037221 */ /* 0x000fe20000000000 */
[----:B---3--:R-:W-:Y:S02]  /*a410*/  FADD R0, R11, R181 ;  /* 0x000000b50b007221 */ /* 0x008fe40000000000 */
[----:B-1----:R-:W3:Y:S04]  /*a420*/  LDL.LU R119, [R1+0xf4] ;  /* 0x0000f40001777983 */ /* 0x002ee80000300800 */
[----:B------:R1:W-:Y:S01]  /*a430*/  STL [R1+0x36c], R122 ;  /* 0x00036c7a01007387 */ /* 0x0003e20000100800 */
[----:B------:R-:W-:-:S03]  /*a440*/  FADD R0, R3, R0 ;  /* 0x0000000003007221 */ /* 0x000fc60000000000 */
[----:B-1----:R-:W3:Y:S04]  /*a450*/  LDL.LU R122, [R1+0x100] ;  /* 0x00010000017a7983 */ /* 0x002ee80000300800 */
[----:B------:R1:W-:Y:S01]  /*a460*/  STL [R1+0x368], R123 ;  /* 0x0003687b01007387 */ /* 0x0003e20000100800 */
[----:B------:R-:W-:Y:S01]  /*a470*/  @!P4 FMUL R156, R156, R156 ;  /* 0x0000009c9c9cc220 */ /* 0x000fe20000400000 */
[----:B------:R-:W-:Y:S02]  /*a480*/  @!P3 FMUL R152, R152, R152 ;  /* 0x000000989898b220 */ /* 0x000fe40000400000 */
[----:B-1----:R-:W3:Y:S04]  /*a490*/  LDL.LU R123, [R1+0x104] ;  /* 0x00010400017b7983 */ /* 0x002ee80000300800 */
[----:B------:R1:W-:Y:S01]  /*a4a0*/  STL [R1+0x364], R126 ;  /* 0x0003647e01007387 */ /* 0x0003e20000100800 */
[----:B------:R-:W-:-:S03]  /*a4b0*/  FADD R8, R6, R0 ;  /* 0x0000000006087221 */ /* 0x000fc60000000000 */
[----:B-1----:R-:W3:Y:S04]  /*a4c0*/  LDL.LU R126, [R1+0x110] ;  /* 0x00011000017e7983 */ /* 0x002ee80000300800 */
[----:B------:R1:W-:Y:S01]  /*a4d0*/  STL [R1+0x360], R127 ;  /* 0x0003607f01007387 */ /* 0x0003e20000100800 */
[----:B------:R-:W-:Y:S01]  /*a4e0*/  FADD R3, R16, R156 ;  /* 0x0000009c10037221 */ /* 0x000fe20000000000 */
[----:B------:R-:W-:Y:S02]  /*a4f0*/  FADD R0, R13, R152 ;  /* 0x000000980d007221 */ /* 0x000fe40000000000 */
[----:B-1----:R-:W3:Y:S04]  /*a500*/  LDL.LU R127, [R1+0x114] ;  /* 0x00011400017f7983 */ /* 0x002ee80000300800 */
[----:B------:R1:W-:Y:S01]  /*a510*/  STL [R1+0x35c], R130 ;  /* 0x00035c8201007387 */ /* 0x0003e20000100800 */
[----:B------:R-:W-:Y:S01]  /*a520*/  @!P5 FMUL R9, R9, R9 ;  /* 0x000000090909d220 */ /* 0x000fe20000400000 */
[----:B------:R-:W-:Y:S01]  /*a530*/  @!P2 FMUL R172, R172, R172 ;  /* 0x000000acacaca220 */ /* 0x000fe20000400000 */
[----:B------:R-:W-:Y:S01]  /*a540*/  @!P6 FMUL R10, R10, R10 ;  /* 0x0000000a0a0ae220 */ /* 0x000fe20000400000 */
        /* <DEDUP_REMOVED lines=9> */
[----:B------:R-:W-:-:S03]  /*a5e0*/  FADD R0, R3, R0 ;  /* 0x0000000003007221 */ /* 0x000fc60000000000 */
[----:B-1----:R-:W3:Y:S04]  /*a5f0*/  LDL.LU R135, [R1+0x134] ;  /* 0x0001340001877983 */ /* 0x002ee80000300800 */
[----:B------:R1:W-:Y:S01]  /*a600*/  STL [R1+0x34c], R138 ;  /* 0x00034c8a01007387 */ /* 0x0003e20000100800 */
[----:B------:R-:W-:-:S03]  /*a610*/  FMNMX R3, R154, R18, !PT ;  /* 0x000000129a037209 */ /* 0x000fc60007800000 */
[----:B-1----:R-:W3:Y:S04]  /*a620*/  LDL.LU R138, [R1+0x140] ;  /* 0x00014000018a7983 */ /* 0x002ee80000300800 */
[----:B------:R1:W-:Y:S04]  /*a630*/  STL [R1+0x348], R139 ;  /* 0x0003488b01007387 */ /* 0x0003e80000100800 */
        /* <DEDUP_REMOVED lines=31> */
[----:B------:R-:W3:Y:S04]  /*a830*/  LDL.LU R22, [R1+0x1f0] ;  /* 0x0001f00001167983 */ /* 0x000ee80000300800 */
[----:B------:R-:W3:Y:S04]  /*a840*/  LDL.LU R21, [R1+0x1f4] ;  /* 0x0001f40001157983 */ /* 0x000ee80000300800 */
[----:B------:R1:W-:Y:S01]  /*a850*/  STL [R1+0x314], R225 ;  /* 0x000314e101007387 */ /* 0x0003e20000100800 */
[----:B------:R-:W-:-:S03]  /*a860*/  FMNMX R3, R167, R3, !PT ;  /* 0x00000003a7037209 */ /* 0x000fc60007800000 */
        /* <DEDUP_REMOVED lines=42> */
[----:B------:R-:W-:-:S03]  /*ab10*/  FADD R0, R6, R0 ;  /* 0x0000000006007221 */ /* 0x000fc60000000000 */
[----:B-1----:R-:W3:Y:S04]  /*ab20*/  LDL.LU R208, [R1+0x8c] ;  /* 0x00008c0001d07983 */ /* 0x002ee80000300800 */
[----:B------:R1:W-:Y:S04]  /*ab30*/  STL [R1+0x2cc], R207 ;  /* 0x0002cccf01007387 */ /* 0x0003e80000100800 */
[----:B-1----:R-:W3:Y:S04]  /*ab40*/  LDL.LU R207, [R1+0x98] ;  /* 0x0000980001cf7983 */ /* 0x002ee80000300800 */
[----:B------:R1:W-:Y:S04]  /*ab50*/  STL [R1+0x2c8], R206 ;  /* 0x0002c8ce01007387 */ /* 0x0003e80000100800 */
[----:B------:R-:W4:Y:S04]  /*ab60*/  SHFL.BFLY PT, R6, R3, 0x1, 0x1f ;  /* 0x0c201f0003067f89 */ /* 0x000f2800000e0000 */
[----:B-1----:R-:W3:Y:S04]  /*ab70*/  LDL.LU R206, [R1+0x9c] ;  /* 0x00009c0001ce7983 */ /* 0x002ee80000300800 */
[----:B------:R1:W-:Y:S04]  /*ab80*/  STL [R1+0x2c4], R205 ;  /* 0x0002c4cd01007387 */ /* 0x0003e80000100800 */
        /* <DEDUP_REMOVED lines=17> */
[----:B------:R1:W-:Y:S01]  /*aca0*/  STL [R1+0x2a0], R196 ;  /* 0x0002a0c401007387 */ /* 0x0003e20000100800 */
[----:B----4-:R-:W-:-:S03]  /*acb0*/  FMNMX R3, R3, R6, !PT ;  /* 0x0000000603037209 */ /* 0x010fc60007800000 */
[----:B-1----:R-:W4:Y:S04]  /*acc0*/  LDL.LU R196, [R1+0xec] ;  /* 0x0000ec0001c47983 */ /* 0x002f280000300800 */
[----:B------:R1:W-:Y:S04]  /*acd0*/  STL [R1+0x29c], R195 ;  /* 0x00029cc301007387 */ /* 0x0003e80000100800 */
[----:B-1----:R-:W4:Y:S04]  /*ace0*/  LDL.LU R195, [R1+0xf8] ;  /* 0x0000f80001c37983 */ /* 0x002f280000300800 */
[----:B------:R1:W-:Y:S04]  /*acf0*/  STL [R1+0x298], R194 ;  /* 0x000298c201007387 */ /* 0x0003e80000100800 */
[----:B-1----:R-:W4:Y:S04]  /*ad00*/  LDL.LU R194, [R1+0xfc] ;  /* 0x0000fc0001c27983 */ /* 0x002f280000300800 */
[----:B------:R1:W-:Y:S04]  /*ad10*/  STL [R1+0x294], R193 ;  /* 0x000294c101007387 */ /* 0x0003e80000100800 */
[----:B-1----:R-:W4:Y:S04]  /*ad20*/  LDL.LU R193, [R1+0x108] ;  /* 0x0001080001c17983 */ /* 0x002f280000300800 */
[----:B------:R1:W-:Y:S04]  /*ad30*/  STL [R1+0x290], R192 ;  /* 0x000290c001007387 */ /* 0x0003e80000100800 */
[----:B------:R-:W2:Y:S04]  /*ad40*/  SHFL.BFLY PT, R6, R3, 0x2, 0x1f ;  /* 0x0c401f0003067f89 */ /* 0x000ea800000e0000 */
        /* <DEDUP_REMOVED lines=13> */
[----:B------:R-:W4:Y:S04]  /*ae20*/  LDL.LU R235, [R1+0x1bc] ;  /* 0x0001bc0001eb7983 */ /* 0x000f280000300800 */
        /* <DEDUP_REMOVED lines=10> */
[----:B------:R-:W4:Y:S01]  /*aed0*/  LDL.LU R161, [R1+0x1d0] ;  /* 0x0001d00001a17983 */ /* 0x000f220000300800 */
[----:B------:R-:W-:-:S03]  /*aee0*/  FADD R8, R0, R8 ;  /* 0x0000000800087221 */ /* 0x000fc60000000000 */
[----:B------:R-:W4:Y:S01]  /*aef0*/  LDL.LU R165, [R1+0x1c4] ;  /* 0x0001c40001a57983 */ /* 0x000f220000300800 */
[----:B------:R-:W-:-:S03]  /*af00*/  FMUL R0, R17, UR5 ;  /* 0x0000000511007c20 */ /* 0x000fc60008400000 */
[----:B------:R-:W4:Y:S01]  /*af10*/  LDL.LU R180, [R1+0x1b8] ;  /* 0x0001b80001b47983 */ /* 0x000f220000300800 */
[----:B--2---:R-:W-:-:S03]  /*af20*/  FMNMX R6, R3, R6, !PT ;  /* 0x0000000603067209 */ /* 0x004fc60007800000 */
[----:B------:R-:W2:Y:S04]  /*af30*/  LDL.LU R164, [R1+0x1c0] ;  /* 0x0001c00001a47983 */ /* 0x000ea80000300800 */
[----:B------:R-:W4:Y:S04]  /*af40*/  LDL.LU R168, [R1+0x1ac] ;  /* 0x0001ac0001a87983 */ /* 0x000f280000300800 */
[----:B------:R-:W4:Y:S04]  /*af50*/  LDL.LU R176, [R1+0x1a8] ;  /* 0x0001a80001b07983 */ /* 0x000f280000300800 */
[----:B------:R-:W2:Y:S01]  /*af60*/  LDL.LU R17, [R1+0x1b4] ;  /* 0x0001b40001117983 */ /* 0x000ea20000300800 */
[----:B------:R-:W-:-:S03]  /*af70*/  FSETP.GEU.AND P2, PT, R0, -126, PT ;  /* 0xc2fc00000000780b */ /* 0x000fc60003f4e000 */
[----:B------:R-:W4:Y:S10]  /*af80*/  LDL.LU R3, [R1+0x1b0] ;  /* 0x0001b00001037983 */ /* 0x000f340000300800 */
[----:B------:R-:W-:-:S06]  /*af90*/  @!P2 FMUL R0, R0, 0.5 ;  /* 0x3f0000000000a820 */ /* 0x000fcc0000400000 */
[----:B------:R-:W1:Y:S02]  /*afa0*/  MUFU.EX2 R0, R0 ;  /* 0x0000000000007308 */ /* 0x000e640000000800 */
[----:B-1----:R-:W-:-:S04]  /*afb0*/  @!P2 FMUL R0, R0, R0 ;  /* 0x000000000000a220 */ /* 0x002fc80000400000 */
[-C--:B------:R-:W-:Y:S01]  /*afc0*/  FMUL R58, R58, R0.reuse ;  /* 0x000000003a3a7220 */ /* 0x080fe20000400000 */
[-C--:B------:R-:W-:Y:S01]  /*afd0*/  FMUL R59, R59, R0.reuse ;  /* 0x000000003b3b7220 */ /* 0x080fe20000400000 */
[-C--:B------:R-:W-:Y:S01]  /*afe0*/  FMUL R62, R62, R0.reuse ;  /* 0x000000003e3e7220 */ /* 0x080fe20000400000 */
[-C--:B------:R-:W-:Y:S02]  /*aff0*/  FMUL R63, R63, R0.reuse ;  /* 0x000000003f3f7220 */ /* 0x080fe40000400000 */
[----:B------:R1:W-:Y:S01]  /*b000*/  STL [R1], R58 ;  /* 0x0000003a01007387 */ /* 0x0003e20000100800 */
[-C--:B------:R-:W-:Y:S01]  /*b010*/  FMUL R66, R66, R0.reuse ;  /* 0x0000000042427220 */ /* 0x080fe20000400000 */
[-C--:B------:R-:W-:Y:S01]  /*b020*/  FMUL R67, R67, R0.reuse ;  /* 0x0000000043437220 */ /* 0x080fe20000400000 */
[-C--:B------:R-:W-:Y:S01]  /*b030*/  FMUL R70, R70, R0.reuse ;  /* 0x0000000046467220 */ /* 0x080fe20000400000 */
[----:B-1----:R-:W2:Y:S04]  /*b040*/  LDL.LU R58, [R1+0x3ec] ;  /* 0x0003ec00013a7983 */ /* 0x002ea80000300800 */
[----:B------:R1:W-:Y:S01]  /*b050*/  STL [R1+0x4], R59 ;  /* 0x0000043b01007387 */ /* 0x0003e20000100800 */
[-C--:B------:R-:W-:Y:S01]  /*b060*/  FMUL R71, R71, R0.reuse ;  /* 0x0000000047477220 */ /* 0x080fe20000400000 */
[----:B------:R-:W-:-:S02]  /*b070*/  FMUL R74, R74, R0 ;  /* 0x000000004a4a7220 */ /* 0x000fc40000400000 */
[----:B-1----:R-:W2:Y:S04]  /*b080*/  LDL.LU R59, [R1+0x3e8] ;  /* 0x0003e800013b7983 */ /* 0x002ea80000300800 */
[----:B------:R1:W-:Y:S01]  /*b090*/  STL [R1+0x10], R62 ;  /* 0x0000103e01007387 */ /* 0x0003e20000100800 */
[----:B------:R-:W-:-:S03]  /*b0a0*/  FMUL R75, R75, R0 ;  /* 0x000000004b4b7220 */ /* 0x000fc60000400000 */
        /* <DEDUP_REMOVED lines=65> */
[----:B---3--:R-:W-:-:S03]  /*b4c0*/  FMUL R119, R119, R0 ;  /* 0x0000000077777220 */ /* 0x008fc60000400000 */
[----:B-1----:R-:W3:Y:S04]  /*b4d0*/  LDL.LU R106, [R1+0x38c] ;  /* 0x00038c00016a7983 */ /* 0x002ee80000300800 */
[----:B------:R1:W-:Y:S01]  /*b4e0*/  STL [R1+0xc4], R107 ;  /* 0x0000c46b01007387 */ /* 0x0003e20000100800 */
[----:B------:R-:W-:-:S03]  /*b4f0*/  FMUL R122, R122, R0 ;  /* 0x000000007a7a7220 */ /* 0x000fc60000400000 */
        /* <DEDUP_REMOVED lines=65> */
[----:B----4-:R-:W-:-:S03]  /*b910*/  FMUL R3, R3, R0 ;  /* 0x0000000003037220 */ /* 0x010fc60000400000 */
[----:B-1----:R-:W4:Y:S04]  /*b920*/  LDL.LU R151, [R1+0x330] ;  /* 0x0003300001977983 */ /* 0x002f280000300800 */
[----:B------:R1:W-:Y:S01]  /*b930*/  STL [R1+0x180], R231 ;  /* 0x000180e701007387 */ /* 0x0003e20000100800 */
[----:B--2---:R-:W-:-:S03]  /*b940*/  FMUL R17, R17, R0 ;  /* 0x0000000011117220 */ /* 0x004fc60000400000 */
[----:B-1----:R1:W5:Y:S04]  /*b950*/  LDL.LU R231, [R1+0x32c] ;  /* 0x00032c0001e77983 */ /* 0x0023680000300800 */
[----:B------:R2:W-:Y:S01]  /*b960*/  STL [R1+0x184], R230 ;  /* 0x000184e601007387 */ /* 0x0005e20000100800 */
[----:B------:R-:W-:-:S03]  /*b970*/  FSETP.NEU.AND P2, PT, R6, -INF , PT ;  /* 0xff8000000600780b */ /* 0x000fc60003f4d000 */
[----:B--2---:R1:W5:Y:S04]  /*b980*/  LDL.LU R230, [R1+0x328] ;  /* 0x0003280001e67983 */ /* 0x0043680000300800 */
[----:B------:R2:W-:Y:S04]  /*b990*/  STL [R1+0x190], R229 ;  /* 0x000190e501007387 */ /* 0x0005e80000100800 */
[----:B--2---:R1:W5:Y:S04]  /*b9a0*/  LDL.LU R229, [R1+0x324] ;  /* 0x0003240001e57983 */ /* 0x0043680000300800 */
[----:B------:R2:W-:Y:S04]  /*b9b0*/  STL [R1+0x194], R228 ;  /* 0x000194e401007387 */ /* 0x0005e80000100800 */
[----:B--2---:R1:W5:Y:S04]  /*b9c0*/  LDL.LU R228, [R1+0x320] ;  /* 0x0003200001e47983 */ /* 0x0043680000300800 */
[----:B------:R2:W-:Y:S01]  /*b9d0*/  STL [R1+0x1a0], R227 ;  /* 0x0001a0e301007387 */ /* 0x0005e20000100800 */
[----:B------:R-:W-:-:S03]  /*b9e0*/  FMUL R164, R164, R0 ;  /* 0x00000000a4a47220 */ /* 0x000fc60000400000 */
[----:B--2---:R1:W5:Y:S04]  /*b9f0*/  LDL.LU R227, [R1+0x31c] ;  /* 0x00031c0001e37983 */ /* 0x0043680000300800 */
[----:B------:R2:W-:Y:S01]  /*ba00*/  STL [R1+0x1a4], R226 ;  /* 0x0001a4e201007387 */ /* 0x0005e20000100800 */
[-C--:B------:R-:W-:Y:S01]  /*ba10*/  FMUL R165, R165, R0.reuse ;  /* 0x00000000a5a57220 */ /* 0x080fe20000400000 */
[-C--:B------:R-:W-:Y:S01]  /*ba20*/  FMUL R161, R161, R0.reuse ;  /* 0x00000000a1a17220 */ /* 0x080fe20000400000 */
[-C--:B------:R-:W-:Y:S01]  /*ba30*/  FMUL R157, R157, R0.reuse ;  /* 0x000000009d9d7220 */ /* 0x080fe20000400000 */
[----:B--2---:R1:W5:Y:S04]  /*ba40*/  LDL.LU R226, [R1+0x318] ;  /* 0x0003180001e27983 */ /* 0x0043680000300800 */
[----:B------:R-:W-:Y:S04]  /*ba50*/  STL [R1+0x1b0], R3 ;  /* 0x0001b00301007387 */ /* 0x000fe80000100800 */
[----:B------:R2:W-:Y:S01]  /*ba60*/  STL [R1+0x1b4], R17 ;  /* 0x0001b41101007387 */ /* 0x0005e20000100800 */
[-C--:B------:R-:W-:Y:S01]  /*ba70*/  FMUL R153, R153, R0.reuse ;  /* 0x0000000099997220 */ /* 0x080fe20000400000 */
[-C--:B------:R-:W-:Y:S01]  /*ba80*/  FMUL R225, R225, R0.reuse ;  /* 0x00000000e1e17220 */ /* 0x080fe20000400000 */
[-C--:B------:R-:W-:Y:S01]  /*ba90*/  FMUL R22, R22, R0.reuse ;  /* 0x0000000016167220 */ /* 0x080fe20000400000 */
[-C--:B------:R-:W-:Y:S01]  /*baa0*/  FMUL R21, R21, R0.reuse ;  /* 0x0000000015157220 */ /* 0x080fe20000400000 */
[-C--:B------:R-:W-:Y:S01]  /*bab0*/  FMUL R24, R24, R0.reuse ;  /* 0x0000000018187220 */ /* 0x080fe20000400000 */
[-C--:B------:R-:W-:Y:S01]  /*bac0*/  FMUL R25, R25, R0.reuse ;  /* 0x0000000019197220 */ /* 0x080fe20000400000 */
[----:B--2---:R-:W-:Y:S01]  /*bad0*/  FSEL R17, R6, RZ, P2 ;  /* 0x000000ff06117208 */ /* 0x004fe20001000000 */
[-C--:B------:R-:W-:Y:S01]  /*bae0*/  FMUL R28, R28, R0.reuse ;  /* 0x000000001c1c7220 */ /* 0x080fe20000400000 */
        /* <DEDUP_REMOVED lines=60> */
[----:B------:R-:W-:Y:S01]  /*beb0*/  FMUL R149, R149, R0 ;  /* 0x0000000095957220 */ /* 0x000fe20000400000 */
[----:B------:R-:W-:Y:S01]  /*bec0*/  FFMA R188, R0, R188, R8 ;  /* 0x000000bc00bc7223 */ /* 0x000fe20000000008 */
[----:B------:R-:W-:-:S04]  /*bed0*/  FMUL R0, R17, UR5 ;  /* 0x0000000511007c20 */ /* 0x000fc80008400000 */
[----:B------:R-:W-:-:S05]  /*bee0*/  FFMA R154, R154, UR5, -R0 ;  /* 0x000000059a9a7c23 */ /* 0x000fca0008000800 */
[----:B------:R-:W-:Y:S01]  /*bef0*/  FSETP.GEU.AND P6, PT, R154, -126, PT ;  /* 0xc2fc00009a00780b */ /* 0x000fe20003fce000 */
[----:B------:R-:W-:-:S05]  /*bf00*/  FFMA R155, R155, UR5, -R0 ;  /* 0x000000059b9b7c23 */ /* 0x000fca0008000800 */
[----:B------:R-:W-:-:S07]  /*bf10*/  FSETP.GEU.AND P2, PT, R155, -126, PT ;  /* 0xc2fc00009b00780b */ /* 0x000fce0003f4e000 */
[----:B------:R-:W-:-:S06]  /*bf20*/  @!P6 FMUL R154, R154, 0.5 ;  /* 0x3f0000009a9ae820 */ /* 0x000fcc0000400000 */
[----:B------:R-:W2:Y:S01]  /*bf30*/  MUFU.EX2 R154, R154 ;  /* 0x0000009a009a7308 */ /* 0x000ea20000000800 */
[--C-:B------:R-:W-:Y:S01]  /*bf40*/  FFMA R162, R162, UR5, -R0.reuse ;  /* 0x00000005a2a27c23 */ /* 0x100fe20008000800 */
[--C-:B------:R-:W-:Y:S01]  /*bf50*/  FFMA R158, R158, UR5, -R0.reuse ;  /* 0x000000059e9e7c23 */ /* 0x100fe20008000800 */
[----:B------:R-:W-:Y:S01]  /*bf60*/  @!P2 FMUL R155, R155, 0.5 ;  /* 0x3f0000009b9ba820 */ /* 0x000fe20000400000 */
[----:B------:R-:W-:Y:S02]  /*bf70*/  STL [R1+0x1c0], R164 ;  /* 0x0001c0a401007387 */ /* 0x000fe40000100800 */
[----:B------:R-:W-:Y:S01]  /*bf80*/  FSETP.GEU.AND P5, PT, R162, -126, PT ;  /* 0xc2fc0000a200780b */ /* 0x000fe20003fae000 */
[--C-:B------:R-:W-:Y:S01]  /*bf90*/  FFMA R163, R163, UR5, -R0.reuse ;  /* 0x00000005a3a37c23 */ /* 0x100fe20008000800 */
[----:B------:R1:W-:Y:S01]  /*bfa0*/  STL [R1+0x1c4], R165 ;  /* 0x0001c4a501007387 */ /* 0x0003e20000100800 */
[----:B------:R-:W-:Y:S01]  /*bfb0*/  FFMA R159, R159, UR5, -R0 ;  /* 0x000000059f9f7c23 */ /* 0x000fe20008000800 */
[----:B------:R-:W-:Y:S01]  /*bfc0*/  FSETP.GEU.AND P3, PT, R158, -126, PT ;  /* 0xc2fc00009e00780b */ /* 0x000fe20003f6e000 */
[----:B-1----:R-:W1:Y:S01]  /*bfd0*/  MUFU.EX2 R165, R155 ;  /* 0x0000009b00a57308 */ /* 0x002e620000000800 */
[----:B--2---:R-:W-:Y:S01]  /*bfe0*/  @!P6 FMUL R154, R154, R154 ;  /* 0x0000009a9a9ae220 */ /* 0x004fe20000400000 */
[----:B------:R-:W-:-:S02]  /*bff0*/  FSETP.GEU.AND P6, PT, R163, -126, PT ;  /* 0xc2fc0000a300780b */ /* 0x000fc40003fce000 */
[----:B------:R-:W-:-:S04]  /*c000*/  FSETP.GEU.AND P4, PT, R159, -126, PT ;  /* 0xc2fc00009f00780b */ /* 0x000fc80003f8e000 */
[----:B------:R-:W-:Y:S01]  /*c010*/  @!P5 FMUL R162, R162, 0.5 ;  /* 0x3f000000a2a2d820 */ /* 0x000fe20000400000 */
[----:B------:R-:W-:-:S03]  /*c020*/  FFMA R167, R167, UR5, -R0 ;  /* 0x00000005a7a77c23 */ /* 0x000fc60008000800 */
[----:B------:R-:W-:Y:S02]  /*c030*/  @!P3 FMUL R158, R158, 0.5 ;  /* 0x3f0000009e9eb820 */ /* 0x000fe40000400000 */
[----:B------:R-:W2:Y:S01]  /*c040*/  MUFU.EX2 R162, R162 ;  /* 0x000000a200a27308 */ /* 0x000ea20000000800 */
[----:B------:R2:W-:Y:S01]  /*c050*/  STL [R1+0x1d0], R161 ;  /* 0x0001d0a101007387 */ /* 0x0005e20000100800 */
[----:B------:R-:W-:Y:S01]  /*c060*/  @!P6 FMUL R163, R163, 0.5 ;  /* 0x3f000000a3a3e820 */ /* 0x000fe20000400000 */
[----:B-1----:R-:W-:Y:S01]  /*c070*/  @!P2 FMUL R165, R165, R165 ;  /* 0x000000a5a5a5a220 */ /* 0x002fe20000400000 */
[----:B------:R-:W-:Y:S01]  /*c080*/  @!P4 FMUL R159, R159, 0.5 ;  /* 0x3f0000009f9fc820 */ /* 0x000fe20000400000 */
[----:B------:R-:W-:-:S03]  /*c090*/  FSETP.GEU.AND P2, PT, R167, -126, PT ;  /* 0xc2fc0000a700780b */ /* 0x000fc60003f4e000 */
[----:B------:R-:W1:Y:S08]  /*c0a0*/  MUFU.EX2 R158, R158 ;  /* 0x0000009e009e7308 */ /* 0x000e700000000800 */
[----:B--2---:R-:W2:Y:S01]  /*c0b0*/  MUFU.EX2 R161, R163 ;  /* 0x000000a300a17308 */ /* 0x004ea20000000800 */
[----:B------:R-:W-:-:S07]  /*c0c0*/  FFMA R175, R175, UR5, -R0 ;  /* 0x00000005afaf7c23 */ /* 0x000fce0008000800 */
[----:B------:R-:W2:Y:S01]  /*c0d0*/  MUFU.EX2 R8, R159 ;  /* 0x0000009f00087308 */ /* 0x000ea20000000800 */
[----:B------:R-:W-:Y:S01]  /*c0e0*/  @!P2 FMUL R167, R167, 0.5 ;  /* 0x3f000000a7a7a820 */ /* 0x000fe20000400000 */
[----:B------:R-:W-:Y:S01]  /*c0f0*/  @!P5 FMUL R162, R162, R162 ;  /* 0x000000a2a2a2d220 */ /* 0x000fe20000400000 */
[--C-:B------:R-:W-:Y:S01]  /*c100*/  FFMA R170, R170, UR5, -R0.reuse ;  /* 0x00000005aaaa7c23 */ /* 0x100fe20008000800 */
[----:B------:R-:W-:Y:S01]  /*c110*/  FSETP.GEU.AND P5, PT, R175, -126, PT ;  /* 0xc2fc0000af00780b */ /* 0x000fe20003fae000 */
[--C-:B------:R-:W-:Y:S01]  /*c120*/  FFMA R179, R179, UR5, -R0.reuse ;  /* 0x00000005b3b37c23 */ /* 0x100fe20008000800 */
[----:B------:R-:W-:Y:S02]  /*c130*/  FFMA R171, R171, UR5, -R0 ;  /* 0x00000005abab7c23 */ /* 0x000fe40008000800 */
[----:B------:R-:W3:Y:S01]  /*c140*/  MUFU.EX2 R3, R167 ;  /* 0x000000a700037308 */ /* 0x000ee20000000800 */
[----:B-1----:R-:W-:Y:S01]  /*c150*/  @!P3 FMUL R158, R158, R158 ;  /* 0x0000009e9e9eb220 */ /* 0x002fe20000400000 */
[----:B--2---:R-:W-:Y:S01]  /*c160*/  @!P6 FMUL R161, R161, R161 ;  /* 0x000000a1a1a1e220 */ /* 0x004fe20000400000 */
[----:B------:R-:W-:-:S02]  /*c170*/  FSETP.GEU.AND P3, PT, R170, -126, PT ;  /* 0xc2fc0000aa00780b */ /* 0x000fc40003f6e000 */
[----:B------:R-:W-:Y:S01]  /*c180*/  FSETP.GEU.AND P6, PT, R179, -126, PT ;  /* 0xc2fc0000b300780b */ /* 0x000fe20003fce000 */
[----:B------:R-:W-:Y:S01]  /*c190*/  @!P4 FMUL R8, R8, R8 ;  /* 0x000000080808c220 */ /* 0x000fe20000400000 */
[----:B------:R-:W-:Y:S02]  /*c1a0*/  FSETP.GEU.AND P4, PT, R171, -126, PT ;  /* 0xc2fc0000ab00780b */ /* 0x000fe40003f8e000 */
[----:B------:R-:W-:Y:S01]  /*c1b0*/  @!P5 FMUL R175, R175, 0.5 ;  /* 0x3f000000afafd820 */ /* 0x000fe20000400000 */
[----:B------:R-:W-:Y:S01]  /*c1c0*/  FFMA R183, R183, UR5, -R0 ;  /* 0x00000005b7b77c23 */ /* 0x000fe20008000800 */
[----:B------:R-:W-:Y:S05]  /*c1d0*/  STL [R1+0x1d4], R157 ;  /* 0x0001d49d01007387 */ /* 0x000fea0000100800 */
[----:B------:R-:W-:Y:S01]  /*c1e0*/  @!P3 FMUL R170, R170, 0.5 ;  /* 0x3f000000aaaab820 */ /* 0x000fe20000400000 */
[----:B------:R-:W-:Y:S01]  /*c1f0*/  STL [R1+0x1e0], R153 ;  /* 0x0001e09901007387 */ /* 0x000fe20000100800 */
[----:B------:R-:W-:Y:S01]  /*c200*/  @!P6 FMUL R179, R179, 0.5 ;  /* 0x3f000000b3b3e820 */ /* 0x000fe20000400000 */
[----:B------:R-:W1:Y:S01]  /*c210*/  MUFU.EX2 R175, R175 ;  /* 0x000000af00af7308 */ /* 0x000e620000000800 */
[----:B---3--:R-:W-:Y:S01]  /*c220*/  @!P2 FMUL R3, R3, R3 ;  /* 0x000000030303a220 */ /* 0x008fe20000400000 */
[----:B------:R2:W-:Y:S01]  /*c230*/  STL [R1+0x1e4], R225 ;  /* 0x0001e4e101007387 */ /* 0x0005e20000100800 */
[----:B------:R-:W-:Y:S01]  /*c240*/  FSETP.GEU.AND P2, PT, R183, -126, PT ;  /* 0xc2fc0000b700780b */ /* 0x000fe20003f4e000 */
[----:B------:R-:W-:-:S04]  /*c250*/  @!P4 FMUL R171, R171, 0.5 ;  /* 0x3f000000ababc820 */ /* 0x000fc80000400000 */
[----:B------:R-:W3:Y:S01]  /*c260*/  MUFU.EX2 R170, R170 ;  /* 0x000000aa00aa7308 */ /* 0x000ee20000000800 */
[----:B--2---:R-:W2:Y:S07]  /*c270*/  LDL.LU R225, [R1+0x8] ;  /* 0x0000080001e17983 */ /* 0x004eae0000300800 */
[----:B------:R-:W4:Y:S08]  /*c280*/  MUFU.EX2 R157, R171 ;  /* 0x000000ab009d7308 */ /* 0x000f300000000800 */
[----:B------:R-:W4:Y:S01]  /*c290*/  MUFU.EX2 R179, R179 ;  /* 0x000000b300b37308 */ /* 0x000f220000000800 */
[--C-:B------:R-:W-:Y:S01]  /*c2a0*/  FFMA R178, R178, UR5, -R0.reuse ;  /* 0x00000005b2b27c23 */ /* 0x100fe20008000800 */
[----:B------:R-:W-:Y:S01]  /*c2b0*/  @!P2 FMUL R183, R183, 0.5 ;  /* 0x3f000000b7b7a820 */ /* 0x000fe20000400000 */
[----:B-1----:R-:W-:Y:S01]  /*c2c0*/  @!P5 FMUL R175, R175, R175 ;  /* 0x000000afafafd220 */ /* 0x002fe20000400000 */
[--C-:B------:R-:W-:Y:S01]  /*c2d0*/  FFMA R166, R166, UR5, -R0.reuse ;  /* 0x00000005a6a67c23 */ /* 0x100fe20008000800 */
[--C-:B------:R-:W-:Y:S01]  /*c2e0*/  FFMA R174, R174, UR5, -R0.reuse ;  /* 0x00000005aeae7c23 */ /* 0x100fe20008000800 */
[----:B------:R-:W-:Y:S01]  /*c2f0*/  FFMA R182, R182, UR5, -R0 ;  /* 0x00000005b6b67c23 */ /* 0x000fe20008000800 */
[----:B------:R-:W-:Y:S01]  /*c300*/  FSETP.GEU.AND P5, PT, R178, -126, PT ;  /* 0xc2fc0000b200780b */ /* 0x000fe20003fae000 */
[----:B------:R-:W1:Y:S01]  /*c310*/  MUFU.EX2 R183, R183 ;  /* 0x000000b700b77308 */ /* 0x000e620000000800 */
[----:B---3--:R-:W-:Y:S01]  /*c320*/  @!P3 FMUL R170, R170, R170 ;  /* 0x000000aaaaaab220 */ /* 0x008fe20000400000 */
[----:B----4-:R-:W-:Y:S01]  /*c330*/  @!P4 FMUL R157, R157, R157 ;  /* 0x0000009d9d9dc220 */ /* 0x010fe20000400000 */
[----:B------:R-:W-:-:S02]  /*c340*/  FSETP.GEU.AND P3, PT, R166, -126, PT ;  /* 0xc2fc0000a600780b */ /* 0x000fc40003f6e000 */
[----:B------:R-:W-:Y:S01]  /*c350*/  FSETP.GEU.AND P4, PT, R174, -126, PT ;  /* 0xc2fc0000ae00780b */ /* 0x000fe20003f8e000 */
[----:B------:R-:W-:Y:S01]  /*c360*/  @!P6 FMUL R179, R179, R179 ;  /* 0x000000b3b3b3e220 */ /* 0x000fe20000400000 */
[----:B------:R-:W-:Y:S01]  /*c370*/  FSETP.GEU.AND P6, PT, R182, -126, PT ;  /* 0xc2fc0000b600780b */ /* 0x000fe20003fce000 */
[----:B------:R-:W-:-:S04]  /*c380*/  FADD R17, -R17, R18 ;  /* 0x0000001211117221 */ /* 0x000fc80000000100 */
[----:B------:R-:W-:Y:S01]  /*c390*/  @!P5 FMUL R178, R178, 0.5 ;  /* 0x3f000000b2b2d820 */ /* 0x000fe20000400000 */
[----:B------:R-:W-:-:S03]  /*c3a0*/  FMUL R0, R17, UR5 ;  /* 0x0000000511007c20 */ /* 0x000fc60008400000 */
[----:B------:R-:W3:Y:S01]  /*c3b0*/  MUFU.EX2 R153, R178 ;  /* 0x000000b200997308 */ /* 0x000ee20000000800 */
[----:B------:R-:W-:Y:S01]  /*c3c0*/  @!P3 FMUL R166, R166, 0.5 ;  /* 0x3f000000a6a6b820 */ /* 0x000fe20000400000 */
[----:B------:R-:W-:Y:S01]  /*c3d0*/  @!P4 FMUL R174, R174, 0.5 ;  /* 0x3f000000aeaec820 */ /* 0x000fe20000400000 */
[----:B-1----:R-:W-:Y:S01]  /*c3e0*/  @!P2 FMUL R183, R183, R183 ;  /* 0x000000b7b7b7a220 */ /* 0x002fe20000400000 */
[----:B------:R-:W-:Y:S01]  /*c3f0*/  FSETP.GEU.AND P2, PT, R0, -126, PT ;  /* 0xc2fc00000000780b */ /* 0x000fe20003f4e000 */
[----:B------:R-:W-:-:S03]  /*c400*/  @!P6 FMUL R182, R182, 0.5 ;  /* 0x3f000000b6b6e820 */ /* 0x000fc60000400000 */
[----:B------:R-:W1:Y:S01]  /*c410*/  MUFU.EX2 R163, R166 ;  /* 0x000000a600a37308 */ /* 0x000e620000000800 */
[----:B------:R-:W-:Y:S01]  /*c420*/  FADD R18, R165, R157 ;  /* 0x0000009da5127221 */ /* 0x000fe20000000000 */
[----:B------:R-:W-:Y:S01]  /*c430*/  FADD R17, R161, R179 ;  /* 0x000000b3a1117221 */ /* 0x000fe20000000000 */
[----:B------:R-:W-:Y:S05]  /*c440*/  STL [R1+0x1f0], R22 ;  /* 0x0001f01601007387 */ /* 0x000fea0000100800 */
[----:B------:R4:W4:Y:S01]  /*c450*/  MUFU.EX2 R159, R174 ;  /* 0x000000ae009f7308 */ /* 0x0009220000000800 */
[----:B------:R1:W-:Y:S01]  /*c460*/  STL [R1+0x1f4], R21 ;  /* 0x0001f41501007387 */ /* 0x0003e20000100800 */
[----:B------:R-:W-:Y:S01]  /*c470*/  @!P2 FMUL R0, R0, 0.5 ;  /* 0x3f0000000000a820 */ /* 0x000fe20000400000 */
[----:B---3--:R-:W-:-:S02]  /*c480*/  @!P5 FMUL R153, R153, R153 ;  /* 0x000000999999d220 */ /* 0x008fc40000400000 */
[----:B------:R-:W3:Y:S03]  /*c490*/  LDL.LU R167, [R1+0x19c] ;  /* 0x00019c0001a77983 */ /* 0x000ee60000300800 */
[----:B------:R-:W4:Y:S01]  /*c4a0*/  MUFU.EX2 R155, R182 ;  /* 0x000000b6009b7308 */ /* 0x000f220000000800 */
[----:B-1----:R-:W-:Y:S01]  /*c4b0*/  @!P3 FMUL R163, R163, R163 ;  /* 0x000000a3a3a3b220 */ /* 0x002fe20000400000 */
[----:B------:R-:W3:Y:S01]  /*c4c0*/  LDL.LU R171, [R1+0x198] ;  /* 0x0001980001ab7983 */ /* 0x000ee20000300800 */
[----:B------:R-:W-:Y:S01]  /*c4d0*/  FADD R21, R18, R17 ;  /* 0x0000001112157221 */ /* 0x000fe20000000000 */
[----:B------:R-:W-:Y:S01]  /*c4e0*/  FADD R18, R8, R175 ;  /* 0x000000af08127221 */ /* 0x000fe20000000000 */
[----:B------:R-:W-:Y:S01]  /*c4f0*/  FADD R17, R3, R183 ;  /* 0x000000b703117221 */ /* 0x000fe20000000000 */
[----:B----4-:R-:W4:Y:S03]  /*c500*/  LDL.LU R174, [R1+0x18c] ;  /* 0x00018c0001ae7983 */ /* 0x010f260000300800 */
[----:B------:R-:W-:Y:S01]  /*c510*/  FADD R17, R18, R17 ;  /* 0x0000001112117221 */ /* 0x000fe20000000000 */
[----:B------:R-:W-:Y:S01]  /*c520*/  FADD R18, R154, R170 ;  /* 0x000000aa9a127221 */ /* 0x000fe20000000000 */
[----:B------:R-:W1:Y:S01]  /*c530*/  MUFU.EX2 R0, R0 ;  /* 0x0000000000007308 */ /* 0x000e620000000800 */
[----:B------:R-:W-:Y:S01]  /*c540*/  @!P4 FMUL R159, R159, R159 ;  /* 0x0000009f9f9fc220 */ /* 0x000fe20000400000 */
[----:B------:R-:W-:Y:S01]  /*c550*/  FADD R22, R21, R17 ;  /* 0x0000001115167221 */ /* 0x000fe20000000000 */
[----:B------:R-:W-:Y:S01]  /*c560*/  FADD R17, R162, R153 ;  /* 0x00000099a2117221 */ /* 0x000fe20000000000 */
[----:B------:R-:W3:Y:S01]  /*c570*/  LDL.LU R178, [R1+0x188] ;  /* 0x0001880001b27983 */ /* 0x000ee20000300800 */
[----:B------:R-:W-:-:S02]  /*c580*/  @!P6 FMUL R155, R155, R155 ;  /* 0x0000009b9b9be220 */ /* 0x000fc40000400000 */
[----:B------:R-:W-:Y:S01]  /*c590*/  FADD R21, R18, R17 ;  /* 0x0000001112157221 */ /* 0x000fe20000000000 */
[----:B------:R-:W-:Y:S01]  /*c5a0*/  FADD R18, R158, R159 ;  /* 0x0000009f9e127221 */ /* 0x000fe20000000000 */
[----:B------:R-:W4:Y:S01]  /*c5b0*/  LDL.LU R182, [R1+0x17c] ;  /* 0x00017c0001b67983 */ /* 0x000f220000300800 */
[----:B------:R-:W-:-:S04]  /*c5c0*/  FADD R17, R163, R155 ;  /* 0x0000009ba3117221 */ /* 0x000fc80000000000 */
[----:B------:R-:W-:Y:S02]  /*c5d0*/  FADD R17, R18, R17 ;  /* 0x0000001112117221 */ /* 0x000fe40000000000 */
[----:B------:R-:W3:Y:S02]  /*c5e0*/  LDL.LU R18, [R1+0x178] ;  /* 0x0001780001127983 */ /* 0x000ee40000300800 */
[----:B------:R-:W-:Y:S01]  /*c5f0*/  FADD R17, R21, R17 ;  /* 0x0000001115117221 */ /* 0x000fe20000000000 */
[----:B-1----:R-:W-:Y:S01]  /*c600*/  @!P2 FMUL R0, R0, R0 ;  /* 0x000000000000a220 */ /* 0x002fe20000400000 */
[----:B------:R-:W4:Y:S02]  /*c610*/  LDL.LU R21, [R1+0x16c] ;  /* 0x00016c0001157983 */ /* 0x000f240000300800 */
[----:B------:R-:W-:Y:S01]  /*c620*/  FADD R17, R17, R22 ;  /* 0x0000001611117221 */ /* 0x000fe20000000000 */
[----:B------:R-:W-:Y:S01]  /*c630*/  F2FP.F16.F32.PACK_AB R164, R15, R16 ;  /* 0x000000100fa4723e */ /* 0x000fe200000000ff */
[----:B------:R-:W3:Y:S02]  /*c640*/  LDL.LU R22, [R1+0x168] ;  /* 0x0001680001167983 */ /* 0x000ee40000300800 */
[----:B------:R-:W-:-:S02]  /*c650*/  FFMA R187, R0, R187, R17 ;  /* 0x000000bb00bb7223 */ /* 0x000fc40000000011 */
[----:B------:R-:W4:Y:S01]  /*c660*/  LDL.LU R17, [R1+0x15c] ;  /* 0x00015c0001117983 */ /* 0x000f220000300800 */
[----:B------:R-:W-:-:S03]  /*c670*/  F2FP.F16.F32.PACK_AB R166, R12, R14 ;  /* 0x0000000e0ca6723e */ /* 0x000fc600000000ff */
[----:B------:R-:W3:Y:S04]  /*c680*/  LDL.LU R16, [R1+0x14c] ;  /* 0x00014c0001107983 */ /* 0x000ee80000300800 */
[----:B------:R-:W4:Y:S04]  /*c690*/  LDL.LU R15, [R1+0x158] ;  /* 0x00015800010f7983 */ /* 0x000f280000300800 */
[----:B------:R-:W3:Y:S01]  /*c6a0*/  LDL.LU R14, [R1+0x148] ;  /* 0x00014800010e7983 */ /* 0x000ee20000300800 */
        /* <DEDUP_REMOVED lines=51> */
[----:B------:R-:W-:Y:S01]  /*c9e0*/  ULEA UR6, UR4, UR60, 0x3 ;  /* 0x0000003c04067291 */ /* 0x000fe2000f8e183f */
[----:B------:R-:W-:Y:S01]  /*c9f0*/  SHF.L.U32 R12, R20, 0x1f, RZ ;  /* 0x0000001f140c7819 */ /* 0x000fe200000006ff */
[----:B------:R-:W-:Y:S01]  /*ca00*/  FMUL R26, R26, R0 ;  /* 0x000000001a1a7220 */ /* 0x000fe20000400000 */
[----:B------:R-:W-:Y:S01]  /*ca10*/  F2FP.F16.F32.PACK_AB R165, R165, R154 ;  /* 0x0000009aa5a5723e */ /* 0x000fe200000000ff */
[----:B------:R-:W-:Y:S01]  /*ca20*/  FMUL R27, R27, R0 ;  /* 0x000000001b1b7220 */ /* 0x000fe20000400000 */
[----:B------:R-:W-:Y:S01]  /*ca30*/  F2FP.F16.F32.PACK_AB R161, R161, R162 ;  /* 0x000000a2a1a1723e */ /* 0x000fe200000000ff */
[----:B------:R-:W-:-:S03]  /*ca40*/  FMUL R30, R30, R0 ;  /* 0x000000001e1e7220 */ /* 0x000fc60000400000 */
[----:B------:R1:W1:Y:S01]  /*ca50*/  SYNCS.PHASECHK.TRANS64.TRYWAIT P2, [UR6+0x70000], R12 ;  /* 0x0700000cff0075a7 */ /* 0x0002620008040146 */
[----:B--2---:R-:W-:-:S05]  /*ca60*/  FMUL R225, R225, R0 ;  /* 0x00000000e1e17220 */ /* 0x004fca0000400000 */
[----:B------:R2:W-:Y:S04]  /*ca70*/  STL [R1+0x8], R225 ;  /* 0x000008e101007387 */ /* 0x0005e80000100800 */
[----:B--2---:R2:W5:Y:S04]  /*ca80*/  LDL.LU R225, [R1+0x314] ;  /* 0x0003140001e17983 */ /* 0x0045680000300800 */
[----:B------:R1:W-:Y:S04]  /*ca90*/  STL [R1+0xc], R224 ;  /* 0x00000ce001007387 */ /* 0x0003e80000100800 */
[----:B-1----:R2:W5:Y:S04]  /*caa0*/  LDL.LU R224, [R1+0x310] ;  /* 0x0003100001e07983 */ /* 0x0025680000300800 */
        /* <DEDUP_REMOVED lines=62> */
[----:B------:R1:W-:Y:S01]  /*ce90*/  STL [R1+0x10c], R192 ;  /* 0x00010cc001007387 */ /* 0x0003e20000100800 */
[----:B---3--:R-:W-:-:S03]  /*cea0*/  FMUL R14, R14, R0 ;  /* 0x000000000e0e7220 */ /* 0x008fc60000400000 */
[----:B-1----:R2:W5:Y:S04]  /*ceb0*/  LDL.LU R192, [R1+0x290] ;  /* 0x0002900001c07983 */ /* 0x0025680000300800 */
[----:B------:R1:W-:Y:S01]  /*cec0*/  STL [R1+0x118], R191 ;  /* 0x000118bf01007387 */ /* 0x0003e20000100800 */
[-C--:B------:R-:W-:Y:S01]  /*ced0*/  FMUL R16, R16, R0.reuse ;  /* 0x0000000010107220 */ /* 0x080fe20000400000 */
[-C--:B----4-:R-:W-:Y:S02]  /*cee0*/  FMUL R15, R15, R0.reuse ;  /* 0x000000000f0f7220 */ /* 0x090fe40000400000 */
[----:B-1----:R2:W5:Y:S04]  /*cef0*/  LDL.LU R191, [R1+0x28c] ;  /* 0x00028c0001bf7983 */ /* 0x0025680000300800 */
[----:B------:R1:W-:Y:S01]  /*cf00*/  STL [R1+0x11c], R190 ;  /* 0x00011cbe01007387 */ /* 0x0003e20000100800 */
[-C--:B------:R-:W-:Y:S01]  /*cf10*/  FMUL R17, R17, R0.reuse ;  /* 0x0000000011117220 */ /* 0x080fe20000400000 */
[----:B------:R-:W-:-:S02]  /*cf20*/  FMUL R22, R22, R0 ;  /* 0x0000000016167220 */ /* 0x000fc40000400000 */
[----:B-1----:R2:W5:Y:S04]  /*cf30*/  LDL.LU R190, [R1+0x288] ;  /* 0x0002880001be7983 */ /* 0x0025680000300800 */
[----:B------:R1:W-:Y:S01]  /*cf40*/  STL [R1+0x128], R19 ;  /* 0x0001281301007387 */ /* 0x0003e20000100800 */
[-C--:B------:R-:W-:Y:S01]  /*cf50*/  FMUL R21, R21, R0.reuse ;  /* 0x0000000015157220 */ /* 0x080fe20000400000 */
[-C--:B------:R-:W-:Y:S02]  /*cf60*/  FMUL R18, R18, R0.reuse ;  /* 0x0000000012127220 */ /* 0x080fe40000400000 */
        /* <DEDUP_REMOVED lines=10> */
[----:B------:R-:W-:-:S03]  /*d010*/  FMUL R167, R167, R0 ;  /* 0x00000000a7a77220 */ /* 0x000fc60000400000 */
[----:B-1----:R2:W5:Y:S04]  /*d020*/  LDL.LU R2, [R1+0x278] ;  /* 0x0002780001027983 */ /* 0x0025680000300800 */
[----:B------:R-:W-:Y:S04]  /*d030*/  STL [R1+0x148], R14 ;  /* 0x0001480e01007387 */ /* 0x000fe80000100800 */
        /* <DEDUP_REMOVED lines=10> */
[----:B------:R1:W-:Y:S04]  /*d0e0*/  STL [R1+0x19c], R167 ;  /* 0x00019ca701007387 */ /* 0x0003e80000100800 */
        /* <DEDUP_REMOVED lines=11> */
[----:B------:R2:W-:Y:S01]  /*d1a0*/  STL [R1+0x1fc], R23 ;  /* 0x0001fc1701007387 */ /* 0x0005e20000100800 */
[----:B-1----:R-:W-:Y:S01]  /*d1b0*/  F2FP.F16.F32.PACK_AB R167, R8, R158 ;  /* 0x0000009e08a7723e */ /* 0x002fe200000000ff */
        /* <DEDUP_REMOVED lines=61> */
[----:B------:R-:W-:-:S02]  /*d590*/  F2FP.F16.F32.PACK_AB R160, R160, R13 ;  /* 0x0000000da0a0723e */ /* 0x000fc400000000ff */
[----:B------:R-:W-:Y:S02]  /*d5a0*/  F2FP.F16.F32.PACK_AB R162, R11, R9 ;  /* 0x000000090ba2723e */ /* 0x000fe400000000ff */
[----:B------:R-:W-:Y:S02]  /*d5b0*/  F2FP.F16.F32.PACK_AB R163, R3, R163 ;  /* 0x000000a303a3723e */ /* 0x000fe400000000ff */
[----:B------:R-:W-:Y:S02]  /*d5c0*/  F2FP.F16.F32.PACK_AB R156, R169, R156 ;  /* 0x0000009ca99c723e */ /* 0x000fe400000000ff */
[----:B------:R-:W-:Y:S02]  /*d5d0*/  F2FP.F16.F32.PACK_AB R157, R157, R170 ;  /* 0x000000aa9d9d723e */ /* 0x000fe400000000ff */
[----:B------:R-:W-:Y:S02]  /*d5e0*/  F2FP.F16.F32.PACK_AB R158, R173, R172 ;  /* 0x000000acad9e723e */ /* 0x000fe400000000ff */
[----:B------:R-:W-:-:S02]  /*d5f0*/  F2FP.F16.F32.PACK_AB R159, R175, R159 ;  /* 0x0000009faf9f723e */ /* 0x000fc400000000ff */
[----:B------:R-:W-:Y:S02]  /*d600*/  F2FP.F16.F32.PACK_AB R152, R177, R152 ;  /* 0x00000098b198723e */ /* 0x000fe400000000ff */
[----:B------:R-:W-:Y:S02]  /*d610*/  F2FP.F16.F32.PACK_AB R153, R179, R153 ;  /* 0x00000099b399723e */ /* 0x000fe400000000ff */
[----:B------:R-:W-:Y:S01]  /*d620*/  F2FP.F16.F32.PACK_AB R154, R181, R10 ;  /* 0x0000000ab59a723e */ /* 0x000fe200000000ff */
[----:B--2---:R-:W-:Y:S06]  /*d630*/  @!P0 BRA `(.L_x_27) ;  /* 0x0000000000048947 */ /* 0x004fec0003800000 */
[----:B------:R-:W-:Y:S01]  /*d640*/  BPT.TRAP 0x1 ;  /* 0x000000040000795c */ /* 0x000fe20000300000 */
.L_x_27:
[----:B------:R-:W-:Y:S05]  /*d650*/  @P2 BRA `(.L_x_28) ;  /* 0x0000000000082947 */ /* 0x000fea0003800000 */
[----:B------:R-:W1:Y:S02]  /*d660*/  SYNCS.PHASECHK.TRANS64.TRYWAIT P2, [UR6+0x70000], R12 ;  /* 0x0700000cff0075a7 */ /* 0x000e640008040146 */
[----:B-1----:R-:W-:Y:S05]  /*d670*/  @!P2 BRA `(.L_x_29) ;  /* 0x0000018c0018a947 */ /* 0x002fea0003800000 */
.L_x_28:
        /* <DEDUP_REMOVED lines=64> */
[----:B--2---:R-:W2:Y:S04]  /*da80*/  LDL.LU.64 R24, [R1] ;  /* 0x0000000001187983 */ /* 0x004ea80000300a00 */
        /* <DEDUP_REMOVED lines=63> */
[----:B------:R-:W-:Y:S01]  /*de80*/  ULEA UR6, UR4, UR41, 0xc ;  /* 0x0000002904067291 */ /* 0x000fe2000f8e603f */
[----:B------:R-:W-:-:S02]  /*de90*/  UMOV UR11, 0x40000040 ;  /* 0x40000040000b7882 */ /* 0x000fc40000000000 */
[----:B------:R-:W-:Y:S04]  /*dea0*/  STL [R1+0x554], R155 ;  /* 0x0005549b01007387 */ /* 0x000fe80000100800 */
[----:B------:R-:W-:Y:S01]  /*deb0*/  UMOV UR10, UR6 ;  /* 0x00000006000a7c82 */ /* 0x000fe20008000000 */
[----:B------:R-:W-:Y:S04]  /*dec0*/  STL [R1+0x550], R183 ;  /* 0x000550b701007387 */ /* 0x000fe80000100800 */
[----:B------:R-:W-:Y:S04]  /*ded0*/  STL [R1+0x54c], R152 ;  /* 0x00054c9801007387 */ /* 0x000fe80000100800 */
[----:B------:R-:W-:Y:S04]  /*dee0*/  STL [R1+0x548], R153 ;  /* 0x0005489901007387 */ /* 0x000fe80000100800 */
[----:B------:R-:W-:Y:S04]  /*def0*/  STL [R1+0x544], R154 ;  /* 0x0005449a01007387 */ /* 0x000fe80000100800 */
[----:B-----5:R-:W-:Y:S04]  /*df00*/  STL [R1+0x540], R231 ;  /* 0x000540e701007387 */ /* 0x020fe80000100800 */
        /* <DEDUP_REMOVED lines=49> */
[----:B------:R3:W-:Y:S01]  /*e220*/  STL [R1+0x478], R2 ;  /* 0x0004780201007387 */ /* 0x0007e20000100800 */
[----:B--2---:R-:W-:-:S06]  /*e230*/  WARPGROUP.ARRIVE ;  /* 0x00000000000079c5 */ /* 0x004fcc0000000000 */
[----:B------:R-:W-:Y:S03]  /*e240*/  HGMMA.64x256x16.F32 R24, R164, gdesc[UR8].tnspB, R24, gsb0 ;  /* 0x43e00008a4187df0 */ /* 0x000fe60008000818 */
[----:B------:R-:W-:Y:S02]  /*e250*/  WARPGROUP.DEPBAR.LE gsb0, 0x0 ;  /* 0x00008000000079c5 */ /* 0x000fe40000010000 */
[----:B------:R-:W-:Y:S01]  /*e260*/  STL.64 [R1], R24 ;  /* 0x0000001801007387 */ /* 0x000fe20000100a00 */
[----:B---3--:R-:W-:Y:S01]  /*e270*/  IMAD.MOV.U32 R2, RZ, RZ, R150 ;  /* 0x000000ffff027224 */ /* 0x008fe200078e0096 */
[----:B-1----:R-:W-:Y:S01]  /*e280*/  MOV R0, R151 ;  /* 0x0000009700007202 */ /* 0x002fe20000000f00 */
[----:B------:R-:W-:Y:S01]  /*e290*/  IMAD.MOV.U32 R5, RZ, RZ, R147 ;  /* 0x000000ffff057224 */ /* 0x000fe200078e0093 */
        /* <DEDUP_REMOVED lines=121> */
[----:B------:R-:W-:-:S02]  /*ea30*/  MOV R234, R58 ;  /* 0x0000003a00ea7202 */ /* 0x000fc40000000f00 */
[----:B------:R-:W-:Y:S01]  /*ea40*/  MOV R233, R59 ;  /* 0x0000003b00e97202 */ /* 0x000fe20000000f00 */
        /* <DEDUP_REMOVED lines=50> */
[----:B------:R-:W-:-:S02]  /*ed70*/  UMOV UR11, 0x40000040 ;  /* 0x40000040000b7882 */ /* 0x000fc40000000000 */
[----:B------:R-:W-:Y:S04]  /*ed80*/  STL.64 [R1+0x940], R158 ;  /* 0x0009409e01007387 */ /* 0x000fe80000100a00 */
[----:B------:R-:W-:Y:S01]  /*ed90*/  STL.64 [R1+0x938], R156 ;  /* 0x0009389c01007387 */ /* 0x000fe20000100a00 */
        /* <DEDUP_REMOVED lines=190> */
[----:B------:R-:W-:Y:S01]  /*f980*/  MOV R158, R2 ;  /* 0x00000002009e7202 */ /* 0x000fe20000000f00 */
[----:B------:R-:W-:Y:S01]  /*f990*/  UIADD3 UR10, UR6, 0x80, URZ ;  /* 0x00000080060a7890 */ /* 0x000fe2000fffe03f */
[----:B------:R-:W-:-:S04]  /*f9a0*/  UMOV UR11, 0x40000040 ;  /* 0x40000040000b7882 */ /* 0x000fc80000000000 */
        /* <DEDUP_REMOVED lines=130> */
[----:B------:R-:W-:Y:S01]  /*101d0*/  UMOV UR11, 0x40000040 ;  /* 0x40000040000b7882 */ /* 0x000fe20000000000 */
[----:B---3--:R-:W-:-:S07]  /*101e0*/  WARPGROUP.ARRIVE ;  /* 0x00000000000079c5 */ /* 0x008fce0000000000 */
        /* <DEDUP_REMOVED lines=131> */
[----:B------:R-:W-:Y:S01]  /*10a20*/  UMOV UR11, 0x40000040 ;  /* 0x40000040000b7882 */ /* 0x000fe20000000000 */
[----:B--2---:R-:W-:-:S07]  /*10a30*/  WARPGROUP.ARRIVE ;  /* 0x00000000000079c5 */ /* 0x004fce0000000000 */
        /* <DEDUP_REMOVED lines=10> */
[----:B------:R-:W-:Y:S01]  /*10ae0*/  STL.64 [R1+0x40], R40 ;  /* 0x0000402801007387 */ /* 0x000fe20000100a00 */
[----:B------:R-:W-:-:S03]  /*10af0*/  MOV R3, R150 ;  /* 0x0000009600037202 */ /* 0x000fc60000000f00 */
[----:B------:R-:W-:Y:S01]  /*10b00*/  STL.64 [R1+0x48], R42 ;  /* 0x0000482a01007387 */ /* 0x000fe20000100a00 */
[----:B------:R-:W-:-:S03]  /*10b10*/  IMAD.MOV.U32 R0, RZ, RZ, R151 ;  /* 0x000000ffff007224 */ /* 0x000fc600078e0097 */
[----:B------:R-:W-:Y:S01]  /*10b20*/  STL.64 [R1+0x50], R44 ;  /* 0x0000502c01007387 */ /* 0x000fe20000100a00 */
[----:B------:R-:W-:-:S03]  /*10b30*/  MOV R9, R148 ;  /* 0x0000009400097202 */ /* 0x000fc60000000f00 */
[----:B------:R-:W-:Y:S01]  /*10b40*/  STL.64 [R1+0x58], R46 ;  /* 0x0000582e01007387 */ /* 0x000fe20000100a00 */
[----:B------:R-:W-:Y:S01]  /*10b50*/  MOV R8, R149 ;  /* 0x0000009500087202 */ /* 0x000fe20000000f00 */
[----:B------:R-:W-:Y:S02]  /*10b60*/  IMAD.MOV.U32 R10, RZ, RZ, R147 ;  /* 0x000000ffff0a7224 */ /* 0x000fe400078e0093 */
[----:B------:R1:W-:Y:S01]  /*10b70*/  STL [R1+0x60], R48 ;  /* 0x0000603001007387 */ /* 0x0003e20000100800 */
[----:B------:R-:W-:-:S03]  /*10b80*/  MOV R11, R146 ;  /* 0x00000092000b7202 */ /* 0x000fc60000000f00 */
[----:B------:R-:W2:Y:S01]  /*10b90*/  LDL.LU.64 R150, [R1+0x750] ;  /* 0x0007500001967983 */ /* 0x000ea20000300a00 */
[----:B------:R-:W-:Y:S01]  /*10ba0*/  MOV R13, R144 ;  /* 0x00000090000d7202 */ /* 0x000fe20000000f00 */
[----:B------:R-:W-:Y:S01]  /*10bb0*/  IMAD.MOV.U32 R14, RZ, RZ, R143 ;  /* 0x000000ffff0e7224 */ /* 0x000fe200078e008f */
[----:B------:R-:W-:Y:S01]  /*10bc0*/  MOV R12, R145 ;  /* 0x00000091000c7202 */ /* 0x000fe20000000f00 */
[----:B------:R-:W2:Y:S01]  /*10bd0*/  LDL.LU.64 R148, [R1+0x748] ;  /* 0x0007480001947983 */ /* 0x000ea20000300a00 */
        /* <DEDUP_REMOVED lines=30> */
[----:B------:R-:W-:Y:S01]  /*10dc0*/  MOV R173, R122 ;  /* 0x0000007a00ad7202 */ /* 0x000fe20000000f00 */
[----:B------:R-:W-:Y:S02]  /*10dd0*/  IMAD.MOV.U32 R175, RZ, RZ, R120 ;  /* 0x000000ffffaf7224 */ /* 0x000fe400078e0078 */
        /* <DEDUP_REMOVED lines=108> */
[----:B------:R-:W-:-:S03]  /*114a0*/  MOV R155, R49 ;  /* 0x00000031009b7202 */ /* 0x000fc60000000f00 */
        /* <DEDUP_REMOVED lines=105> */
[----:B------:R-:W-:-:S03]  /*11b40*/  MOV R49, R155 ;  /* 0x0000009b00317202 */ /* 0x000fc60000000f00 */
        /* <DEDUP_REMOVED lines=68> */
[----:B------:R-:W-:Y:S01]  /*11f90*/  MOV R91, R194 ;  /* 0x000000c2005b7202 */ /* 0x000fe20000000f00 */
[----:B------:R1:W5:Y:S01]  /*11fa0*/  LDL.LU R230, [R1+0x53c] ;  /* 0x00053c0001e67983 */ /* 0x0003620000300800 */
[----:B------:R-:W-:Y:S02]  /*11fb0*/  MOV R93, R192 ;  /* 0x000000c0005d7202 */ /* 0x000fe40000000f00 */
[----:B------:R-:W-:Y:S01]  /*11fc0*/  MOV R94, R191 ;  /* 0x000000bf005e7202 */ /* 0x000fe20000000f00 */
[----:B------:R1:W5:Y:S01]  /*11fd0*/  LDL.LU R229, [R1+0x538] ;  /* 0x0005380001e57983 */ /* 0x0003620000300800 */
[----:B------:R-:W-:Y:S02]  /*11fe0*/  MOV R95, R190 ;  /* 0x000000be005f7202 */ /* 0x000fe40000000f00 */
        /* <DEDUP_REMOVED lines=62> */
[----:B------:R-:W-:-:S03]  /*123d0*/  MOV R151, R0 ;  /* 0x0000000000977202 */ /* 0x000fc60000000f00 */
        /* <DEDUP_REMOVED lines=27> */
[----:B---3--:R-:W-:-:S04]  /*12590*/  F2FP.F16.F32.PACK_AB R155, R183, R155 ;  /* 0x0000009bb79b723e */ /* 0x008fc800000000ff */
        /* <DEDUP_REMOVED lines=139> */
.L_x_30:
[----:B------:R-:W-:-:S04]  /*12e50*/  ULEA UR6, UR7, UR60, 0x3 ;  /* 0x0000003c07067291 */ /* 0x000fc8000f8e183f */
[----:B------:R-:W-:-:S04]  /*12e60*/  UIADD3 UR6, UR6, 0x70028, URZ ;  /* 0x0007002806067890 */ /* 0x000fc8000fffe03f */
[----:B------:R-:W-:-:S09]  /*12e70*/  UPRMT UR6, URZ, 0x654, UR6 ;  /* 0x000006543f067896 */ /* 0x000fd20008000006 */
[----:B------:R-:W-:Y:S01]  /*12e80*/  SYNCS.ARRIVE.TRANS64.RED.A1T0 RZ, [UR6], RZ ;  /* 0x000000ffffff79a7 */ /* 0x000fe20008100406 */
[----:B------:R-:W-:Y:S05]  /*12e90*/  @P1 BRA `(.L_x_31) ;  /* 0x0000000000041947 */ /* 0x000fea0003800000 */
[----:B------:R-:W-:Y:S01]  /*12ea0*/  BPT.TRAP 0x1 ;  /* 0x000000040000795c */ /* 0x000fe20000300000 */
.L_x_31:
[----:B------:R-:W-:-:S04]  /*12eb0*/  UIADD3 UR6, UR7, 0x1, URZ ;  /* 0x0000000107067890 */ /* 0x000fc8000fffe03f */
[----:B------:R-:W-:-:S04]  /*12ec0*/  UISETP.NE.AND UP0, UPT, UR6, 0x5, UPT ;  /* 0x000000050600788c */ /* 0x000fc8000bf05270 */
[----:B------:R-:W-:Y:S01]  /*12ed0*/  USEL UR6, UR6, URZ, UP0 ;  /* 0x0000003f06067287 */ /* 0x000fe20008000000 */
[----:B------:R-:W-:Y:S11]  /*12ee0*/  @!P0 BRA `(.L_x_32) ;  /* 0x0000000000048947 */ /* 0x000ff60003800000 */
[----:B------:R-:W-:Y:S01]  /*12ef0*/  BPT.TRAP 0x1 ;  /* 0x000000040000795c */ /* 0x000fe20000300000 */
.L_x_32:
[----:B------:R-:W-:-:S04]  /*12f00*/  ULEA UR7, UR6, UR60, 0x3 ;  /* 0x0000003c06077291 */ /* 0x000fc8000f8e183f */
[----:B------:R-:W-:-:S04]  /*12f10*/  UIADD3 UR7, UR7, 0x70028, URZ ;  /* 0x0007002807077890 */ /* 0x000fc8000fffe03f */
[----:B------:R-:W-:-:S09]  /*12f20*/  UPRMT UR7, URZ, 0x654, UR7 ;  /* 0x000006543f077896 */ /* 0x000fd20008000007 */
[----:B------:R-:W-:Y:S01]  /*12f30*/  SYNCS.ARRIVE.TRANS64.RED.A1T0 RZ, [UR7], RZ ;  /* 0x000000ffffff79a7 */ /* 0x000fe20008100407 */
[----:B------:R-:W-:Y:S05]  /*12f40*/  @P1 BRA `(.L_x_33) ;  /* 0x0000000000041947 */ /* 0x000fea0003800000 */
[----:B------:R-:W-:Y:S01]  /*12f50*/  BPT.TRAP 0x1 ;  /* 0x000000040000795c */ /* 0x000fe20000300000 */
.L_x_33:
[----:B------:R-:W-:Y:S01]  /*12f60*/  UIADD3 UR4, UR4, 0x1, URZ ;  /* 0x0000000104047890 */ /* 0x000fe2000fffe03f */
[C---:B-----5:R-:W-:Y:S01]  /*12f70*/  ISETP.GT.AND P2, PT, R19.reuse, 0x1, PT ;  /* 0x000000011300780c */ /* 0x060fe20003f44270 */
[----:B------:R-:W-:Y:S01]  /*12f80*/  UIADD3 UR6, UR6, 0x1, URZ ;  /* 0x0000000106067890 */ /* 0x000fe2000fffe03f */
[----:B------:R-:W-:Y:S01]  /*12f90*/  VIADD R2, R2, 0x40 ;  /* 0x0000004002027836 */ /* 0x000fe20000000000 */
[----:B------:R-:W-:Y:S01]  /*12fa0*/  UISETP.NE.AND UP2, UPT, UR4, 0x5, UPT ;  /* 0x000000050400788c */ /* 0x000fe2000bf45270 */
[----:B------:R-:W-:Y:S01]  /*12fb0*/  IADD3 R8, R19, -0x1, RZ ;  /* 0xffffffff13087810 */ /* 0x000fe20007ffe0ff */
[----:B------:R-:W-:Y:S01]  /*12fc0*/  UISETP.NE.AND UP0, UPT, UR6, 0x5, UPT ;  /* 0x000000050600788c */ /* 0x000fe2000bf05270 */
[----:B------:R-:W-:Y:S01]  /*12fd0*/  MOV R3, R7 ;  /* 0x0000000700037202 */ /* 0x000fe20000000f00 */
[----:B------:R-:W-:Y:S01]  /*12fe0*/  USEL UR7, URZ, 0x1, UP2 ;  /* 0x000000013f077887 */ /* 0x000fe20009000000 */
[----:B------:R-:W-:Y:S01]  /*12ff0*/  MOV R18, R6 ;  /* 0x0000000600127202 */ /* 0x000fe20000000f00 */
[----:B------:R-:W-:-:S04]  /*13000*/  USEL UR4, UR4, URZ, UP2 ;  /* 0x0000003f04047287 */ /* 0x000fc80009000000 */
[----:B------:R-:W-:Y:S01]  /*13010*/  LOP3.LUT R0, R20, UR7, RZ, 0x3c, !PT ;  /* 0x0000000714007c12 */ /* 0x000fe2000f8e3cff */
[----:B------:R-:W-:Y:S01]  /*13020*/  USEL UR7, UR6, URZ, UP0 ;  /* 0x0000003f06077287 */ /* 0x000fe20008000000 */
[----:B------:R-:W-:Y:S11]  /*13030*/  @P2 BRA `(.L_x_34) ;  /* 0xffffff58002c2947 */ /* 0x000ff6000383ffff */
.L_x_23:
[----:B------:R-:W-:-:S13]  /*13040*/  ISETP.GE.AND P2, PT, R19, RZ, PT ;  /* 0x000000ff1300720c */ /* 0x000fda0003f46270 */
[----:B------:R-:W-:Y:S05]  /*13050*/  @!P2 BRA `(.L_x_35) ;  /* 0x000000ac0080a947 */ /* 0x000fea0003800000 */
[----:B------:R-:W-:Y:S01]  /*13060*/  VIADD R185, R19, 0x1 ;  /* 0x0000000113b97836 */ /* 0x000fe20000000000 */
[----:B------:R-:W-:Y:S01]  /*13070*/  MOV R23, R7 ;  /* 0x0000000700177202 */ /* 0x000fe20000000f00 */
[----:B------:R-:W-:Y:S01]  /*13080*/  ULDC UR6, c[0x0][0x604] ;  /* 0x0001810000067ab9 */ /* 0x000fe20000000800 */
[----:B------:R-:W-:-:S07]  /*13090*/  MOV R184, R6 ;  /* 0x0000000600b87202 */ /* 0x000fce0000000f00 */
.L_x_46:
[----:B------:R-:W-:Y:S05]  /*130a0*/  @!P0 BRA `(.L_x_36) ;  /* 0x0000000000048947 */ /* 0x000fea0003800000 */
[----:B------:R-:W-:Y:S01]  /*130b0*/  BPT.TRAP 0x1 ;  /* 0x000000040000795c */ /* 0x000fe20000300000 */
.L_x_36:
[----:B------:R-:W-:Y:S01]  /*130c0*/  ULEA UR5, UR4, UR60, 0x3 ;  /* 0x0000003c04057291 */ /* 0x000fe2000f8e183f */
[----:B------:R-:W-:-:S08]  /*130d0*/  SHF.L.U32 R3, R0, 0x1f, RZ ;  /* 0x0000001f00037819 */ /* 0x000fd000000006ff */
[----:B------:R-:W1:Y:S02]  /*130e0*/  SYNCS.PHASECHK.TRANS64.TRYWAIT P2, [UR5+0x70000], R3 ;  /* 0x07000003ff0075a7 */ /* 0x000e640008040145 */
[----:B-1----:R-:W-:Y:S05]  /*130f0*/  @!P2 BRA `(.L_x_37) ;  /* 0x000001300090a947 */ /* 0x002fea0003800000 */
.L_x_134:
[----:B------:R-:W-:Y:S01]  /*13100*/  R2UR UR52, R230 ;  /* 0x00000000e63472ca */ /* 0x000fe200000e0000 */
[----:B------:R-:W-:Y:S01]  /*13110*/  ULEA UR5, UR4, UR40, 0xc ;  /* 0x0000002804057291 */ /* 0x000fe2000f8e603f */
[----:B------:R-:W-:Y:S01]  /*13120*/  R2UR UR53, R231 ;  /* 0x00000000e73572ca */ /* 0x000fe200000e0000 */
[----:B------:R-:W-:Y:S01]  /*13130*/  WARPGROUP.ARRIVE ;  /* 0x00000000000079c5 */ /* 0x000fe20000000000 */
[----:B------:R-:W-:Y:S01]  /*13140*/  UMOV UR55, 0x40000040 ;  /* 0x4000004000377882 */ /* 0x000fe20000000000 */
[----:B------:R-:W-:Y:S01]  /*13150*/  UIADD3 UR10, UR5, 0x2, URZ ;  /* 0x00000002050a7890 */ /* 0x000fe2000fffe03f */
[----:B------:R-:W-:Y:S02]  /*13160*/  UMOV UR11, 0x40000040 ;  /* 0x40000040000b7882 */ /* 0x000fe40000000000 */
[----:B------:R-:W-:Y:S01]  /*13170*/  UMOV UR54, UR5 ;  /* 0x0000000500367c82 */ /* 0x000fe20008000000 */
[----:B------:R-:W-:Y:S01]  /*13180*/  UMOV UR15, 0x40000040 ;  /* 0x40000040000f7882 */ /* 0x000fe20000000000 */
[----:B------:R-:W-:Y:S01]  /*13190*/  UMOV UR19, 0x40000040 ;  /* 0x4000004000137882 */ /* 0x000fe20000000000 */
[----:B------:R-:W-:Y:S01]  /*131a0*/  UMOV UR23, 0x40000040 ;  /* 0x4000004000177882 */ /* 0x000fe20000000000 */
[----:B------:R-:W-:Y:S01]  /*131b0*/  UMOV UR27, 0x40000040 ;  /* 0x40000040001b7882 */ /* 0x000fe20000000000 */
[----:B------:R-:W-:Y:S01]  /*131c0*/  UMOV UR31, 0x40000040 ;  /* 0x40000040001f7882 */ /* 0x000fe20000000000 */
[----:B------:R-:W-:Y:S01]  /*131d0*/  UMOV UR35, 0x40000040 ;  /* 0x4000004000237882 */ /* 0x000fe20000000000 */
[----:B------:R-:W-:Y:S01]  /*131e0*/  HGMMA.64x64x16.F32 R152, gdesc[UR52], RZ, !UPT, gsb0 ;  /* 0x00e00000349879f0 */ /* 0x000fe2000c0008ff */
[----:B------:R-:W-:Y:S01]  /*131f0*/  R2UR UR52, R228 ;  /* 0x00000000e43472ca */ /* 0x000fe200000e0000 */
[----:B------:R-:W-:Y:S01]  /*13200*/  UMOV UR54, UR10 ;  /* 0x0000000a00367c82 */ /* 0x000fe20008000000 */
[----:B------:R-:W-:Y:S01]  /*13210*/  R2UR UR53, R229 ;  /* 0x00000000e53572ca */ /* 0x000fe200000e0000 */
[----:B------:R-:W-:Y:S01]  /*13220*/  UMOV UR55, 0x40000040 ;  /* 0x4000004000377882 */ /* 0x000fe20000000000 */
[----:B------:R-:W-:Y:S01]  /*13230*/  UIADD3 UR10, UR5, 0x4, URZ ;  /* 0x00000004050a7890 */ /* 0x000fe2000fffe03f */
[----:B------:R-:W-:Y:S01]  /*13240*/  UMOV UR39, 0x40000040 ;  /* 0x4000004000277882 */ /* 0x000fe20000000000 */
[----:B------:R-:W-:Y:S01]  /*13250*/  UMOV UR47, 0x40000040 ;  /* 0x40000040002f7882 */ /* 0x000fe20000000000 */
[----:B------:R-:W-:Y:S01]  /*13260*/  UMOV UR51, 0x40000040 ;  /* 0x4000004000337882 */ /* 0x000fe20000000000 */
[----:B------:R-:W-:-:S04]  /*13270*/  UIADD3 UR4, UR4, 0x1, URZ ;  /* 0x0000000104047890 */ /* 0x000fc8000fffe03f */
        /* <DEDUP_REMOVED lines=11> */
[----:B------:R-:W-:-:S08]  /*13330*/  WARPGROUP.ARRIVE ;  /* 0x00000000000079c5 */ /* 0x000fd00000000000 */
        /* <DEDUP_REMOVED lines=137> */
[----:B------:R-:W-:Y:S01]  /*13bd0*/  UMOV UR54, UR10 ;  /* 0x0000000a00367c82 */ /* 0x000fe20008000000 */
[----:B------:R-:W-:Y:S01]  /*13be0*/  UMOV UR55, 0x40000040 ;  /* 0x4000004000377882 */ /* 0x000fe20000000000 */
[----:B------:R-:W-:Y:S01]  /*13bf0*/  UMOV UR52, UR56 ;  /* 0x0000003800347c82 */ /* 0x000fe20008000000 */
        /* <DEDUP_REMOVED lines=66> */
.L_x_38:
[----:B------:R-:W-:Y:S01]  /*14020*/  LOP3.LUT R0, R0, 0xffffefff, RZ, 0xc0, !PT ;  /* 0xffffefff00007812 */ /* 0x000fe200078ec0ff */
[----:B------:R2:W-:Y:S01]  /*14030*/  STL [R1+0x3d0], R66 ;  /* 0x0003d04201007387 */ /* 0x0005e20000100800 */
[----:B-1----:R-:W-:Y:S02]  /*14040*/  IADD3 R3, R2, 0x1, RZ ;  /* 0x0000000102037810 */ /* 0x002fe40007ffe0ff */
[----:B------:R-:W-:Y:S02]  /*14050*/  @P0 LOP3.LUT R0, R0, 0x1000, RZ, 0xfc, !PT ;  /* 0x0000100000000812 */ /* 0x000fe400078efcff */
[-C--:B------:R-:W-:Y:S02]  /*14060*/  ISETP.GE.AND P0, PT, R5, R3.reuse, PT ;  /* 0x000000030500720c */ /* 0x080fe40003f06270 */
[----:B------:R-:W-:Y:S02]  /*14070*/  LOP3.LUT R0, R0, 0xfffff7ff, RZ, 0xc0, !PT ;  /* 0xfffff7ff00007812 */ /* 0x000fe400078ec0ff */
[C---:B------:R-:W-:Y:S01]  /*14080*/  IADD3 R7, R2.reuse, 0x11, RZ ;  /* 0x0000001102077810 */ /* 0x040fe20007ffe0ff */
[----:B------:R-:W-:Y:S01]  /*14090*/  VIADD R6, R2, 0x18 ;  /* 0x0000001802067836 */ /* 0x000fe20000000000 */
[----:B------:R-:W-:Y:S01]  /*140a0*/  @P1 LOP3.LUT R0, R0, 0x800, RZ, 0xfc, !PT ;  /* 0x0000080000001812 */ /* 0x000fe200078efcff */
[----:B--2---:R-:W2:Y:S01]  /*140b0*/  LDL.LU R66, [R1] ;  /* 0x0000000001427983 */ /* 0x004ea20000300800 */
[----:B------:R-:W-:Y:S01]  /*140c0*/  ISETP.GE.AND P4, PT, R4, R3, PT ;  /* 0x000000030400720c */ /* 0x000fe20003f86270 */
[----:B------:R-:W-:Y:S01]  /*140d0*/  VIADD R3, R2, 0x8 ;  /* 0x0000000802037836 */ /* 0x000fe20000000000 */
[----:B------:R-:W-:Y:S01]  /*140e0*/  LOP3.LUT R0, R0, 0xfffffbff, RZ, 0xc0, !PT ;  /* 0xfffffbff00007812 */ /* 0x000fe200078ec0ff */
[----:B------:R1:W-:Y:S03]  /*140f0*/  STL [R1+0x3cc], R67 ;  /* 0x0003cc4301007387 */ /* 0x0003e60000100800 */
[----:B------:R-:W-:-:S02]  /*14100*/  @P0 LOP3.LUT R0, R0, 0x400, RZ, 0xfc, !PT ;  /* 0x0000040000000812 */ /* 0x000fc400078efcff */
[-C--:B------:R-:W-:Y:S02]  /*14110*/  ISETP.GE.AND P0, PT, R5, R3.reuse, PT ;  /* 0x000000030500720c */ /* 0x080fe40003f06270 */
[----:B------:R-:W-:Y:S02]  /*14120*/  ISETP.GE.AND P2, PT, R4, R3, PT ;  /* 0x000000030400720c */ /* 0x000fe40003f46270 */
[----:B------:R-:W-:Y:S01]  /*14130*/  LOP3.LUT R0, R0, 0xfffffdff, RZ, 0xc0, !PT ;  /* 0xfffffdff00007812 */ /* 0x000fe200078ec0ff */
[----:B-1----:R-:W3:Y:S01]  /*14140*/  LDL.LU R67, [R1+0x4] ;  /* 0x0000040001437983 */ /* 0x002ee20000300800 */
[----:B------:R-:W-:Y:S02]  /*14150*/  IADD3 R3, R2, 0x9, RZ ;  /* 0x0000000902037810 */ /* 0x000fe40007ffe0ff */
[----:B------:R-:W-:Y:S01]  /*14160*/  FSEL R19, R156, -INF , P2 ;  /* 0xff8000009c137808 */ /* 0x000fe20001000000 */
[----:B------:R1:W-:Y:S04]  /*14170*/  STL [R1+0x3c8], R70 ;  /* 0x0003c84601007387 */ /* 0x0003e80000100800 */
[----:B------:R-:W-:-:S02]  /*14180*/  @P0 LOP3.LUT R0, R0, 0x200, RZ, 0xfc, !PT ;  /* 0x0000020000000812 */ /* 0x000fc400078efcff */
[-C--:B------:R-:W-:Y:S02]  /*14190*/  ISETP.GE.AND P0, PT, R5, R3.reuse, PT ;  /* 0x000000030500720c */ /* 0x080fe40003f06270 */
[----:B------:R-:W-:Y:S02]  /*141a0*/  ISETP.GE.AND P3, PT, R4, R3, PT ;  /* 0x000000030400720c */ /* 0x000fe40003f66270 */
[----:B------:R-:W-:Y:S01]  /*141b0*/  LOP3.LUT R0, R0, 0xfffffeff, RZ, 0xc0, !PT ;  /* 0xfffffeff00007812 */ /* 0x000fe200078ec0ff */
[----:B-1----:R-:W4:Y:S01]  /*141c0*/  LDL.LU R70, [R1+0x10] ;  /* 0x0000100001467983 */ /* 0x002f220000300800 */
[----:B------:R-:W-:Y:S02]  /*141d0*/  IADD3 R3, R2, 0x10, RZ ;  /* 0x0000001002037810 */ /* 0x000fe40007ffe0ff */
[----:B------:R-:W-:Y:S01]  /*141e0*/  FSEL R20, R153, -INF , P4 ;  /* 0xff80000099147808 */ /* 0x000fe20002000000 */
[----:B------:R1:W-:Y:S04]  /*141f0*/  STL [R1+0x3c4], R71 ;  /* 0x0003c44701007387 */ /* 0x0003e80000100800 */
[----:B------:R-:W-:-:S02]  /*14200*/  @P0 LOP3.LUT R0, R0, 0x100, RZ, 0xfc, !PT ;  /* 0x0000010000000812 */ /* 0x000fc400078efcff */
[CC--:B------:R-:W-:Y:S02]  /*14210*/  ISETP.GE.AND P0, PT, R5.reuse, R3.reuse, PT ;  /* 0x000000030500720c */ /* 0x0c0fe40003f06270 */
[----:B------:R-:W-:Y:S02]  /*14220*/  LOP3.LUT R0, R0, 0xffffff7f, RZ, 0xc0, !PT ;  /* 0xffffff7f00007812 */ /* 0x000fe400078ec0ff */
[----:B------:R-:W-:Y:S01]  /*14230*/  ISETP.GE.AND P2, PT, R4, R3, PT ;  /* 0x000000030400720c */ /* 0x000fe20003f46270 */
[----:B-1----:R-:W4:Y:S08]  /*14240*/  LDL.LU R71, [R1+0x14] ;  /* 0x0000140001477983 */ /* 0x002f300000300800 */
[----:B------:R-:W-:Y:S01]  /*14250*/  @P0 LOP3.LUT R0, R0, 0x80, RZ, 0xfc, !PT ;  /* 0x0000008000000812 */ /* 0x000fe200078efcff */
[----:B------:R1:W-:Y:S01]  /*14260*/  STL [R1+0x3c0], R74 ;  /* 0x0003c04a01007387 */ /* 0x0003e20000100800 */
[----:B------:R-:W-:-:S02]  /*14270*/  ISETP.GE.AND P0, PT, R5, R7, PT ;  /* 0x000000070500720c */ /* 0x000fc40003f06270 */
[----:B------:R-:W-:Y:S02]  /*14280*/  LOP3.LUT R0, R0, 0xffffffbf, RZ, 0xc0, !PT ;  /* 0xffffffbf00007812 */ /* 0x000fe400078ec0ff */
[----:B------:R-:W-:Y:S02]  /*14290*/  FSEL R17, R160, -INF , P2 ;  /* 0xff800000a0117808 */ /* 0x000fe40001000000 */
[----:B------:R-:W-:Y:S02]  /*142a0*/  IADD3 R3, R2, 0x19, RZ ;  /* 0x0000001902037810 */ /* 0x000fe40007ffe0ff */
[----:B------:R-:W-:Y:S01]  /*142b0*/  FSEL R18, R157, -INF , P3 ;  /* 0xff8000009d127808 */ /* 0x000fe20001800000 */
[----:B-1----:R-:W4:Y:S04]  /*142c0*/  LDL.LU R74, [R1+0x20] ;  /* 0x00002000014a7983 */ /* 0x002f280000300800 */
[----:B------:R-:W-:-:S02]  /*142d0*/  @P0 LOP3.LUT R0, R0, 0x40, RZ, 0xfc, !PT ;  /* 0x0000004000000812 */ /* 0x000fc400078efcff */
[----:B------:R-:W-:Y:S01]  /*142e0*/  ISETP.GE.AND P2, PT, R4, R7, PT ;  /* 0x000000070400720c */ /* 0x000fe20003f46270 */
[----:B------:R-:W-:Y:S01]  /*142f0*/  VIADD R157, R2, 0x38 ;  /* 0x00000038029d7836 */ /* 0x000fe20000000000 */
[-C--:B------:R-:W-:Y:S01]  /*14300*/  ISETP.GE.AND P0, PT, R5, R6.reuse, PT ;  /* 0x000000060500720c */ /* 0x080fe20003f06270 */
[----:B------:R1:W-:Y:S01]  /*14310*/  STL [R1+0x3bc], R75 ;  /* 0x0003bc4b01007387 */ /* 0x0003e20000100800 */
[----:B------:R-:W-:Y:S02]  /*14320*/  LOP3.LUT R0, R0, 0xffffffdf, RZ, 0xc0, !PT ;  /* 0xffffffdf00007812 */ /* 0x000fe400078ec0ff */
[----:B------:R-:W-:Y:S02]  /*14330*/  FSEL R16, R161, -INF , P2 ;  /* 0xff800000a1107808 */ /* 0x000fe40001000000 */
[----:B------:R-:W-:-:S04]  /*14340*/  ISETP.GE.AND P2, PT, R4, R6, PT ;  /* 0x000000060400720c */ /* 0x000fc80003f46270 */
[----:B------:R-:W-:Y:S01]  /*14350*/  FSEL R15, R164, -INF , P2 ;  /* 0xff800000a40f7808 */ /* 0x000fe20001000000 */
[----:B-1----:R-:W4:Y:S02]  /*14360*/  LDL.LU R75, [R1+0x24] ;  /* 0x00002400014b7983 */ /* 0x002f240000300800 */
[----:B------:R-:W-:Y:S02]  /*14370*/  @P0 LOP3.LUT R0, R0, 0x20, RZ, 0xfc, !PT ;  /* 0x0000002000000812 */ /* 0x000fe400078efcff */
[-C--:B------:R-:W-:Y:S01]  /*14380*/  ISETP.GE.AND P0, PT, R5, R3.reuse, PT ;  /* 0x000000030500720c */ /* 0x080fe20003f06270 */
[----:B------:R1:W-:Y:S01]  /*14390*/  STL [R1+0x3b8], R78 ;  /* 0x0003b84e01007387 */ /* 0x0003e20000100800 */
[----:B------:R-:W-:Y:S02]  /*143a0*/  ISETP.GE.AND P2, PT, R4, R3, PT ;  /* 0x000000030400720c */ /* 0x000fe40003f46270 */
[----:B------:R-:W-:Y:S02]  /*143b0*/  IADD3 R7, R2, 0x20, RZ ;  /* 0x0000002002077810 */ /* 0x000fe40007ffe0ff */
[----:B------:R-:W-:-:S02]  /*143c0*/  FSEL R14, R165, -INF , P2 ;  /* 0xff800000a50e7808 */ /* 0x000fc40001000000 */
[----:B------:R-:W-:Y:S02]  /*143d0*/  ISETP.GE.AND P2, PT, R4, R2, PT ;  /* 0x000000020400720c */ /* 0x000fe40003f46270 */
[----:B------:R-:W-:Y:S01]  /*143e0*/  LOP3.LUT R0, R0, 0xffffffef, RZ, 0xc0, !PT ;  /* 0xffffffef00007812 */ /* 0x000fe200078ec0ff */
[----:B-1----:R-:W4:Y:S01]  /*143f0*/  LDL.LU R78, [R1+0x30] ;  /* 0x00003000014e7983 */ /* 0x002f220000300800 */
[----:B------:R-:W-:Y:S02]  /*14400*/  FSEL R21, R152, -INF , P2 ;  /* 0xff80000098157808 */ /* 0x000fe40001000000 */
[-C--:B------:R-:W-:Y:S02]  /*14410*/  ISETP.GE.AND P2, PT, R4, R7.reuse, PT ;  /* 0x000000070400720c */ /* 0x080fe40003f46270 */
[C---:B------:R-:W-:Y:S01]  /*14420*/  IADD3 R6, R2.reuse, 0x21, RZ ;  /* 0x0000002102067810 */ /* 0x040fe20007ffe0ff */
[----:B------:R-:W-:Y:S01]  /*14430*/  VIADD R3, R2, 0x28 ;  /* 0x0000002802037836 */ /* 0x000fe20000000000 */
[----:B------:R-:W-:Y:S01]  /*14440*/  @P0 LOP3.LUT R0, R0, 0x10, RZ, 0xfc, !PT ;  /* 0x0000001000000812 */ /* 0x000fe200078efcff */
[----:B------:R1:W-:Y:S01]  /*14450*/  STL [R1+0x3b4], R79 ;  /* 0x0003b44f01007387 */ /* 0x0003e20000100800 */
[----:B------:R-:W-:-:S02]  /*14460*/  ISETP.GE.AND P0, PT, R5, R7, PT ;  /* 0x000000070500720c */ /* 0x000fc40003f06270 */
[----:B------:R-:W-:Y:S02]  /*14470*/  FSEL R13, R168, -INF , P2 ;  /* 0xff800000a80d7808 */ /* 0x000fe40001000000 */
[----:B------:R-:W-:Y:S02]  /*14480*/  ISETP.GE.AND P2, PT, R4, R6, PT ;  /* 0x000000060400720c */ /* 0x000fe40003f46270 */
[----:B------:R-:W-:Y:S02]  /*14490*/  LOP3.LUT R0, R0, 0xfffffff7, RZ, 0xc0, !PT ;  /* 0xfffffff700007812 */ /* 0x000fe400078ec0ff */
[----:B------:R-:W-:Y:S01]  /*144a0*/  FSEL R12, R169, -INF , P2 ;  /* 0xff800000a90c7808 */ /* 0x000fe20001000000 */
[----:B-1----:R-:W4:Y:S01]  /*144b0*/  LDL.LU R79, [R1+0x34] ;  /* 0x00003400014f7983 */ /* 0x002f220000300800 */
[----:B------:R-:W-:Y:S02]  /*144c0*/  ISETP.GE.AND P2, PT, R4, R3, PT ;  /* 0x000000030400720c */ /* 0x000fe40003f46270 */
[----:B------:R-:W-:Y:S01]  /*144d0*/  IADD3 R7, R2, 0x29, RZ ;  /* 0x0000002902077810 */ /* 0x000fe20007ffe0ff */
[----:B------:R1:W-:Y:S01]  /*144e0*/  STL [R1+0x3b0], R82 ;  /* 0x0003b05201007387 */ /* 0x0003e20000100800 */
[----:B------:R-:W-:-:S02]  /*144f0*/  FSEL R11, R172, -INF , P2 ;  /* 0xff800000ac0b7808 */ /* 0x000fc40001000000 */
[----:B------:R-:W-:Y:S02]  /*14500*/  @P0 LOP3.LUT R0, R0, 0x8, RZ, 0xfc, !PT ;  /* 0x0000000800000812 */ /* 0x000fe400078efcff */
[----:B------:R-:W-:Y:S02]  /*14510*/  ISETP.GE.AND P2, PT, R4, R7, PT ;  /* 0x000000070400720c */ /* 0x000fe40003f46270 */
[----:B------:R-:W-:Y:S02]  /*14520*/  ISETP.GE.AND P0, PT, R5, R6, PT ;  /* 0x000000060500720c */ /* 0x000fe40003f06270 */
[----:B------:R-:W-:Y:S01]  /*14530*/  IADD3 R6, R2, 0x30, RZ ;  /* 0x0000003002067810 */ /* 0x000fe20007ffe0ff */
[----:B-1----:R-:W4:Y:S01]  /*14540*/  LDL.LU R82, [R1+0x40] ;  /* 0x0000400001527983 */ /* 0x002f220000300800 */
[----:B------:R-:W-:Y:S02]  /*14550*/  FSEL R10, R173, -INF , P2 ;  /* 0xff800000ad0a7808 */ /* 0x000fe40001000000 */
[----:B------:R-:W-:Y:S01]  /*14560*/  ISETP.GE.AND P2, PT, R4, R6, PT ;  /* 0x000000060400720c */ /* 0x000fe20003f46270 */
[----:B------:R1:W-:Y:S01]  /*14570*/  STL [R1+0x3ac], R83 ;  /* 0x0003ac5301007387 */ /* 0x0003e20000100800 */
[----:B------:R-:W-:-:S02]  /*14580*/  ISETP.GE.AND P1, PT, R5, R3, PT ;  /* 0x000000030500720c */ /* 0x000fc40003f26270 */
[----:B------:R-:W-:Y:S02]  /*14590*/  IADD3 R3, R2, 0x31, RZ ;  /* 0x0000003102037810 */ /* 0x000fe40007ffe0ff */
[----:B------:R-:W-:Y:S02]  /*145a0*/  FSEL R9, R176, -INF , P2 ;  /* 0xff800000b0097808 */ /* 0x000fe40001000000 */
[C---:B------:R-:W-:Y:S02]  /*145b0*/  ISETP.GE.AND P2, PT, R4.reuse, R3, PT ;  /* 0x000000030400720c */ /* 0x040fe40003f46270 */
[----:B------:R-:W-:Y:S01]  /*145c0*/  ISETP.GE.AND P3, PT, R4, R157, PT ;  /* 0x0000009d0400720c */ /* 0x000fe20003f66270 */
[----:B-1----:R-:W4:Y:S01]  /*145d0*/  LDL.LU R83, [R1+0x44] ;  /* 0x0000440001537983 */ /* 0x002f220000300800 */
[----:B------:R-:W-:Y:S02]  /*145e0*/  FSEL R8, R177, -INF , P2 ;  /* 0xff800000b1087808 */ /* 0x000fe40001000000 */
[----:B------:R-:W-:Y:S01]  /*145f0*/  ISETP.GE.AND P2, PT, R5, R7, PT ;  /* 0x000000070500720c */ /* 0x000fe20003f46270 */
[----:B------:R1:W-:Y:S01]  /*14600*/  STL [R1+0x3a8], R86 ;  /* 0x0003a85601007387 */ /* 0x0003e20000100800 */
[----:B------:R-:W-:-:S04]  /*14610*/  FMNMX R7, R21, R23, !PT ;  /* 0x0000001715077209 */ /* 0x000fc80007800000 */
[----:B------:R-:W-:-:S04]  /*14620*/  FMNMX R7, R20, R7, !PT ;  /* 0x0000000714077209 */ /* 0x000fc80007800000 */
[----:B------:R-:W-:Y:S01]  /*14630*/  FMNMX R7, R19, R7, !PT ;  /* 0x0000000713077209 */ /* 0x000fe20007800000 */
[----:B-1----:R-:W4:Y:S03]  /*14640*/  LDL.LU R86, [R1+0x50] ;  /* 0x0000500001567983 */ /* 0x002f260000300800 */
[----:B------:R-:W-:Y:S01]  /*14650*/  FMNMX R7, R18, R7, !PT ;  /* 0x0000000712077209 */ /* 0x000fe20007800000 */
[----:B------:R1:W-:Y:S03]  /*14660*/  STL [R1+0x3a4], R87 ;  /* 0x0003a45701007387 */ /* 0x0003e60000100800 */
[----:B------:R-:W-:-:S04]  /*14670*/  FMNMX R7, R17, R7, !PT ;  /* 0x0000000711077209 */ /* 0x000fc80007800000 */
[----:B------:R-:W-:Y:S02]  /*14680*/  FMNMX R7, R16, R7, !PT ;  /* 0x0000000710077209 */ /* 0x000fe40007800000 */
[----:B------:R-:W-:Y:S01]  /*14690*/  IADD3 R153, R2, 0x39, RZ ;  /* 0x0000003902997810 */ /* 0x000fe20007ffe0ff */
[----:B-1----:R-:W4:Y:S01]  /*146a0*/  LDL.LU R87, [R1+0x54] ;  /* 0x0000540001577983 */ /* 0x002f220000300800 */
[----:B------:R-:W-:Y:S02]  /*146b0*/  FMNMX R7, R15, R7, !PT ;  /* 0x000000070f077209 */ /* 0x000fe40007800000 */
[----:B------:R-:W-:Y:S01]  /*146c0*/  FSEL R180, R180, -INF , P3 ;  /* 0xff800000b4b47808 */ /* 0x000fe20001800000 */
        /* <DEDUP_REMOVED lines=9> */
[----:B------:R-:W-:Y:S01]  /*14760*/  ISETP.GE.AND P4, PT, R4, R153, PT ;  /* 0x000000990400720c */ /* 0x000fe20003f86270 */
[----:B-1----:R-:W4:Y:S01]  /*14770*/  LDL.LU R91, [R1+0x64] ;  /* 0x00006400015b7983 */ /* 0x002f220000300800 */
[----:B------:R-:W-:Y:S02]  /*14780*/  FMNMX R7, R8, R7, !PT ;  /* 0x0000000708077209 */ /* 0x000fe40007800000 */
[----:B------:R-:W-:Y:S01]  /*14790*/  FSEL R181, R181, -INF , P4 ;  /* 0xff800000b5b57808 */ /* 0x000fe20002000000 */
[----:B------:R1:W-:Y:S01]  /*147a0*/  STL [R1+0x398], R94 ;  /* 0x0003985e01007387 */ /* 0x0003e20000100800 */
[----:B------:R-:W-:-:S04]  /*147b0*/  FMNMX R7, R180, R7, !PT ;  /* 0x00000007b4077209 */ /* 0x000fc80007800000 */
[----:B------:R-:W-:Y:S02]  /*147c0*/  FMNMX R7, R181, R7, !PT ;  /* 0x00000007b5077209 */ /* 0x000fe40007800000 */
[----:B------:R-:W-:-:S03]  /*147d0*/  ISETP.GE.AND P4, PT, R5, R3, PT ;  /* 0x000000030500720c */ /* 0x000fc60003f86270 */
[----:B------:R-:W1:Y:S01]  /*147e0*/  SHFL.BFLY PT, R3, R7, 0x1, 0x1f ;  /* 0x0c201f0007037f89 */ /* 0x000e6200000e0000 */
[----:B------:R-:W-:Y:S02]  /*147f0*/  ISETP.GE.AND P3, PT, R5, R6, PT ;  /* 0x000000060500720c */ /* 0x000fe40003f66270 */
[----:B------:R-:W-:Y:S01]  /*14800*/  LOP3.LUT R0, R0, 0xffffdfff, RZ, 0xc0, !PT ;  /* 0xffffdfff00007812 */ /* 0x000fe200078ec0ff */
[----:B-1----:R-:W4:Y:S01]  /*14810*/  LDL.LU R94, [R1+0x70] ;  /* 0x00007000015e7983 */ /* 0x002f220000300800 */
[----:B------:R-:W-:-:S03]  /*14820*/  FMNMX R7, R7, R3, !PT ;  /* 0x0000000307077209 */ /* 0x000fc60007800000 */
[----:B------:R1:W-:Y:S04]  /*14830*/  STL [R1+0x394], R95 ;  /* 0x0003945f01007387 */ /* 0x0003e80000100800 */
[----:B------:R-:W1:Y:S01]  /*14840*/  SHFL.BFLY PT, R3, R7, 0x2, 0x1f ;  /* 0x0c401f0007037f89 */ /* 0x000e6200000e0000 */
[----:B------:R-:W-:-:S03]  /*14850*/  @P0 LOP3.LUT R0, R0, 0x2000, RZ, 0xfc, !PT ;  /* 0x0000200000000812 */ /* 0x000fc600078efcff */
[----:B-1----:R-:W4:Y:S01]  /*14860*/  LDL.LU R95, [R1+0x74] ;  /* 0x00007400015f7983 */ /* 0x002f220000300800 */
[----:B------:R-:W-:-:S03]  /*14870*/  FMNMX R7, R7, R3, !PT ;  /* 0x0000000307077209 */ /* 0x000fc60007800000 */
[----:B------:R1:W-:Y:S01]  /*14880*/  STL [R1+0x390], R98 ;  /* 0x0003906201007387 */ /* 0x0003e20000100800 */
[----:B------:R-:W-:-:S04]  /*14890*/  FSETP.NEU.AND P5, PT, R7, -INF , PT ;  /* 0xff8000000700780b */ /* 0x000fc80003fad000 */
[----:B------:R-:W-:Y:S02]  /*148a0*/  FSEL R22, R7, RZ, P5 ;  /* 0x000000ff07167208 */ /* 0x000fe40002800000 */
[----:B------:R-:W-:Y:S01]  /*148b0*/  LOP3.LUT P0, RZ, R0, 0x8, RZ, 0xc0, !PT ;  /* 0x0000000800ff7812 */ /* 0x000fe2000780c0ff */
[----:B-1----:R-:W4:Y:S02]  /*148c0*/  LDL.LU R98, [R1+0x80] ;  /* 0x0000800001627983 */ /* 0x002f240000300800 */
[C---:B------:R-:W-:Y:S01]  /*148d0*/  FMUL R3, R22.reuse, UR6 ;  /* 0x0000000616037c20 */ /* 0x040fe20008400000 */
[----:B------:R-:W-:Y:S01]  /*148e0*/  FADD R161, -R22, R23 ;  /* 0x0000001716a17221 */ /* 0x000fe20000000100 */
[----:B------:R-:W-:Y:S01]  /*148f0*/  LOP3.LUT R0, R0, 0xffffbfff, RZ, 0xc0, !PT ;  /* 0xffffbfff00007812 */ /* 0x000fe200078ec0ff */
[----:B------:R1:W-:Y:S01]  /*14900*/  STL [R1+0x38c], R99 ;  /* 0x00038c6301007387 */ /* 0x0003e20000100800 */
        /* <DEDUP_REMOVED lines=14> */
[----:B------:R-:W-:Y:S01]  /*149f0*/  @!P5 FMUL R21, R21, 0.5 ;  /* 0x3f0000001515d820 */ /* 0x000fe20000400000 */
[--C-:B------:R-:W-:Y:S01]  /*14a00*/  FFMA R9, R9, UR6, -R3.reuse ;  /* 0x0000000609097c23 */ /* 0x100fe20008000803 */
[--C-:B------:R-:W-:Y:S01]  /*14a10*/  FFMA R8, R8, UR6, -R3.reuse ;  /* 0x0000000608087c23 */ /* 0x100fe20008000803 */
[----:B------:R-:W-:Y:S01]  /*14a20*/  @P0 LOP3.LUT R0, R0, 0x4000, RZ, 0xfc, !PT ;  /* 0x0000400000000812 */ /* 0x000fe200078efcff */
[----:B------:R-:W2:Y:S01]  /*14a30*/  MUFU.EX2 R180, R21 ;  /* 0x0000001500b47308 */ /* 0x000ea20000000800 */
[----:B-1----:R-:W4:Y:S02]  /*14a40*/  LDL.LU R99, [R1+0x84] ;  /* 0x0000840001637983 */ /* 0x002f240000300800 */
[----:B------:R-:W-:Y:S01]  /*14a50*/  LOP3.LUT P0, RZ, R0, 0x10, RZ, 0xc0, !PT ;  /* 0x0000001000ff7812 */ /* 0x000fe2000780c0ff */
[----:B--2---:R-:W-:Y:S01]  /*14a60*/  @!P5 FMUL R180, R180, R180 ;  /* 0x000000b4b4b4d220 */ /* 0x004fe20000400000 */
[----:B------:R-:W-:Y:S01]  /*14a70*/  FSETP.GEU.AND P5, PT, R20, -126, PT ;  /* 0xc2fc00001400780b */ /* 0x000fe20003fae000 */
[----:B------:R-:W-:Y:S01]  /*14a80*/  FFMA R3, R181, UR6, -R3 ;  /* 0x00000006b5037c23 */ /* 0x000fe20008000803 */
[----:B------:R1:W-:Y:S01]  /*14a90*/  STL [R1+0x388], R102 ;  /* 0x0003886601007387 */ /* 0x0003e20000100800 */
[----:B------:R-:W-:-:S10]  /*14aa0*/  LOP3.LUT R0, R0, 0xffff7fff, RZ, 0xc0, !PT ;  /* 0xffff7fff00007812 */ /* 0x000fd400078ec0ff */
[----:B------:R-:W-:Y:S01]  /*14ab0*/  @!P5 FMUL R20, R20, 0.5 ;  /* 0x3f0000001414d820 */ /* 0x000fe20000400000 */
[----:B-1----:R-:W2:Y:S03]  /*14ac0*/  LDL.LU R102, [R1+0x90] ;  /* 0x0000900001667983 */ /* 0x002ea60000300800 */
[----:B------:R-:W1:Y:S01]  /*14ad0*/  MUFU.EX2 R164, R20 ;  /* 0x0000001400a47308 */ /* 0x000e620000000800 */
[----:B------:R-:W-:Y:S01]  /*14ae0*/  @P0 LOP3.LUT R0, R0, 0x8000, RZ, 0xfc, !PT ;  /* 0x0000800000000812 */ /* 0x000fe200078efcff */
[----:B------:R3:W-:Y:S01]  /*14af0*/  STL [R1+0x384], R103 ;  /* 0x0003846701007387 */ /* 0x0007e20000100800 */
[----:B-1----:R-:W-:Y:S01]  /*14b00*/  @!P5 FMUL R164, R164, R164 ;  /* 0x000000a4a4a4d220 */ /* 0x002fe20000400000 */
[----:B------:R-:W-:Y:S02]  /*14b10*/  FSETP.GEU.AND P5, PT, R19, -126, PT ;  /* 0xc2fc00001300780b */ /* 0x000fe40003fae000 */
[----:B---3--:R-:W3:Y:S01]  /*14b20*/  LDL.LU R103, [R1+0x94] ;  /* 0x0000940001677983 */ /* 0x008ee20000300800 */
[----:B------:R-:W-:-:S10]  /*14b30*/  LOP3.LUT P0, RZ, R0, 0x20, RZ, 0xc0, !PT ;  /* 0x0000002000ff7812 */ /* 0x000fd4000780c0ff */
[----:B------:R-:W-:Y:S01]  /*14b40*/  @!P5 FMUL R19, R19, 0.5 ;  /* 0x3f0000001313d820 */ /* 0x000fe20000400000 */
[----:B------:R1:W-:Y:S03]  /*14b50*/  STL [R1+0x380], R106 ;  /* 0x0003806a01007387 */ /* 0x0003e60000100800 */
[----:B------:R-:W1:Y:S01]  /*14b60*/  MUFU.EX2 R169, R19 ;  /* 0x0000001300a97308 */ /* 0x000e620000000800 */
[----:B------:R-:W-:Y:S01]  /*14b70*/  LOP3.LUT R0, R0, 0xfffeffff, RZ, 0xc0, !PT ;  /* 0xfffeffff00007812 */ /* 0x000fe200078ec0ff */
[----:B-1----:R-:W3:Y:S01]  /*14b80*/  LDL.LU R106, [R1+0xa0] ;  /* 0x0000a000016a7983 */ /* 0x002ee20000300800 */
[----:B------:R-:W-:Y:S01]  /*14b90*/  @!P5 FMUL R169, R169, R169 ;  /* 0x000000a9a9a9d220 */ /* 0x000fe20000400000 */
[----:B------:R-:W-:Y:S02]  /*14ba0*/  FSETP.GEU.AND P5, PT, R18, -126, PT ;  /* 0xc2fc00001200780b */ /* 0x000fe40003fae000 */
[----:B------:R1:W-:Y:S01]  /*14bb0*/  STL [R1+0x37c], R107 ;  /* 0x00037c6b01007387 */ /* 0x0003e20000100800 */
[----:B------:R-:W-:-:S10]  /*14bc0*/  @P0 LOP3.LUT R0, R0, 0x10000, RZ, 0xfc, !PT ;  /* 0x0001000000000812 */ /* 0x000fd400078efcff */
[----:B------:R-:W-:Y:S01]  /*14bd0*/  @!P5 FMUL R18, R18, 0.5 ;  /* 0x3f0000001212d820 */ /* 0x000fe20000400000 */
[----:B-1----:R-:W3:Y:S03]  /*14be0*/  LDL.LU R107, [R1+0xa4] ;  /* 0x0000a400016b7983 */ /* 0x002ee60000300800 */
[----:B------:R-:W1:Y:S01]  /*14bf0*/  MUFU.EX2 R22, R18 ;  /* 0x0000001200167308 */ /* 0x000e620000000800 */
[----:B------:R-:W-:Y:S01]  /*14c00*/  LOP3.LUT P0, RZ, R0, 0x40, RZ, 0xc0, !PT ;  /* 0x0000004000ff7812 */ /* 0x000fe2000780c0ff */
[----:B------:R1:W-:Y:S02]  /*14c10*/  STL [R1+0x378], R110 ;  /* 0x0003786e01007387 */ /* 0x0003e40000100800 */
[----:B-1----:R-:W-:Y:S01]  /*14c20*/  @!P5 FMUL R22, R22, R22 ;  /* 0x000000161616d220 */ /* 0x002fe20000400000 */
[----:B------:R-:W-:Y:S01]  /*14c30*/  FSETP.GEU.AND P5, PT, R17, -126, PT ;  /* 0xc2fc00001100780b */ /* 0x000fe20003fae000 */
[----:B------:R-:W3:Y:S01]  /*14c40*/  LDL.LU R110, [R1+0xb0] ;  /* 0x0000b000016e7983 */ /* 0x000ee20000300800 */
[----:B------:R-:W-:-:S03]  /*14c50*/  LOP3.LUT R0, R0, 0xfffdffff, RZ, 0xc0, !PT ;  /* 0xfffdffff00007812 */ /* 0x000fc600078ec0ff */
[----:B------:R1:W-:Y:S08]  /*14c60*/  STL [R1+0x374], R111 ;  /* 0x0003746f01007387 */ /* 0x0003f00000100800 */
[----:B------:R-:W-:Y:S01]  /*14c70*/  @!P5 FMUL R17, R17, 0.5 ;  /* 0x3f0000001111d820 */ /* 0x000fe20000400000 */
[----:B------:R-:W-:Y:S01]  /*14c80*/  @P0 LOP3.LUT R0, R0, 0x20000, RZ, 0xfc, !PT ;  /* 0x0002000000000812 */ /* 0x000fe200078efcff */
[----:B-1----:R-:W3:Y:S02]  /*14c90*/  LDL.LU R111, [R1+0xb4] ;  /* 0x0000b400016f7983 */ /* 0x002ee40000300800 */
        /* <DEDUP_REMOVED lines=34> */
[C---:B------:R-:W-:Y:S01]  /*14ec0*/  LOP3.LUT P0, RZ, R0.reuse, 0x400, RZ, 0xc0, !PT ;  /* 0x0000040000ff7812 */ /* 0x040fe2000780c0ff */
        /* <DEDUP_REMOVED lines=10> */
[----:B------:R-:W-:Y:S01]  /*14f70*/  ISETP.GE.AND P0, PT, R5, R2, PT ;  /* 0x000000020500720c */ /* 0x000fe20003f06270 */
[----:B------:R1:W-:Y:S02]  /*14f80*/  STL [R1+0x350], R130 ;  /* 0x0003508201007387 */ /* 0x0003e40000100800 */
[----:B-1----:R-:W-:Y:S01]  /*14f90*/  @!P5 FMUL R177, R177, R177 ;  /* 0x000000b1b1b1d220 */ /* 0x002fe20000400000 */
[----:B------:R-:W-:Y:S01]  /*14fa0*/  FSETP.GEU.AND P5, PT, R12, -126, PT ;  /* 0xc2fc00000c00780b */ /* 0x000fe20003fae000 */
[----:B------:R-:W3:Y:S01]  /*14fb0*/  LDL.LU R130, [R1+0x100] ;  /* 0x0001000001827983 */ /* 0x000ee20000300800 */
[----:B------:R-:W-:-:S11]  /*14fc0*/  FSEL R154, R154, -INF , P0 ;  /* 0xff8000009a9a7808 */ /* 0x000fd60000000000 */
[----:B------:R-:W-:Y:S01]  /*14fd0*/  @!P5 FMUL R12, R12, 0.5 ;  /* 0x3f0000000c0cd820 */ /* 0x000fe20000400000 */
[----:B------:R1:W-:Y:S03]  /*14fe0*/  STL [R1+0x34c], R131 ;  /* 0x00034c8301007387 */ /* 0x0003e60000100800 */
[----:B------:R-:W4:Y:S01]  /*14ff0*/  MUFU.EX2 R156, R12 ;  /* 0x0000000c009c7308 */ /* 0x000f220000000800 */
[----:B------:R-:W-:Y:S01]  /*15000*/  LOP3.LUT P0, RZ, R0, 0x200000, RZ, 0xc0, !PT ;  /* 0x0020000000ff7812 */ /* 0x000fe2000780c0ff */
[----:B-1----:R-:W3:Y:S04]  /*15010*/  LDL.LU R131, [R1+0x104] ;  /* 0x0001040001837983 */ /* 0x002ee80000300800 */
[----:B------:R1:W-:Y:S01]  /*15020*/  STL [R1+0x348], R134 ;  /* 0x0003488601007387 */ /* 0x0003e20000100800 */
[----:B----4-:R-:W-:Y:S01]  /*15030*/  @!P5 FMUL R156, R156, R156 ;  /* 0x0000009c9c9cd220 */ /* 0x010fe20000400000 */
[----:B------:R-:W-:-:S02]  /*15040*/  FSETP.GEU.AND P5, PT, R11, -126, PT ;  /* 0xc2fc00000b00780b */ /* 0x000fc40003fae000 */
[----:B-1----:R-:W4:Y:S01]  /*15050*/  LDL.LU R134, [R1+0x110] ;  /* 0x0001100001867983 */ /* 0x002f220000300800 */
[----:B------:R-:W-:-:S03]  /*15060*/  FSEL R174, R174, -INF , P1 ;  /* 0xff800000aeae7808 */ /* 0x000fc60000800000 */
[----:B------:R1:W-:Y:S07]  /*15070*/  STL [R1+0x344], R135 ;  /* 0x0003448701007387 */ /* 0x0003ee0000100800 */
[----:B------:R-:W-:-:S04]  /*15080*/  @!P5 FMUL R11, R11, 0.5 ;  /* 0x3f0000000b0bd820 */ /* 0x000fc80000400000 */
[----:B------:R-:W2:Y:S01]  /*15090*/  MUFU.EX2 R176, R11 ;  /* 0x0000000b00b07308 */ /* 0x000ea20000000800 */
[----:B-1----:R-:W4:Y:S01]  /*150a0*/  LDL.LU R135, [R1+0x114] ;  /* 0x0001140001877983 */ /* 0x002f220000300800 */
[----:B------:R-:W-:-:S03]  /*150b0*/  LOP3.LUT P1, RZ, R0, 0x800, RZ, 0xc0, !PT ;  /* 0x0000080000ff7812 */ /* 0x000fc6000782c0ff */
[----:B------:R1:W-:Y:S04]  /*150c0*/  STL [R1+0x340], R138 ;  /* 0x0003408a01007387 */ /* 0x0003e80000100800 */
[----:B-1----:R-:W4:Y:S01]  /*150d0*/  LDL.LU R138, [R1+0x120] ;  /* 0x00012000018a7983 */ /* 0x002f220000300800 */
[----:B--2---:R-:W-:Y:S01]  /*150e0*/  @!P5 FMUL R176, R176, R176 ;  /* 0x000000b0b0b0d220 */ /* 0x004fe20000400000 */
[C---:B------:R-:W-:Y:S02]  /*150f0*/  FSETP.GEU.AND P5, PT, R10.reuse, -126, PT ;  /* 0xc2fc00000a00780b */ /* 0x040fe40003fae000 */
[----:B------:R1:W-:Y:S04]  /*15100*/  STL [R1+0x33c], R139 ;  /* 0x00033c8b01007387 */ /* 0x0003e80000100800 */
[----:B-1----:R-:W2:Y:S07]  /*15110*/  LDL.LU R139, [R1+0x124] ;  /* 0x00012400018b7983 */ /* 0x002eae0000300800 */
[----:B------:R-:W-:Y:S01]  /*15120*/  @!P5 FMUL R10, R10, 0.5 ;  /* 0x3f0000000a0ad820 */ /* 0x000fe20000400000 */
[----:B------:R1:W-:Y:S03]  /*15130*/  STL [R1+0x338], R142 ;  /* 0x0003388e01007387 */ /* 0x0003e60000100800 */
[----:B------:R-:W1:Y:S02]  /*15140*/  MUFU.EX2 R168, R10 ;  /* 0x0000000a00a87308 */ /* 0x000e640000000800 */
[----:B-1----:R-:W2:Y:S04]  /*15150*/  LDL.LU R142, [R1+0x130] ;  /* 0x00013000018e7983 */ /* 0x002ea80000300800 */
[----:B------:R1:W-:Y:S01]  /*15160*/  STL [R1+0x334], R143 ;  /* 0x0003348f01007387 */ /* 0x0003e20000100800 */
[----:B------:R-:W-:Y:S01]  /*15170*/  @!P5 FMUL R168, R168, R168 ;  /* 0x000000a8a8a8d220 */ /* 0x000fe20000400000 */
[----:B------:R-:W-:-:S02]  /*15180*/  FSETP.GEU.AND P5, PT, R9, -126, PT ;  /* 0xc2fc00000900780b */ /* 0x000fc40003fae000 */
[----:B-1----:R-:W2:Y:S04]  /*15190*/  LDL.LU R143, [R1+0x134] ;  /* 0x00013400018f7983 */ /* 0x002ea80000300800 */
[----:B------:R1:W-:Y:S07]  /*151a0*/  STL [R1+0x330], R146 ;  /* 0x0003309201007387 */ /* 0x0003ee0000100800 */
[----:B------:R-:W-:-:S04]  /*151b0*/  @!P5 FMUL R9, R9, 0.5 ;  /* 0x3f0000000909d820 */ /* 0x000fc80000400000 */
[----:B------:R1:W1:Y:S02]  /*151c0*/  MUFU.EX2 R173, R9 ;  /* 0x0000000900ad7308 */ /* 0x0002640000000800 */
[----:B-1----:R-:W2:Y:S04]  /*151d0*/  LDL.LU R146, [R1+0x140] ;  /* 0x0001400001927983 */ /* 0x002ea80000300800 */
[----:B------:R1:W-:Y:S01]  /*151e0*/  STL [R1+0x32c], R147 ;  /* 0x00032c9301007387 */ /* 0x0003e20000100800 */
[----:B------:R-:W-:Y:S01]  /*151f0*/  FSEL R9, R155, -INF , P0 ;  /* 0xff8000009b097808 */ /* 0x000fe20000000000 */
[----:B------:R-:W-:Y:S01]  /*15200*/  @!P5 FMUL R173, R173, R173 ;  /* 0x000000adadadd220 */ /* 0x000fe20000400000 */
[----:B------:R-:W-:Y:S01]  /*15210*/  FSETP.GEU.AND P5, PT, R8, -126, PT ;  /* 0xc2fc00000800780b */ /* 0x000fe20003fae000 */
[----:B-1----:R-:W2:Y:S01]  /*15220*/  LDL.LU R147, [R1+0x144] ;  /* 0x0001440001937983 */ /* 0x002ea20000300800 */
[----:B------:R-:W-:-:S03]  /*15230*/  LOP3.LUT P0, RZ, R0, 0x100000, RZ, 0xc0, !PT ;  /* 0x0010000000ff7812 */ /* 0x000fc6000780c0ff */
[----:B------:R1:W-:Y:S08]  /*15240*/  STL [R1+0x328], R150 ;  /* 0x0003289601007387 */ /* 0x0003f00000100800 */
[----:B------:R-:W-:Y:S01]  /*15250*/  @!P5 FMUL R8, R8, 0.5 ;  /* 0x3f0000000808d820 */ /* 0x000fe20000400000 */
[----:B-1----:R-:W2:Y:S03]  /*15260*/  LDL.LU R150, [R1+0x150] ;  /* 0x0001500001967983 */ /* 0x002ea60000300800 */
[----:B------:R-:W1:Y:S01]  /*15270*/  MUFU.EX2 R152, R8 ;  /* 0x0000000800987308 */ /* 0x000e620000000800 */
[----:B------:R1:W-:Y:S04]  /*15280*/  STL [R1+0x324], R151 ;  /* 0x0003249701007387 */ /* 0x0003e80000100800 */
        /* <DEDUP_REMOVED lines=8> */
[----:B-1----:R-:W2:Y:S01]  /*15310*/  LDL.LU R230, [R1+0x164] ;  /* 0x0001640001e67983 */ /* 0x002ea20000300800 */
[----:B------:R-:W-:-:S03]  /*15320*/  FADD R6, R164, R156 ;  /* 0x0000009ca4067221 */ /* 0x000fc60000000000 */
[----:B------:R1:W-:Y:S01]  /*15330*/  STL [R1+0x318], R229 ;  /* 0x000318e501007387 */ /* 0x0003e20000100800 */
[----:B------:R-:W-:Y:S01]  /*15340*/  @!P5 FMUL R172, R172, R172 ;  /* 0x000000acacacd220 */ /* 0x000fe20000400000 */
[C---:B------:R-:W-:Y:S02]  /*15350*/  FSETP.GEU.AND P5, PT, R3.reuse, -126, PT ;  /* 0xc2fc00000300780b */ /* 0x040fe40003fae000 */
[----:B-1----:R-:W2:Y:S04]  /*15360*/  LDL.LU R229, [R1+0x170] ;  /* 0x0001700001e57983 */ /* 0x002ea80000300800 */
[----:B------:R1:W-:Y:S07]  /*15370*/  STL [R1+0x314], R228 ;  /* 0x000314e401007387 */ /* 0x0003ee0000100800 */
[----:B------:R-:W-:Y:S01]  /*15380*/  @!P5 FMUL R3, R3, 0.5 ;  /* 0x3f0000000303d820 */ /* 0x000fe20000400000 */
[----:B-1----:R-:W2:Y:S03]  /*15390*/  LDL.LU R228, [R1+0x174] ;  /* 0x0001740001e47983 */ /* 0x002ea60000300800 */
[----:B------:R1:W1:Y:S01]  /*153a0*/  MUFU.EX2 R23, R3 ;  /* 0x0000000300177308 */ /* 0x0002620000000800 */
[----:B------:R1:W-:Y:S02]  /*153b0*/  STL [R1+0x310], R227 ;  /* 0x000310e301007387 */ /* 0x0003e40000100800 */
[----:B-1----:R-:W-:-:S04]  /*153c0*/  FADD R3, R160, R152 ;  /* 0x00000098a0037221 */ /* 0x002fc80000000000 */
[----:B------:R-:W-:Y:S01]  /*153d0*/  FADD R8, R6, R3 ;  /* 0x0000000306087221 */ /* 0x000fe20000000000 */
[----:B------:R-:W-:Y:S01]  /*153e0*/  @!P5 FMUL R23, R23, R23 ;  /* 0x000000171717d220 */ /* 0x000fe20000400000 */
[----:B------:R-:W-:Y:S01]  /*153f0*/  FADD R6, R22, R168 ;  /* 0x000000a816067221 */ /* 0x000fe20000000000 */
[----:B------:R-:W2:Y:S02]  /*15400*/  LDL.LU R227, [R1+0x180] ;  /* 0x0001800001e37983 */ /* 0x000ea40000300800 */
[----:B------:R-:W-:Y:S02]  /*15410*/  FADD R3, R19, R23 ;  /* 0x0000001713037221 */ /* 0x000fe40000000000 */
[----:B------:R1:W-:Y:S02]  /*15420*/  STL [R1+0x30c], R226 ;  /* 0x00030ce201007387 */ /* 0x0003e40000100800 */
[----:B------:R-:W-:Y:S01]  /*15430*/  FADD R3, R6, R3 ;  /* 0x0000000306037221 */ /* 0x000fe20000000000 */
[----:B------:R-:W-:-:S03]  /*15440*/  FADD R6, R180, R177 ;  /* 0x000000b1b4067221 */ /* 0x000fc60000000000 */
[----:B------:R-:W-:Y:S01]  /*15450*/  FADD R12, R8, R3 ;  /* 0x00000003080c7221 */ /* 0x000fe20000000000 */
[----:B------:R-:W-:Y:S01]  /*15460*/  FADD R3, R21, R173 ;  /* 0x000000ad15037221 */ /* 0x000fe20000000000 */
[----:B-1----:R-:W2:Y:S03]  /*15470*/  LDL.LU R226, [R1+0x1f4] ;  /* 0x0001f40001e27983 */ /* 0x002ea60000300800 */
[----:B------:R-:W-:Y:S01]  /*15480*/  FADD R8, R6, R3 ;  /* 0x0000000306087221 */ /* 0x000fe20000000000 */
[----:B------:R-:W-:Y:S01]  /*15490*/  FADD R6, R169, R176 ;  /* 0x000000b0a9067221 */ /* 0x000fe20000000000 */
[----:B------:R-:W-:Y:S01]  /*154a0*/  FADD R3, R20, R172 ;  /* 0x000000ac14037221 */ /* 0x000fe20000000000 */
[----:B------:R1:W-:Y:S03]  /*154b0*/  STL [R1+0x308], R225 ;  /* 0x000308e101007387 */ /* 0x0003e60000100800 */
[----:B------:R-:W-:-:S04]  /*154c0*/  FADD R3, R6, R3 ;  /* 0x0000000306037221 */ /* 0x000fc80000000000 */
[----:B------:R-:W-:Y:S01]  /*154d0*/  FADD R3, R8, R3 ;  /* 0x0000000308037221 */ /* 0x000fe20000000000 */
[----:B------:R-:W-:Y:S02]  /*154e0*/  FSEL R8, R158, -INF , P0 ;  /* 0xff8000009e087808 */ /* 0x000fe40000000000 */
[C---:B------:R-:W-:Y:S01]  /*154f0*/  LOP3.LUT P0, RZ, R0.reuse, 0x80000, RZ, 0xc0, !PT ;  /* 0x0008000000ff7812 */ /* 0x040fe2000780c0ff */
[----:B-1----:R-:W2:Y:S03]  /*15500*/  LDL.LU R225, [R1+0xc] ;  /* 0x00000c0001e17983 */ /* 0x002ea60000300800 */
[----:B------:R-:W-:Y:S01]  /*15510*/  FSEL R10, R159, -INF , P0 ;  /* 0xff8000009f0a7808 */ /* 0x000fe20000000000 */
[----:B------:R1:W-:Y:S01]  /*15520*/  STL [R1+0x304], R224 ;  /* 0x000304e001007387 */ /* 0x0003e20000100800 */
[----:B------:R-:W-:-:S04]  /*15530*/  LOP3.LUT P0, RZ, R0, 0x40000, RZ, 0xc0, !PT ;  /* 0x0004000000ff7812 */ /* 0x000fc8000780c0ff */
[----:B------:R-:W-:Y:S02]  /*15540*/  FSEL R162, R162, -INF , P0 ;  /* 0xff800000a2a27808 */ /* 0x000fe40000000000 */
[C---:B------:R-:W-:Y:S01]  /*15550*/  LOP3.LUT P0, RZ, R0.reuse, 0x20000, RZ, 0xc0, !PT ;  /* 0x0002000000ff7812 */ /* 0x040fe2000780c0ff */
[----:B-1----:R-:W2:Y:S03]  /*15560*/  LDL.LU R224, [R1+0x18] ;  /* 0x0000180001e07983 */ /* 0x002ea60000300800 */
[----:B------:R-:W-:Y:S02]  /*15570*/  FSEL R163, R163, -INF , P0 ;  /* 0xff800000a3a37808 */ /* 0x000fe40000000000 */
[----:B------:R-:W-:Y:S01]  /*15580*/  LOP3.LUT P0, RZ, R0, 0x10000, RZ, 0xc0, !PT ;  /* 0x0001000000ff7812 */ /* 0x000fe2000780c0ff */
[----:B------:R1:W-:Y:S03]  /*15590*/  STL [R1+0x300], R223 ;  /* 0x000300df01007387 */ /* 0x0003e60000100800 */
[----:B------:R-:W-:-:S02]  /*155a0*/  FSEL R166, R166, -INF , P0 ;  /* 0xff800000a6a67808 */ /* 0x000fc40000000000 */
[----:B------:R-:W-:-:S04]  /*155b0*/  LOP3.LUT P0, RZ, R0, 0x8000, RZ, 0xc0, !PT ;  /* 0x0000800000ff7812 */ /* 0x000fc8000780c0ff */
[----:B------:R-:W-:Y:S01]  /*155c0*/  FSEL R11, R167, -INF , P0 ;  /* 0xff800000a70b7808 */ /* 0x000fe20000000000 */
[----:B-1----:R-:W2:Y:S01]  /*155d0*/  LDL.LU R223, [R1+0x1c] ;  /* 0x00001c0001df7983 */ /* 0x002ea20000300800 */
[----:B------:R-:W-:-:S03]  /*155e0*/  LOP3.LUT P0, RZ, R0, 0x4000, RZ, 0xc0, !PT ;  /* 0x0000400000ff7812 */ /* 0x000fc6000780c0ff */
[----:B------:R1:W-:Y:S01]  /*155f0*/  STL [R1+0x2fc], R222 ;  /* 0x0002fcde01007387 */ /* 0x0003e20000100800 */
[----:B------:R-:W-:Y:S02]  /*15600*/  FSEL R170, R170, -INF , P0 ;  /* 0xff800000aaaa7808 */ /* 0x000fe40000000000 */
[----:B------:R-:W-:-:S04]  /*15610*/  LOP3.LUT P0, RZ, R0, 0x2000, RZ, 0xc0, !PT ;  /* 0x0000200000ff7812 */ /* 0x000fc8000780c0ff */
[----:B------:R-:W-:Y:S02]  /*15620*/  FSEL R171, R171, -INF , P0 ;  /* 0xff800000abab7808 */ /* 0x000fe40000000000 */
[----:B------:R-:W-:Y:S01]  /*15630*/  LOP3.LUT P0, RZ, R0, 0x1000, RZ, 0xc0, !PT ;  /* 0x0000100000ff7812 */ /* 0x000fe2000780c0ff */
[----:B-1----:R-:W2:Y:S01]  /*15640*/  LDL.LU R222, [R1+0x28] ;  /* 0x0000280001de7983 */ /* 0x002ea20000300800 */
[----:B------:R-:W-:-:S03]  /*15650*/  FMNMX R0, R154, R184, !PT ;  /* 0x000000b89a007209 */ /* 0x000fc60007800000 */
[----:B------:R1:W-:Y:S01]  /*15660*/  STL [R1+0x2f8], R221 ;  /* 0x0002f8dd01007387 */ /* 0x0003e20000100800 */
[----:B------:R-:W-:-:S04]  /*15670*/  FMNMX R0, R9, R0, !PT ;  /* 0x0000000009007209 */ /* 0x000fc80007800000 */
[----:B------:R-:W-:-:S04]  /*15680*/  FMNMX R0, R8, R0, !PT ;  /* 0x0000000008007209 */ /* 0x000fc80007800000 */
[----:B------:R-:W-:Y:S01]  /*15690*/  FMNMX R0, R10, R0, !PT ;  /* 0x000000000a007209 */ /* 0x000fe20007800000 */
[----:B-1----:R-:W2:Y:S03]  /*156a0*/  LDL.LU R221, [R1+0x2c] ;  /* 0x00002c0001dd7983 */ /* 0x002ea60000300800 */
[----:B------:R-:W-:Y:S01]  /*156b0*/  FMNMX R0, R162, R0, !PT ;  /* 0x00000000a2007209 */ /* 0x000fe20007800000 */
[----:B------:R1:W-:Y:S03]  /*156c0*/  STL [R1+0x2f4], R220 ;  /* 0x0002f4dc01007387 */ /* 0x0003e60000100800 */
[----:B------:R-:W-:-:S04]  /*156d0*/  FMNMX R0, R163, R0, !PT ;  /* 0x00000000a3007209 */ /* 0x000fc80007800000 */
[----:B------:R-:W-:Y:S01]  /*156e0*/  FMNMX R0, R166, R0, !PT ;  /* 0x00000000a6007209 */ /* 0x000fe20007800000 */
[----:B-1----:R-:W2:Y:S03]  /*156f0*/  LDL.LU R220, [R1+0x38] ;  /* 0x0000380001dc7983 */ /* 0x002ea60000300800 */
[----:B------:R-:W-:Y:S01]  /*15700*/  FMNMX R0, R11, R0, !PT ;  /* 0x000000000b007209 */ /* 0x000fe20007800000 */
[----:B------:R-:W-:Y:S01]  /*15710*/  FADD R12, R3, R12 ;  /* 0x0000000c030c7221 */ /* 0x000fe20000000000 */
[----:B------:R1:W-:Y:S02]  /*15720*/  STL [R1+0x2f0], R219 ;  /* 0x0002f0db01007387 */ /* 0x0003e40000100800 */
[----:B------:R-:W-:-:S04]  /*15730*/  FMNMX R0, R170, R0, !PT ;  /* 0x00000000aa007209 */ /* 0x000fc80007800000 */
[----:B------:R-:W-:Y:S02]  /*15740*/  FMNMX R0, R171, R0, !PT ;  /* 0x00000000ab007209 */ /* 0x000fe40007800000 */
[----:B------:R-:W-:Y:S01]  /*15750*/  FSEL R175, R175, -INF , P2 ;  /* 0xff800000afaf7808 */ /* 0x000fe20001000000 */
[----:B-1----:R-:W2:Y:S01]  /*15760*/  LDL.LU R219, [R1+0x3c] ;  /* 0x00003c0001db7983 */ /* 0x002ea20000300800 */
[----:B------:R-:W-:-:S03]  /*15770*/  FMNMX R3, R174, R0, !PT ;  /* 0x00000000ae037209 */ /* 0x000fc60007800000 */
[----:B------:R1:W-:Y:S01]  /*15780*/  STL [R1+0x2ec], R218 ;  /* 0x0002ecda01007387 */ /* 0x0003e20000100800 */
[----:B------:R-:W-:Y:S02]  /*15790*/  FSEL R178, R178, -INF , P3 ;  /* 0xff800000b2b27808 */ /* 0x000fe40001800000 */
[----:B------:R-:W-:Y:S01]  /*157a0*/  FMNMX R3, R175, R3, !PT ;  /* 0x00000003af037209 */ /* 0x000fe20007800000 */
[----:B-1----:R-:W2:Y:S04]  /*157b0*/  LDL.LU R218, [R1+0x48] ;  /* 0x0000480001da7983 */ /* 0x002ea80000300800 */
[----:B------:R1:W-:Y:S01]  /*157c0*/  STL [R1+0x2e8], R217 ;  /* 0x0002e8d901007387 */ /* 0x0003e20000100800 */
[----:B------:R-:W-:Y:S02]  /*157d0*/  ISETP.GE.AND P5, PT, R5, R157, PT ;  /* 0x0000009d0500720c */ /* 0x000fe40003fa6270 */
[----:B------:R-:W-:Y:S01]  /*157e0*/  FSEL R179, R179, -INF , P4 ;  /* 0xff800000b3b37808 */ /* 0x000fe20002000000 */
[----:B-1----:R-:W2:Y:S04]  /*157f0*/  LDL.LU R217, [R1+0x4c] ;  /* 0x00004c0001d97983 */ /* 0x002ea80000300800 */
[----:B------:R1:W-:Y:S01]  /*15800*/  STL [R1+0x2e4], R216 ;  /* 0x0002e4d801007387 */ /* 0x0003e20000100800 */
[----:B------:R-:W-:-:S03]  /*15810*/  FMNMX R3, R178, R3, !PT ;  /* 0x00000003b2037209 */ /* 0x000fc60007800000 */
        /* <DEDUP_REMOVED lines=9> */
[----:B------:R-:W-:Y:S02]  /*158b0*/  FSEL R183, R183, -INF , P6 ;  /* 0xff800000b7b77808 */ /* 0x000fe40003000000 */
[----:B------:R-:W-:Y:S01]  /*158c0*/  FMNMX R3, R182, R3, !PT ;  /* 0x00000003b6037209 */ /* 0x000fe20007800000 */
[----:B-1----:R-:W2:Y:S04]  /*158d0*/  LDL.LU R213, [R1+0x6c] ;  /* 0x00006c0001d57983 */ /* 0x002ea80000300800 */
[----:B------:R1:W-:Y:S01]  /*158e0*/  STL [R1+0x2d4], R212 ;  /* 0x0002d4d401007387 */ /* 0x0003e20000100800 */
[----:B------:R-:W-:-:S03]  /*158f0*/  FMNMX R3, R183, R3, !PT ;  /* 0x00000003b7037209 */ /* 0x000fc60007800000 */
[----:B-1----:R-:W2:Y:S04]  /*15900*/  LDL.LU R212, [R1+0x78] ;  /* 0x0000780001d47983 */ /* 0x002ea80000300800 */
[----:B------:R1:W-:Y:S04]  /*15910*/  STL [R1+0x2d0], R211 ;  /* 0x0002d0d301007387 */ /* 0x0003e80000100800 */
[----:B-1----:R-:W2:Y:S04]  /*15920*/  LDL.LU R211, [R1+0x7c] ;  /* 0x00007c0001d37983 */ /* 0x002ea80000300800 */
[----:B------:R1:W-:Y:S04]  /*15930*/  STL [R1+0x2cc], R210 ;  /* 0x0002ccd201007387 */ /* 0x0003e80000100800 */
[----:B-1----:R-:W2:Y:S04]  /*15940*/  LDL.LU R210, [R1+0x88] ;  /* 0x0000880001d27983 */ /* 0x002ea80000300800 */
[----:B------:R1:W-:Y:S04]  /*15950*/  STL [R1+0x2c8], R209 ;  /* 0x0002c8d101007387 */ /* 0x0003e80000100800 */
[----:B-1----:R-:W2:Y:S04]  /*15960*/  LDL.LU R209, [R1+0x8c] ;  /* 0x00008c0001d17983 */ /* 0x002ea80000300800 */
[----:B------:R1:W-:Y:S04]  /*15970*/  STL [R1+0x2c4], R208 ;  /* 0x0002c4d001007387 */ /* 0x0003e80000100800 */
[----:B------:R-:W3:Y:S04]  /*15980*/  SHFL.BFLY PT, R6, R3, 0x1, 0x1f ;  /* 0x0c201f0003067f89 */ /* 0x000ee800000e0000 */
        /* <DEDUP_REMOVED lines=19> */
[----:B------:R1:W-:Y:S01]  /*15ac0*/  STL [R1+0x29c], R198 ;  /* 0x00029cc601007387 */ /* 0x0003e20000100800 */
[----:B---3--:R-:W-:-:S03]  /*15ad0*/  FMNMX R3, R3, R6, !PT ;  /* 0x0000000603037209 */ /* 0x008fc60007800000 */
        /* <DEDUP_REMOVED lines=20> */
[----:B------:R-:W3:Y:S04]  /*15c20*/  LDL.LU R235, [R1+0x1dc] ;  /* 0x0001dc0001eb7983 */ /* 0x000ee80000300800 */
        /* <DEDUP_REMOVED lines=13> */
[----:B------:R-:W3:Y:S01]  /*15d00*/  LDL.LU R153, [R1+0x1b0] ;  /* 0x0001b00001997983 */ /* 0x000ee20000300800 */
[----:B------:R-:W-:-:S03]  /*15d10*/  FMUL R0, R161, UR6 ;  /* 0x00000006a1007c20 */ /* 0x000fc60008400000 */
[----:B------:R-:W3:Y:S01]  /*15d20*/  LDL.LU R155, [R1+0x1a4] ;  /* 0x0001a400019b7983 */ /* 0x000ee20000300800 */
[----:B----4-:R-:W-:-:S03]  /*15d30*/  FMNMX R6, R3, R6, !PT ;  /* 0x0000000603067209 */ /* 0x010fc60007800000 */
[----:B------:R-:W4:Y:S04]  /*15d40*/  LDL.LU R158, [R1+0x1cc] ;  /* 0x0001cc00019e7983 */ /* 0x000f280000300800 */
[----:B------:R-:W3:Y:S04]  /*15d50*/  LDL.LU R159, [R1+0x1a0] ;  /* 0x0001a000019f7983 */ /* 0x000ee80000300800 */
[----:B------:R-:W4:Y:S04]  /*15d60*/  LDL.LU R167, [R1+0x194] ;  /* 0x0001940001a77983 */ /* 0x000f280000300800 */
[----:B------:R-:W3:Y:S01]  /*15d70*/  LDL.LU R161, [R1+0x190] ;  /* 0x0001900001a17983 */ /* 0x000ee20000300800 */
        /* <DEDUP_REMOVED lines=13> */
[----:B-1----:R-:W3:Y:S04]  /*15e50*/  LDL.LU R66, [R1+0x3d0] ;  /* 0x0003d00001427983 */ /* 0x002ee80000300800 */
[----:B------:R1:W-:Y:S01]  /*15e60*/  STL [R1+0x4], R67 ;  /* 0x0000044301007387 */ /* 0x0003e20000100800 */
[-C--:B------:R-:W-:Y:S01]  /*15e70*/  FMUL R79, R79, R0.reuse ;  /* 0x000000004f4f7220 */ /* 0x080fe20000400000 */
[----:B------:R-:W-:-:S02]  /*15e80*/  FMUL R82, R82, R0 ;  /* 0x0000000052527220 */ /* 0x000fc40000400000 */
        /* <DEDUP_REMOVED lines=86> */
[----:B--2---:R-:W-:-:S03]  /*163f0*/  FMUL R139, R139, R0 ;  /* 0x000000008b8b7220 */ /* 0x004fc60000400000 */
        /* <DEDUP_REMOVED lines=35> */
[----:B----4-:R-:W-:-:S03]  /*16630*/  FMUL R3, R3, R0 ;  /* 0x0000000003037220 */ /* 0x010fc60000400000 */
[----:B-1----:R-:W4:Y:S04]  /*16640*/  LDL.LU R150, [R1+0x328] ;  /* 0x0003280001967983 */ /* 0x002f280000300800 */
[----:B------:R1:W-:Y:S01]  /*16650*/  STL [R1+0x154], R151 ;  /* 0x0001549701007387 */ /* 0x0003e20000100800 */
[-C--:B---3--:R-:W-:Y:S01]  /*16660*/  FMUL R161, R161, R0.reuse ;  /* 0x00000000a1a17220 */ /* 0x088fe20000400000 */
[-C--:B------:R-:W-:Y:S02]  /*16670*/  FMUL R167, R167, R0.reuse ;  /* 0x00000000a7a77220 */ /* 0x080fe40000400000 */
[----:B-1----:R-:W3:Y:S04]  /*16680*/  LDL.LU R151, [R1+0x324] ;  /* 0x0003240001977983 */ /* 0x002ee80000300800 */
[----:B------:R1:W-:Y:S01]  /*16690*/  STL [R1+0x160], R231 ;  /* 0x000160e701007387 */ /* 0x0003e20000100800 */
[-C--:B------:R-:W-:Y:S01]  /*166a0*/  FMUL R159, R159, R0.reuse ;  /* 0x000000009f9f7220 */ /* 0x080fe20000400000 */
[----:B------:R-:W-:-:S02]  /*166b0*/  FMUL R155, R155, R0 ;  /* 0x000000009b9b7220 */ /* 0x000fc40000400000 */
[----:B-1----:R1:W5:Y:S04]  /*166c0*/  LDL.LU R231, [R1+0x320] ;  /* 0x0003200001e77983 */ /* 0x0023680000300800 */
[----:B------:R1:W-:Y:S01]  /*166d0*/  STL [R1+0x164], R230 ;  /* 0x000164e601007387 */ /* 0x0003e20000100800 */
[----:B------:R-:W-:-:S03]  /*166e0*/  FMUL R153, R153, R0 ;  /* 0x0000000099997220 */ /* 0x000fc60000400000 */
[----:B-1----:R1:W5:Y:S04]  /*166f0*/  LDL.LU R230, [R1+0x31c] ;  /* 0x00031c0001e67983 */ /* 0x0023680000300800 */
[----:B------:R1:W-:Y:S01]  /*16700*/  STL [R1+0x170], R229 ;  /* 0x000170e501007387 */ /* 0x0003e20000100800 */
[----:B------:R-:W-:-:S03]  /*16710*/  FSETP.NEU.AND P2, PT, R6, -INF , PT ;  /* 0xff8000000600780b */ /* 0x000fc60003f4d000 */
[----:B-1----:R1:W5:Y:S04]  /*16720*/  LDL.LU R229, [R1+0x318] ;  /* 0x0003180001e57983 */ /* 0x0023680000300800 */
[----:B------:R1:W-:Y:S04]  /*16730*/  STL [R1+0x174], R228 ;  /* 0x000174e401007387 */ /* 0x0003e80000100800 */
[----:B-1----:R1:W5:Y:S04]  /*16740*/  LDL.LU R228, [R1+0x314] ;  /* 0x0003140001e47983 */ /* 0x0023680000300800 */
[----:B------:R1:W-:Y:S04]  /*16750*/  STL [R1+0x180], R227 ;  /* 0x000180e301007387 */ /* 0x0003e80000100800 */
[----:B-1----:R1:W5:Y:S04]  /*16760*/  LDL.LU R227, [R1+0x310] ;  /* 0x0003100001e37983 */ /* 0x0023680000300800 */
[----:B------:R-:W-:Y:S04]  /*16770*/  STL [R1+0x184], R3 ;  /* 0x0001840301007387 */ /* 0x000fe80000100800 */
[----:B------:R-:W-:Y:S04]  /*16780*/  STL [R1+0x190], R161 ;  /* 0x000190a101007387 */ /* 0x000fe80000100800 */
[----:B------:R-:W-:Y:S04]  /*16790*/  STL [R1+0x194], R167 ;  /* 0x000194a701007387 */ /* 0x000fe80000100800 */
[----:B------:R-:W-:Y:S04]  /*167a0*/  STL [R1+0x1a0], R159 ;  /* 0x0001a09f01007387 */ /* 0x000fe80000100800 */
        /* <DEDUP_REMOVED lines=8> */
[----:B-1----:R-:W-:Y:S01]  /*16830*/  FSEL R153, R6, RZ, P2 ;  /* 0x000000ff06997208 */ /* 0x002fe20001000000 */
        /* <DEDUP_REMOVED lines=71> */
[----:B------:R-:W-:Y:S01]  /*16cb0*/  FFMA R9, R9, UR6, -R0 ;  /* 0x0000000609097c23 */ /* 0x000fe20008000800 */
[----:B------:R-:W-:Y:S04]  /*16cc0*/  STL [R1+0x1b4], R157 ;  /* 0x0001b49d01007387 */ /* 0x000fe80000100800 */
[----:B------:R-:W-:Y:S01]  /*16cd0*/  STL [R1+0x1c0], R13 ;  /* 0x0001c00d01007387 */ /* 0x000fe20000100800 */
[----:B------:R-:W-:-:S03]  /*16ce0*/  FSETP.GEU.AND P2, PT, R9, -126, PT ;  /* 0xc2fc00000900780b */ /* 0x000fc60003f4e000 */
[----:B------:R-:W-:Y:S03]  /*16cf0*/  STL [R1+0x1c4], R14 ;  /* 0x0001c40e01007387 */ /* 0x000fe60000100800 */
[----:B------:R-:W-:Y:S01]  /*16d00*/  @!P6 FMUL R3, R3, 0.5 ;  /* 0x3f0000000303e820 */ /* 0x000fe20000400000 */
[----:B------:R-:W-:Y:S04]  /*16d10*/  STL [R1+0x1d0], R15 ;  /* 0x0001d00f01007387 */ /* 0x000fe80000100800 */
[----:B------:R-:W-:Y:S04]  /*16d20*/  STL [R1+0x1d4], R16 ;  /* 0x0001d41001007387 */ /* 0x000fe80000100800 */
[----:B------:R-:W-:Y:S04]  /*16d30*/  STL [R1+0x1e0], R17 ;  /* 0x0001e01101007387 */ /* 0x000fe80000100800 */
[----:B------:R1:W-:Y:S01]  /*16d40*/  STL [R1+0x1f4], R226 ;  /* 0x0001f4e201007387 */ /* 0x0003e20000100800 */
[----:B------:R-:W-:-:S03]  /*16d50*/  FFMA R10, R10, UR6, -R0 ;  /* 0x000000060a0a7c23 */ /* 0x000fc60008000800 */
[----:B------:R1:W-:Y:S01]  /*16d60*/  STL [R1+0x1e4], R18 ;  /* 0x0001e41201007387 */ /* 0x0003e20000100800 */
[----:B------:R-:W-:Y:S01]  /*16d70*/  @!P2 FMUL R9, R9, 0.5 ;  /* 0x3f0000000909a820 */ /* 0x000fe20000400000 */
[----:B------:R-:W-:Y:S01]  /*16d80*/  FSETP.GEU.AND P4, PT, R10, -126, PT ;  /* 0xc2fc00000a00780b */ /* 0x000fe20003f8e000 */
[----:B------:R-:W-:Y:S01]  /*16d90*/  FFMA R8, R8, UR6, -R0 ;  /* 0x0000000608087c23 */ /* 0x000fe20008000800 */
[----:B-1----:R-:W2:Y:S01]  /*16da0*/  LDL.LU R226, [R1+0x8] ;  /* 0x0000080001e27983 */ /* 0x002ea20000300800 */
[----:B------:R1:W1:Y:S03]  /*16db0*/  MUFU.EX2 R18, R3 ;  /* 0x0000000300127308 */ /* 0x0002660000000800 */
[----:B------:R1:W-:Y:S01]  /*16dc0*/  STL [R1+0x1f0], R165 ;  /* 0x0001f0a501007387 */ /* 0x0003e20000100800 */
[----:B------:R-:W-:-:S06]  /*16dd0*/  FSETP.GEU.AND P3, PT, R8, -126, PT ;  /* 0xc2fc00000800780b */ /* 0x000fcc0003f6e000 */
[----:B------:R-:W-:Y:S01]  /*16de0*/  @!P4 FMUL R10, R10, 0.5 ;  /* 0x3f0000000a0ac820 */ /* 0x000fe20000400000 */
[----:B------:R-:W-:Y:S01]  /*16df0*/  FADD R153, -R153, R184 ;  /* 0x000000b899997221 */ /* 0x000fe20000000100 */
[----:B------:R-:W4:Y:S01]  /*16e00*/  LDL.LU R154, [R1+0x1c8] ;  /* 0x0001c800019a7983 */ /* 0x000f220000300800 */
[--C-:B-1----:R-:W-:Y:S01]  /*16e10*/  FFMA R3, R162, UR6, -R0.reuse ;  /* 0x00000006a2037c23 */ /* 0x102fe20008000800 */
[----:B------:R1:W1:Y:S04]  /*16e20*/  MUFU.EX2 R165, R9 ;  /* 0x0000000900a57308 */ /* 0x0002680000000800 */
[----:B------:R-:W-:Y:S01]  /*16e30*/  FSETP.GEU.AND P5, PT, R3, -126, PT ;  /* 0xc2fc00000300780b */ /* 0x000fe20003fae000 */
[----:B-1----:R-:W-:Y:S01]  /*16e40*/  FFMA R9, R163, UR6, -R0 ;  /* 0x00000006a3097c23 */ /* 0x002fe20008000800 */
[----:B------:R-:W-:-:S04]  /*16e50*/  @!P6 FMUL R18, R18, R18 ;  /* 0x000000121212e220 */ /* 0x000fc80000400000 */
[----:B------:R-:W-:Y:S01]  /*16e60*/  FSETP.GEU.AND P6, PT, R9, -126, PT ;  /* 0xc2fc00000900780b */ /* 0x000fe20003fce000 */
[----:B------:R1:W-:Y:S06]  /*16e70*/  MUFU.EX2 R167, R10 ;  /* 0x0000000a00a77308 */ /* 0x0003ec0000000800 */
[----:B------:R-:W-:Y:S01]  /*16e80*/  @!P5 FMUL R3, R3, 0.5 ;  /* 0x3f0000000303d820 */ /* 0x000fe20000400000 */
[----:B------:R-:W-:Y:S01]  /*16e90*/  @!P2 FMUL R165, R165, R165 ;  /* 0x000000a5a5a5a220 */ /* 0x000fe20000400000 */
[----:B------:R-:W-:Y:S01]  /*16ea0*/  @!P3 FMUL R8, R8, 0.5 ;  /* 0x3f0000000808b820 */ /* 0x000fe20000400000 */
[----:B-1----:R-:W-:Y:S01]  /*16eb0*/  FFMA R10, R11, UR6, -R0 ;  /* 0x000000060b0a7c23 */ /* 0x002fe20008000800 */
[----:B------:R1:W1:Y:S02]  /*16ec0*/  MUFU.EX2 R15, R3 ;  /* 0x00000003000f7308 */ /* 0x0002640000000800 */
[----:B------:R-:W-:-:S02]  /*16ed0*/  @!P6 FMUL R9, R9, 0.5 ;  /* 0x3f0000000909e820 */ /* 0x000fc40000400000 */
[----:B------:R-:W-:-:S04]  /*16ee0*/  FSETP.GEU.AND P2, PT, R10, -126, PT ;  /* 0xc2fc00000a00780b */ /* 0x000fc80003f4e000 */
[----:B------:R1:W1:Y:S08]  /*16ef0*/  MUFU.EX2 R17, R8 ;  /* 0x0000000800117308 */ /* 0x0002700000000800 */
[----:B------:R1:W3:Y:S01]  /*16f00*/  MUFU.EX2 R161, R9 ;  /* 0x0000000900a17308 */ /* 0x0002e20000000800 */
[----:B------:R-:W-:Y:S01]  /*16f10*/  @!P2 FMUL R10, R10, 0.5 ;  /* 0x3f0000000a0aa820 */ /* 0x000fe20000400000 */
[--C-:B-1----:R-:W-:Y:S01]  /*16f20*/  FFMA R3, R171, UR6, -R0.reuse ;  /* 0x00000006ab037c23 */ /* 0x102fe20008000800 */
[----:B------:R-:W-:Y:S01]  /*16f30*/  @!P5 FMUL R15, R15, R15 ;  /* 0x0000000f0f0fd220 */ /* 0x000fe20000400000 */
[--C-:B------:R-:W-:Y:S01]  /*16f40*/  FFMA R8, R170, UR6, -R0.reuse ;  /* 0x00000006aa087c23 */ /* 0x100fe20008000800 */
[----:B------:R-:W-:Y:S01]  /*16f50*/  @!P4 FMUL R167, R167, R167 ;  /* 0x000000a7a7a7c220 */ /* 0x000fe20000400000 */
[--C-:B------:R-:W-:Y:S01]  /*16f60*/  FFMA R11, R166, UR6, -R0.reuse ;  /* 0x00000006a60b7c23 */ /* 0x100fe20008000800 */
[--C-:B------:R-:W-:Y:S01]  /*16f70*/  FFMA R9, R175, UR6, -R0.reuse ;  /* 0x00000006af097c23 */ /* 0x100fe20008000800 */
[----:B------:R1:W3:Y:S01]  /*16f80*/  MUFU.EX2 R12, R10 ;  /* 0x0000000a000c7308 */ /* 0x0002e20000000800 */
[----:B------:R-:W-:Y:S01]  /*16f90*/  FSETP.GEU.AND P4, PT, R3, -126, PT ;  /* 0xc2fc00000300780b */ /* 0x000fe20003f8e000 */
[----:B------:R-:W-:Y:S01]  /*16fa0*/  @!P3 FMUL R17, R17, R17 ;  /* 0x000000111111b220 */ /* 0x000fe20000400000 */
[----:B------:R-:W4:Y:S01]  /*16fb0*/  LDL.LU R170, [R1+0x1bc] ;  /* 0x0001bc0001aa7983 */ /* 0x000f220000300800 */
[----:B------:R-:W-:Y:S01]  /*16fc0*/  FSETP.GEU.AND P5, PT, R9, -126, PT ;  /* 0xc2fc00000900780b */ /* 0x000fe20003fae000 */
[----:B-1----:R-:W-:Y:S01]  /*16fd0*/  FFMA R10, R179, UR6, -R0 ;  /* 0x00000006b30a7c23 */ /* 0x002fe20008000800 */
[----:B---3--:R-:W-:Y:S01]  /*16fe0*/  @!P6 FMUL R161, R161, R161 ;  /* 0x000000a1a1a1e220 */ /* 0x008fe20000400000 */
[----:B------:R-:W-:Y:S01]  /*16ff0*/  FSETP.GEU.AND P3, PT, R8, -126, PT ;  /* 0xc2fc00000800780b */ /* 0x000fe20003f6e000 */
[----:B------:R-:W3:Y:S02]  /*17000*/  LDL.LU R171, [R1+0x1b8] ;  /* 0x0001b80001ab7983 */ /* 0x000ee40000300800 */
[----:B------:R-:W-:-:S04]  /*17010*/  FSETP.GEU.AND P6, PT, R10, -126, PT ;  /* 0xc2fc00000a00780b */ /* 0x000fc80003fce000 */
[----:B------:R-:W-:Y:S01]  /*17020*/  @!P4 FMUL R3, R3, 0.5 ;  /* 0x3f0000000303c820 */ /* 0x000fe20000400000 */
[----:B------:R-:W4:Y:S02]  /*17030*/  LDL.LU R175, [R1+0x1ac] ;  /* 0x0001ac0001af7983 */ /* 0x000f240000300800 */
[----:B------:R-:W-:Y:S01]  /*17040*/  @!P5 FMUL R9, R9, 0.5 ;  /* 0x3f0000000909d820 */ /* 0x000fe20000400000 */
[----:B------:R1:W-:Y:S01]  /*17050*/  MUFU.EX2 R157, R3 ;  /* 0x00000003009d7308 */ /* 0x0003e20000000800 */
[----:B------:R-:W-:Y:S01]  /*17060*/  @!P2 FMUL R12, R12, R12 ;  /* 0x0000000c0c0ca220 */ /* 0x000fe20000400000 */
[----:B------:R-:W3:Y:S01]  /*17070*/  LDL.LU R179, [R1+0x1a8] ;  /* 0x0001a80001b37983 */ /* 0x000ee20000300800 */
[----:B------:R-:W-:-:S05]  /*17080*/  @!P3 FMUL R8, R8, 0.5 ;  /* 0x3f0000000808b820 */ /* 0x000fca0000400000 */
[----:B------:R-:W1:Y:S01]  /*17090*/  MUFU.EX2 R13, R9 ;  /* 0x00000009000d7308 */ /* 0x000e620000000800 */
[----:B------:R-:W-:Y:S01]  /*170a0*/  @!P6 FMUL R10, R10, 0.5 ;  /* 0x3f0000000a0ae820 */ /* 0x000fe20000400000 */
[----:B-1----:R-:W-:Y:S02]  /*170b0*/  FFMA R3, R183, UR6, -R0 ;  /* 0x00000006b7037c23 */ /* 0x002fe40008000800 */
[----:B------:R-:W4:Y:S04]  /*170c0*/  LDL.LU R183, [R1+0x19c] ;  /* 0x00019c0001b77983 */ /* 0x000f280000300800 */
[----:B------:R1:W1:Y:S01]  /*170d0*/  MUFU.EX2 R14, R8 ;  /* 0x00000008000e7308 */ /* 0x0002620000000800 */
[----:B------:R-:W-:-:S07]  /*170e0*/  FSETP.GEU.AND P2, PT, R3, -126, PT ;  /* 0xc2fc00000300780b */ /* 0x000fce0003f4e000 */
[----:B------:R1:W1:Y:S01]  /*170f0*/  MUFU.EX2 R16, R10 ;  /* 0x0000000a00107308 */ /* 0x0002620000000800 */
[----:B------:R-:W-:Y:S01]  /*17100*/  @!P5 FMUL R13, R13, R13 ;  /* 0x0000000d0d0dd220 */ /* 0x000fe20000400000 */
[--C-:B------:R-:W-:Y:S01]  /*17110*/  FFMA R9, R174, UR6, -R0.reuse ;  /* 0x00000006ae097c23 */ /* 0x100fe20008000800 */
[--C-:B-1----:R-:W-:Y:S01]  /*17120*/  FFMA R8, R182, UR6, -R0.reuse ;  /* 0x00000006b6087c23 */ /* 0x102fe20008000800 */
[----:B------:R-:W-:Y:S01]  /*17130*/  @!P4 FMUL R157, R157, R157 ;  /* 0x0000009d9d9dc220 */ /* 0x000fe20000400000 */
[----:B------:R-:W3:Y:S01]  /*17140*/  LDL.LU R174, [R1+0x198] ;  /* 0x0001980001ae7983 */ /* 0x000ee20000300800 */
[----:B------:R-:W-:Y:S01]  /*17150*/  FFMA R10, R178, UR6, -R0 ;  /* 0x00000006b20a7c23 */ /* 0x000fe20008000800 */
[----:B------:R-:W-:Y:S01]  /*17160*/  @!P2 FMUL R3, R3, 0.5 ;  /* 0x3f0000000303a820 */ /* 0x000fe20000400000 */
[----:B------:R-:W-:Y:S01]  /*17170*/  @!P3 FMUL R14, R14, R14 ;  /* 0x0000000e0e0eb220 */ /* 0x000fe20000400000 */
[----:B------:R-:W-:Y:S01]  /*17180*/  FSETP.GEU.AND P4, PT, R9, -126, PT ;  /* 0xc2fc00000900780b */ /* 0x000fe20003f8e000 */
[----:B------:R-:W4:Y:S01]  /*17190*/  LDL.LU R184, [R1+0x18c] ;  /* 0x00018c0001b87983 */ /* 0x000f220000300800 */
[----:B------:R-:W-:-:S02]  /*171a0*/  FSETP.GEU.AND P5, PT, R10, -126, PT ;  /* 0xc2fc00000a00780b */ /* 0x000fc40003fae000 */
[----:B------:R-:W-:Y:S01]  /*171b0*/  FSETP.GEU.AND P3, PT, R11, -126, PT ;  /* 0xc2fc00000b00780b */ /* 0x000fe20003f6e000 */
[----:B------:R-:W-:Y:S01]  /*171c0*/  @!P6 FMUL R16, R16, R16 ;  /* 0x000000101010e220 */ /* 0x000fe20000400000 */
[----:B------:R-:W-:Y:S01]  /*171d0*/  FSETP.GEU.AND P6, PT, R8, -126, PT ;  /* 0xc2fc00000800780b */ /* 0x000fe20003fce000 */
[----:B------:R-:W1:Y:S01]  /*171e0*/  MUFU.EX2 R3, R3 ;  /* 0x0000000300037308 */ /* 0x000e620000000800 */
[----:B------:R-:W-:Y:S01]  /*171f0*/  FMUL R0, R153, UR6 ;  /* 0x0000000699007c20 */ /* 0x000fe20008400000 */
[----:B------:R-:W3:Y:S04]  /*17200*/  LDL.LU R178, [R1+0x188] ;  /* 0x0001880001b27983 */ /* 0x000ee80000300800 */
[----:B------:R-:W-:Y:S01]  /*17210*/  @!P4 FMUL R9, R9, 0.5 ;  /* 0x3f0000000909c820 */ /* 0x000fe20000400000 */
[----:B------:R-:W4:Y:S01]  /*17220*/  LDL.LU R182, [R1+0x17c] ;  /* 0x00017c0001b67983 */ /* 0x000f220000300800 */
[----:B------:R-:W-:-:S02]  /*17230*/  @!P5 FMUL R10, R10, 0.5 ;  /* 0x3f0000000a0ad820 */ /* 0x000fc40000400000 */
[----:B------:R-:W-:Y:S02]  /*17240*/  @!P3 FMUL R11, R11, 0.5 ;  /* 0x3f0000000b0bb820 */ /* 0x000fe40000400000 */
[----:B------:R1:W1:Y:S01]  /*17250*/  MUFU.EX2 R153, R10 ;  /* 0x0000000a00997308 */ /* 0x0002620000000800 */
[----:B------:R-:W-:Y:S01]  /*17260*/  @!P6 FMUL R8, R8, 0.5 ;  /* 0x3f0000000808e820 */ /* 0x000fe20000400000 */
[----:B-1----:R-:W-:-:S06]  /*17270*/  @!P2 FMUL R3, R3, R3 ;  /* 0x000000030303a220 */ /* 0x002fcc0000400000 */
[----:B------:R-:W1:Y:S01]  /*17280*/  MUFU.EX2 R163, R11 ;  /* 0x0000000b00a37308 */ /* 0x000e620000000800 */
[----:B------:R-:W-:-:S07]  /*17290*/  FADD R10, R165, R157 ;  /* 0x0000009da50a7221 */ /* 0x000fce0000000000 */
[----:B------:R1:W1:Y:S08]  /*172a0*/  MUFU.EX2 R159, R9 ;  /* 0x00000009009f7308 */ /* 0x0002700000000800 */
[----:B------:R1:W1:Y:S02]  /*172b0*/  MUFU.EX2 R155, R8 ;  /* 0x00000008009b7308 */ /* 0x0002640000000800 */
[----:B-1----:R-:W-:-:S04]  /*172c0*/  FADD R9, R161, R16 ;  /* 0x00000010a1097221 */ /* 0x002fc80000000000 */
[----:B------:R-:W-:Y:S01]  /*172d0*/  FADD R10, R10, R9 ;  /* 0x000000090a0a7221 */ /* 0x000fe20000000000 */
[----:B------:R-:W-:Y:S01]  /*172e0*/  FADD R9, R167, R13 ;  /* 0x0000000da7097221 */ /* 0x000fe20000000000 */
[----:B------:R-:W-:Y:S01]  /*172f0*/  FADD R8, R12, R3 ;  /* 0x000000030c087221 */ /* 0x000fe20000000000 */
[----:B------:R-:W-:-:S03]  /*17300*/  @!P5 FMUL R153, R153, R153 ;  /* 0x000000999999d220 */ /* 0x000fc60000400000 */
[----:B------:R-:W-:Y:S01]  /*17310*/  FADD R8, R9, R8 ;  /* 0x0000000809087221 */ /* 0x000fe20000000000 */
[----:B------:R-:W-:Y:S01]  /*17320*/  FADD R9, R18, R14 ;  /* 0x0000000e12097221 */ /* 0x000fe20000000000 */
[----:B------:R-:W-:Y:S02]  /*17330*/  @!P3 FMUL R163, R163, R163 ;  /* 0x000000a3a3a3b220 */ /* 0x000fe40000400000 */
[----:B------:R-:W-:Y:S01]  /*17340*/  FADD R11, R10, R8 ;  /* 0x000000080a0b7221 */ /* 0x000fe20000000000 */
[----:B------:R-:W-:Y:S01]  /*17350*/  FADD R8, R15, R153 ;  /* 0x000000990f087221 */ /* 0x000fe20000000000 */
[----:B------:R-:W-:Y:S01]  /*17360*/  @!P4 FMUL R159, R159, R159 ;  /* 0x0000009f9f9fc220 */ /* 0x000fe20000400000 */
[----:B------:R-:W-:Y:S02]  /*17370*/  @!P6 FMUL R155, R155, R155 ;  /* 0x0000009b9b9be220 */ /* 0x000fe40000400000 */
[----:B------:R-:W-:Y:S01]  /*17380*/  FADD R10, R9, R8 ;  /* 0x00000008090a7221 */ /* 0x000fe20000000000 */
[----:B------:R-:W-:Y:S01]  /*17390*/  FADD R9, R17, R159 ;  /* 0x0000009f11097221 */ /* 0x000fe20000000000 */
[----:B------:R-:W-:-:S04]  /*173a0*/  FADD R8, R163, R155 ;  /* 0x0000009ba3087221 */ /* 0x000fc80000000000 */
[----:B------:R-:W-:Y:S02]  /*173b0*/  FADD R8, R9, R8 ;  /* 0x0000000809087221 */ /* 0x000fe40000000000 */
[----:B------:R-:W3:Y:S02]  /*173c0*/  LDL.LU R9, [R1+0x178] ;  /* 0x0001780001097983 */ /* 0x000ee40000300800 */
[----:B------:R-:W-:Y:S01]  /*173d0*/  FADD R8, R10, R8 ;  /* 0x000000080a087221 */ /* 0x000fe20000000000 */
[----:B------:R-:W-:Y:S01]  /*173e0*/  F2FP.F16.F32.PACK_AB R164, R164, R180 ;  /* 0x000000b4a4a4723e */ /* 0x000fe200000000ff */
[----:B------:R-:W4:Y:S02]  /*173f0*/  LDL.LU R10, [R1+0x16c] ;  /* 0x00016c00010a7983 */ /* 0x000f240000300800 */
[----:B------:R-:W-:Y:S01]  /*17400*/  FADD R8, R8, R11 ;  /* 0x0000000b08087221 */ /* 0x000fe20000000000 */
[----:B------:R-:W-:Y:S01]  /*17410*/  F2FP.F16.F32.PACK_AB R166, R22, R169 ;  /* 0x000000a916a6723e */ /* 0x000fe200000000ff */
[----:B------:R-:W3:Y:S01]  /*17420*/  LDL.LU R11, [R1+0x168] ;  /* 0x00016800010b7983 */ /* 0x000ee20000300800 */
[----:B------:R-:W-:-:S03]  /*17430*/  F2FP.F16.F32.PACK_AB R160, R160, R21 ;  /* 0x00000015a0a0723e */ /* 0x000fc600000000ff */
[----:B------:R-:W4:Y:S01]  /*17440*/  LDL.LU R180, [R1+0x15c] ;  /* 0x00015c0001b47983 */ /* 0x000f220000300800 */
[----:B------:R-:W-:-:S03]  /*17450*/  F2FP.F16.F32.PACK_AB R162, R19, R20 ;  /* 0x0000001413a2723e */ /* 0x000fc600000000ff */
[----:B------:R-:W3:Y:S04]  /*17460*/  LDL.LU R169, [R1+0x14c] ;  /* 0x00014c0001a97983 */ /* 0x000ee80000300800 */
[----:B------:R-:W4:Y:S04]  /*17470*/  LDL.LU R22, [R1+0x158] ;  /* 0x0001580001167983 */ /* 0x000f280000300800 */
[----:B------:R-:W3:Y:S04]  /*17480*/  LDL.LU R21, [R1+0x148] ;  /* 0x0001480001157983 */ /* 0x000ee80000300800 */
[----:B------:R-:W4:Y:S04]  /*17490*/  LDL.LU R20, [R1+0x138] ;  /* 0x0001380001147983 */ /* 0x000f280000300800 */
[----:B------:R-:W3:Y:S01]  /*174a0*/  LDL.LU R19, [R1+0x13c] ;  /* 0x00013c0001137983 */ /* 0x000ee20000300800 */
[----:B------:R-:W-:-:S13]  /*174b0*/  FSETP.GEU.AND P2, PT, R0, -126, PT ;  /* 0xc2fc00000000780b */ /* 0x000fda0003f4e000 */
[----:B------:R-:W-:-:S06]  /*174c0*/  @!P2 FMUL R0, R0, 0.5 ;  /* 0x3f0000000000a820 */ /* 0x000fcc0000400000 */
[----:B------:R-:W1:Y:S02]  /*174d0*/  MUFU.EX2 R0, R0 ;  /* 0x0000000000007308 */ /* 0x000e640000000800 */
[----:B-1----:R-:W-:-:S04]  /*174e0*/  @!P2 FMUL R0, R0, R0 ;  /* 0x000000000000a220 */ /* 0x002fc80000400000 */
        /* <DEDUP_REMOVED lines=11> */
[----:B--2---:R-:W-:-:S05]  /*175a0*/  FMUL R226, R226, R0 ;  /* 0x00000000e2e27220 */ /* 0x004fca0000400000 */
[----:B------:R1:W-:Y:S04]  /*175b0*/  STL [R1+0x8], R226 ;  /* 0x000008e201007387 */ /* 0x0003e80000100800 */
[----:B-1----:R1:W5:Y:S04]  /*175c0*/  LDL.LU R226, [R1+0x30c] ;  /* 0x00030c0001e27983 */ /* 0x0023680000300800 */
[----:B------:R2:W-:Y:S04]  /*175d0*/  STL [R1+0xc], R225 ;  /* 0x00000ce101007387 */ /* 0x0005e80000100800 */
[----:B--2---:R1:W5:Y:S04]  /*175e0*/  LDL.LU R225, [R1+0x308] ;  /* 0x0003080001e17983 */ /* 0x0043680000300800 */
[----:B------:R2:W-:Y:S04]  /*175f0*/  STL [R1+0x18], R224 ;  /* 0x000018e001007387 */ /* 0x0005e80000100800 */
        /* <DEDUP_REMOVED lines=84> */
[----:B----4-:R-:W-:-:S03]  /*17b40*/  FMUL R20, R20, R0 ;  /* 0x0000000014147220 */ /* 0x010fc60000400000 */
[----:B--2---:R1:W5:Y:S04]  /*17b50*/  LDL.LU R195, [R1+0x290] ;  /* 0x0002900001c37983 */ /* 0x0043680000300800 */
[----:B------:R2:W-:Y:S01]  /*17b60*/  STL [R1+0x108], R194 ;  /* 0x000108c201007387 */ /* 0x0005e20000100800 */
[-C--:B---3--:R-:W-:Y:S01]  /*17b70*/  FMUL R19, R19, R0.reuse ;  /* 0x0000000013137220 */ /* 0x088fe20000400000 */
[-C--:B------:R-:W-:Y:S02]  /*17b80*/  FMUL R21, R21, R0.reuse ;  /* 0x0000000015157220 */ /* 0x080fe40000400000 */
[----:B--2---:R1:W5:Y:S04]  /*17b90*/  LDL.LU R194, [R1+0x28c] ;  /* 0x00028c0001c27983 */ /* 0x0043680000300800 */
[----:B------:R2:W-:Y:S01]  /*17ba0*/  STL [R1+0x10c], R193 ;  /* 0x00010cc101007387 */ /* 0x0005e20000100800 */
[-C--:B------:R-:W-:Y:S01]  /*17bb0*/  FMUL R169, R169, R0.reuse ;  /* 0x00000000a9a97220 */ /* 0x080fe20000400000 */
[----:B------:R-:W-:-:S02]  /*17bc0*/  FMUL R22, R22, R0 ;  /* 0x0000000016167220 */ /* 0x000fc40000400000 */
[----:B--2---:R1:W5:Y:S04]  /*17bd0*/  LDL.LU R193, [R1+0x288] ;  /* 0x0002880001c17983 */ /* 0x0043680000300800 */
[----:B------:R2:W-:Y:S01]  /*17be0*/  STL [R1+0x118], R192 ;  /* 0x000118c001007387 */ /* 0x0005e20000100800 */
[-C--:B------:R-:W-:Y:S01]  /*17bf0*/  FMUL R180, R180, R0.reuse ;  /* 0x00000000b4b47220 */ /* 0x080fe20000400000 */
        /* <DEDUP_REMOVED lines=14> */
[----:B------:R-:W-:Y:S04]  /*17ce0*/  STL [R1+0x138], R20 ;  /* 0x0001381401007387 */ /* 0x000fe80000100800 */
[----:B------:R-:W-:Y:S04]  /*17cf0*/  STL [R1+0x13c], R19 ;  /* 0x00013c1301007387 */ /* 0x000fe80000100800 */
[----:B------:R-:W-:Y:S04]  /*17d00*/  STL [R1+0x148], R21 ;  /* 0x0001481501007387 */ /* 0x000fe80000100800 */
[----:B------:R-:W-:Y:S04]  /*17d10*/  STL [R1+0x14c], R169 ;  /* 0x00014ca901007387 */ /* 0x000fe80000100800 */
[----:B------:R-:W-:Y:S01]  /*17d20*/  STL [R1+0x158], R22 ;  /* 0x0001581601007387 */ /* 0x000fe20000100800 */
[----:B------:R-:W-:-:S03]  /*17d30*/  FMUL R183, R183, R0 ;  /* 0x00000000b7b77220 */ /* 0x000fc60000400000 */
        /* <DEDUP_REMOVED lines=32> */
[----:B------:R1:W-:Y:S01]  /*17f40*/  STL [R1+0x1fc], R189 ;  /* 0x0001fcbd01007387 */ /* 0x0003e20000100800 */
[----:B------:R-:W-:Y:S01]  /*17f50*/  ULEA UR5, UR4, UR60, 0x3 ;  /* 0x0000003c04057291 */ /* 0x000fe2000f8e183f */
[----:B------:R-:W-:Y:S01]  /*17f60*/  FFMA R187, R0, R187, R8 ;  /* 0x000000bb00bb7223 */ /* 0x000fe20000000008 */
[----:B------:R-:W-:Y:S01]  /*17f70*/  SHF.L.U32 R8, R186, 0x1f, RZ ;  /* 0x0000001fba087819 */ /* 0x000fe200000006ff */
[-C--:B------:R-:W-:Y:S01]  /*17f80*/  FMUL R26, R26, R0.reuse ;  /* 0x000000001a1a7220 */ /* 0x080fe20000400000 */
[-C--:B------:R-:W-:Y:S01]  /*17f90*/  FMUL R27, R27, R0.reuse ;  /* 0x000000001b1b7220 */ /* 0x080fe20000400000 */
[-C--:B------:R-:W-:Y:S01]  /*17fa0*/  FMUL R30, R30, R0.reuse ;  /* 0x000000001e1e7220 */ /* 0x080fe20000400000 */
[----:B------:R-:W-:-:S03]  /*17fb0*/  FMUL R31, R31, R0 ;  /* 0x000000001f1f7220 */ /* 0x000fc60000400000 */
[----:B------:R1:W3:Y:S01]  /*17fc0*/  SYNCS.PHASECHK.TRANS64.TRYWAIT P2, [UR5+0x70000], R8 ;  /* 0x07000008ff0075a7 */ /* 0x0002e20008040145 */
        /* <DEDUP_REMOVED lines=66> */
[----:B--2---:R-:W-:-:S02]  /*183f0*/  F2FP.F16.F32.PACK_AB R158, R168, R176 ;  /* 0x000000b0a89e723e */ /* 0x004fc400000000ff */
[----:B------:R-:W-:Y:S02]  /*18400*/  F2FP.F16.F32.PACK_AB R159, R13, R159 ;  /* 0x0000009f0d9f723e */ /* 0x000fe400000000ff */
[----:B------:R-:W-:Y:S02]  /*18410*/  F2FP.F16.F32.PACK_AB R152, R152, R173 ;  /* 0x000000ad9898723e */ /* 0x000fe400000000ff */
[----:B------:R-:W-:Y:S02]  /*18420*/  F2FP.F16.F32.PACK_AB R153, R16, R153 ;  /* 0x000000991099723e */ /* 0x000fe400000000ff */
[----:B------:R-:W-:Y:S01]  /*18430*/  F2FP.F16.F32.PACK_AB R154, R23, R172 ;  /* 0x000000ac179a723e */ /* 0x000fe200000000ff */
[----:B-1-3--:R-:W-:Y:S06]  /*18440*/  @!P0 BRA `(.L_x_39) ;  /* 0x0000000000048947 */ /* 0x00afec0003800000 */
[----:B------:R-:W-:Y:S01]  /*18450*/  BPT.TRAP 0x1 ;  /* 0x000000040000795c */ /* 0x000fe20000300000 */
.L_x_39:
[----:B------:R-:W-:Y:S05]  /*18460*/  @P2 BRA `(.L_x_40) ;  /* 0x0000000000082947 */ /* 0x000fea0003800000 */
[----:B------:R-:W1:Y:S02]  /*18470*/  SYNCS.PHASECHK.TRANS64.TRYWAIT P2, [UR5+0x70000], R8 ;  /* 0x07000008ff0075a7 */ /* 0x000e640008040145 */
[----:B-1----:R-:W-:Y:S05]  /*18480*/  @!P2 BRA `(.L_x_41) ;  /* 0x000000dc00c4a947 */ /* 0x002fea0003800000 */
.L_x_40:
        /* <DEDUP_REMOVED lines=191> */
[----:B---3--:R-:W-:Y:S01]  /*19080*/  MOV R2, R150 ;  /* 0x0000009600027202 */ /* 0x008fe20000000f00 */
[----:B-1----:R-:W-:Y:S01]  /*19090*/  IMAD.MOV.U32 R0, RZ, RZ, R151 ;  /* 0x000000ffff007224 */ /* 0x002fe200078e0097 */
        /* <DEDUP_REMOVED lines=96> */
[----:B------:R-:W2:Y:S01]  /*196a0*/  LDL.LU.64 R134, [R1+0xb00] ;  /* 0x000b000001867983 */ /* 0x000ea20000300a00 */
[----:B------:R-:W-:Y:S02]  /*196b0*/  MOV R207, R85 ;  /* 0x0000005500cf7202 */ /* 0x000fe40000000f00 */
[----:B------:R-:W-:Y:S01]  /*196c0*/  MOV R210, R82 ;  /* 0x0000005200d27202 */ /* 0x000fe20000000f00 */
[----:B------:R-:W2:Y:S01]  /*196d0*/  LDL.LU.64 R132, [R1+0xaf8] ;  /* 0x000af80001847983 */ /* 0x000ea20000300a00 */
[----:B------:R-:W-:Y:S02]  /*196e0*/  MOV R212, R80 ;  /* 0x0000005000d47202 */ /* 0x000fe40000000f00 */
        /* <DEDUP_REMOVED lines=547> */
[----:B------:R-:W-:-:S03]  /*1b920*/  MOV R0, R151 ;  /* 0x0000009700007202 */ /* 0x000fc60000000f00 */
[----:B------:R-:W-:Y:S01]  /*1b930*/  STL.64 [R1+0x50], R44 ;  /* 0x0000502c01007387 */ /* 0x000fe20000100a00 */
[----:B------:R-:W-:Y:S01]  /*1b940*/  MOV R10, R148 ;  /* 0x00000094000a7202 */ /* 0x000fe20000000f00 */
[----:B------:R-:W-:Y:S02]  /*1b950*/  IMAD.MOV.U32 R9, RZ, RZ, R149 ;  /* 0x000000ffff097224 */ /* 0x000fe400078e0095 */
[----:B------:R-:W-:Y:S01]  /*1b960*/  STL.64 [R1+0x58], R46 ;  /* 0x0000582e01007387 */ /* 0x000fe20000100a00 */
[----:B------:R-:W-:-:S03]  /*1b970*/  MOV R12, R146 ;  /* 0x00000092000c7202 */ /* 0x000fc60000000f00 */
[----:B------:R1:W-:Y:S01]  /*1b980*/  STL [R1+0x60], R48 ;  /* 0x0000603001007387 */ /* 0x0003e20000100800 */
        /* <DEDUP_REMOVED lines=254> */
[----:B------:R-:W-:-:S03]  /*1c970*/  IMAD.MOV.U32 R50, RZ, RZ, R3 ;  /* 0x000000ffff327224 */ /* 0x000fc600078e0003 */
[----:B------:R-:W2:Y:S04]  /*1c980*/  LDL.LU R46, [R1+0x58] ;  /* 0x00005800012e7983 */ /* 0x000ea80000300800 */
[----:B------:R-:W2:Y:S01]  /*1c990*/  LDL.LU R47, [R1+0x5c] ;  /* 0x00005c00012f7983 */ /* 0x000ea20000300800 */
[----:B------:R-:W-:-:S03]  /*1c9a0*/  MOV R51, R152 ;  /* 0x0000009800337202 */ /* 0x000fc60000000f00 */
[----:B------:R-:W2:Y:S01]  /*1c9b0*/  LDL.LU R48, [R1+0x60] ;  /* 0x0000600001307983 */ /* 0x000ea20000300800 */
[----:B------:R-:W-:-:S03]  /*1c9c0*/  MOV R52, R153 ;  /* 0x0000009900347202 */ /* 0x000fc60000000f00 */
[----:B------:R-:W3:Y:S01]  /*1c9d0*/  LDL.LU R155, [R1+0x554] ;  /* 0x00055400019b7983 */ /* 0x000ee20000300800 */
[----:B------:R-:W-:-:S03]  /*1c9e0*/  MOV R53, R154 ;  /* 0x0000009a00357202 */ /* 0x000fc60000000f00 */
[----:B------:R-:W3:Y:S04]  /*1c9f0*/  LDL.LU R3, [R1+0x550] ;  /* 0x0005500001037983 */ /* 0x000ee80000300800 */
[----:B------:R-:W2:Y:S04]  /*1ca00*/  LDL.LU R152, [R1+0x54c] ;  /* 0x00054c0001987983 */ /* 0x000ea80000300800 */
[----:B------:R-:W2:Y:S04]  /*1ca10*/  LDL.LU R153, [R1+0x548] ;  /* 0x0005480001997983 */ /* 0x000ea80000300800 */
[----:B------:R-:W2:Y:S01]  /*1ca20*/  LDL.LU R154, [R1+0x544] ;  /* 0x00054400019a7983 */ /* 0x000ea20000300800 */
        /* <DEDUP_REMOVED lines=291> */
.L_x_42:
[----:B------:R-:W-:-:S04]  /*1dc60*/  ULEA UR5, UR7, UR60, 0x3 ;  /* 0x0000003c07057291 */ /* 0x000fc8000f8e183f */
[----:B------:R-:W-:-:S04]  /*1dc70*/  UIADD3 UR5, UR5, 0x70028, URZ ;  /* 0x0007002805057890 */ /* 0x000fc8000fffe03f */
[----:B------:R-:W-:-:S09]  /*1dc80*/  UPRMT UR5, URZ, 0x654, UR5 ;  /* 0x000006543f057896 */ /* 0x000fd20008000005 */
[----:B------:R-:W-:Y:S01]  /*1dc90*/  SYNCS.ARRIVE.TRANS64.RED.A1T0 RZ, [UR5], RZ ;  /* 0x000000ffffff79a7 */ /* 0x000fe20008100405 */
[----:B------:R-:W-:Y:S05]  /*1dca0*/  @P1 BRA `(.L_x_43) ;  /* 0x0000000000041947 */ /* 0x000fea0003800000 */
[----:B------:R-:W-:Y:S01]  /*1dcb0*/  BPT.TRAP 0x1 ;  /* 0x000000040000795c */ /* 0x000fe20000300000 */
.L_x_43:
[----:B------:R-:W-:-:S04]  /*1dcc0*/  UIADD3 UR5, UR7, 0x1, URZ ;  /* 0x0000000107057890 */ /* 0x000fc8000fffe03f */
[----:B------:R-:W-:-:S04]  /*1dcd0*/  UISETP.NE.AND UP0, UPT, UR5, 0x5, UPT ;  /* 0x000000050500788c */ /* 0x000fc8000bf05270 */
[----:B------:R-:W-:Y:S01]  /*1dce0*/  USEL UR5, UR5, URZ, UP0 ;  /* 0x0000003f05057287 */ /* 0x000fe20008000000 */
[----:B------:R-:W-:Y:S11]  /*1dcf0*/  @!P0 BRA `(.L_x_44) ;  /* 0x0000000000048947 */ /* 0x000ff60003800000 */
[----:B------:R-:W-:Y:S01]  /*1dd00*/  BPT.TRAP 0x1 ;  /* 0x000000040000795c */ /* 0x000fe20000300000 */
.L_x_44:
[----:B------:R-:W-:-:S04]  /*1dd10*/  ULEA UR7, UR5, UR60, 0x3 ;  /* 0x0000003c05077291 */ /* 0x000fc8000f8e183f */
[----:B------:R-:W-:-:S04]  /*1dd20*/  UIADD3 UR7, UR7, 0x70028, URZ ;  /* 0x0007002807077890 */ /* 0x000fc8000fffe03f */
[----:B------:R-:W-:-:S09]  /*1dd30*/  UPRMT UR7, URZ, 0x654, UR7 ;  /* 0x000006543f077896 */ /* 0x000fd20008000007 */
[----:B------:R-:W-:Y:S01]  /*1dd40*/  SYNCS.ARRIVE.TRANS64.RED.A1T0 RZ, [UR7], RZ ;  /* 0x000000ffffff79a7 */ /* 0x000fe20008100407 */
[----:B------:R-:W-:Y:S05]  /*1dd50*/  @P1 BRA `(.L_x_45) ;  /* 0x0000000000041947 */ /* 0x000fea0003800000 */
[----:B------:R-:W-:Y:S01]  /*1dd60*/  BPT.TRAP 0x1 ;  /* 0x000000040000795c */ /* 0x000fe20000300000 */
.L_x_45:
[----:B------:R-:W-:Y:S01]  /*1dd70*/  UIADD3 UR4, UR4, 0x1, URZ ;  /* 0x0000000104047890 */ /* 0x000fe2000fffe03f */
[C---:B-----5:R-:W-:Y:S01]  /*1dd80*/  ISETP.GT.AND P2, PT, R185.reuse, 0x1, PT ;  /* 0x00000001b900780c */ /* 0x060fe20003f44270 */
[----:B------:R-:W-:Y:S01]  /*1dd90*/  UIADD3 UR5, UR5, 0x1, URZ ;  /* 0x0000000105057890 */ /* 0x000fe2000fffe03f */
[----:B------:R-:W-:Y:S01]  /*1dda0*/  IADD3 R3, R185, -0x1, RZ ;  /* 0xffffffffb9037810 */ /* 0x000fe20007ffe0ff */
[----:B------:R-:W-:Y:S01]  /*1ddb0*/  UISETP.NE.AND UP1, UPT, UR4, 0x5, UPT ;  /* 0x000000050400788c */ /* 0x000fe2000bf25270 */
[----:B------:R-:W-:Y:S01]  /*1ddc0*/  IADD3 R2, R2, 0x40, RZ ;  /* 0x0000004002027810 */ /* 0x000fe20007ffe0ff */
[----:B------:R-:W-:Y:S01]  /*1ddd0*/  UISETP.NE.AND UP0, UPT, UR5, 0x5, UPT ;  /* 0x000000050500788c */ /* 0x000fe2000bf05270 */
[----:B------:R-:W-:Y:S01]  /*1dde0*/  MOV R23, R7 ;  /* 0x0000000700177202 */ /* 0x000fe20000000f00 */
[----:B------:R-:W-:Y:S01]  /*1ddf0*/  USEL UR7, URZ, 0x1, UP1 ;  /* 0x000000013f077887 */ /* 0x000fe20008800000 */
[----:B------:R-:W-:Y:S01]  /*1de00*/  IMAD.MOV.U32 R185, RZ, RZ, R3 ;  /* 0x000000ffffb97224 */ /* 0x000fe200078e0003 */
[----:B------:R-:W-:Y:S01]  /*1de10*/  USEL UR4, UR4, URZ, UP1 ;  /* 0x0000003f04047287 */ /* 0x000fe20008800000 */
[----:B------:R-:W-:-:S03]  /*1de20*/  MOV R184, R6 ;  /* 0x0000000600b87202 */ /* 0x000fc60000000f00 */
[----:B------:R-:W-:Y:S01]  /*1de30*/  LOP3.LUT R0, R186, UR7, RZ, 0x3c, !PT ;  /* 0x00000007ba007c12 */ /* 0x000fe2000f8e3cff */
[----:B------:R-:W-:Y:S01]  /*1de40*/  USEL UR7, UR5, URZ, UP0 ;  /* 0x0000003f05077287 */ /* 0x000fe20008000000 */
[----:B------:R-:W-:Y:S11]  /*1de50*/  @P2 BRA `(.L_x_46) ;  /* 0xffffff5000902947 */ /* 0x000ff6000383ffff */
.L_x_35:
[----:B------:R-:W1:Y:S01]  /*1de60*/  SHFL.BFLY PT, R0, R188, 0x1, 0x1f ;  /* 0x0c201f00bc007f89 */ /* 0x000e6200000e0000 */
[----:B------:R-:W-:Y:S01]  /*1de70*/  BSSY B0, `(.L_x_47) ;  /* 0x0000025000007945 */ /* 0x000fe20003800000 */
[----:B------:R-:W-:Y:S01]  /*1de80*/  MOV R12, 0x7f800000 ;  /* 0x7f800000000c7802 */ /* 0x000fe20000000f00 */
[----:B------:R-:W-:Y:S01]  /*1de90*/  IMAD.MOV.U32 R11, RZ, RZ, 0x3f800000 ;  /* 0x3f800000ff0b7424 */ /* 0x000fe200078e00ff */
[----:B------:R-:W2:Y:S01]  /*1dea0*/  SHFL.BFLY PT, R2, R187, 0x1, 0x1f ;  /* 0x0c201f00bb027f89 */ /* 0x000ea200000e0000 */
[----:B------:R-:W-:Y:S01]  /*1deb0*/  MOV R10, 0x7f800000 ;  /* 0x7f800000000a7802 */ /* 0x000fe20000000f00 */
[----:B-1----:R-:W-:Y:S01]  /*1dec0*/  FADD R188, R0, R188 ;  /* 0x000000bc00bc7221 */ /* 0x002fe20000000000 */
[----:B--2---:R-:W-:-:S04]  /*1ded0*/  FADD R187, R2, R187 ;  /* 0x000000bb02bb7221 */ /* 0x004fc80000000000 */
[----:B------:R-:W1:Y:S04]  /*1dee0*/  SHFL.BFLY PT, R0, R188, 0x2, 0x1f ;  /* 0x0c401f00bc007f89 */ /* 0x000e6800000e0000 */
[----:B------:R-:W2:Y:S01]  /*1def0*/  SHFL.BFLY PT, R13, R187, 0x2, 0x1f ;  /* 0x0c401f00bb0d7f89 */ /* 0x000ea200000e0000 */
[C---:B-1----:R-:W-:Y:S01]  /*1df00*/  FSETP.NE.AND P0, PT, R188.reuse, -R0, PT ;  /* 0x80000000bc00720b */ /* 0x042fe20003f05000 */
[----:B------:R-:W-:Y:S01]  /*1df10*/  FADD R188, R188, R0 ;  /* 0x00000000bcbc7221 */ /* 0x000fe20000000000 */
[----:B------:R-:W-:Y:S01]  /*1df20*/  MOV R0, 0x3f800000 ;  /* 0x3f80000000007802 */ /* 0x000fe20000000f00 */
[----:B--2---:R-:W-:-:S10]  /*1df30*/  FADD R4, R187, R13 ;  /* 0x0000000dbb047221 */ /* 0x004fd40000000000 */
[----:B------:R-:W-:Y:S05]  /*1df40*/  @!P0 BRA `(.L_x_48) ;  /* 0x00000000005c8947 */ /* 0x000fea0003800000 */
[----:B------:R-:W-:Y:S01]  /*1df50*/  MOV R0, R188 ;  /* 0x000000bc00007202 */ /* 0x000fe20000000f00 */
[----:B------:R-:W-:Y:S04]  /*1df60*/  BSSY B1, `(.L_x_49) ;  /* 0x000000d000017945 */ /* 0x000fe80003800000 */
[----:B------:R-:W-:-:S05]  /*1df70*/  VIADD R2, R0, 0x1800000 ;  /* 0x0180000000027836 */ /* 0x000fca0000000000 */
[----:B------:R-:W-:-:S04]  /*1df80*/  LOP3.LUT R2, R2, 0x7f800000, RZ, 0xc0, !PT ;  /* 0x7f80000002027812 */ /* 0x000fc800078ec0ff */
[----:B------:R-:W-:-:S13]  /*1df90*/  ISETP.GT.U32.AND P0, PT, R2, 0x1ffffff, PT ;  /* 0x01ffffff0200780c */ /* 0x000fda0003f04070 */
[----:B------:R-:W-:Y:S05]  /*1dfa0*/  @P0 BRA `(.L_x_50) ;  /* 0x0000000000100947 */ /* 0x000fea0003800000 */
[----:B------:R-:W-:-:S07]  /*1dfb0*/  MOV R9, 0x1dfd0 ;  /* 0x0001dfd000097802 */ /* 0x000fce0000000f00 */
[----:B------:R-:W-:Y:S05]  /*1dfc0*/  CALL.REL.NOINC `($__internal_0_$__cuda_sm20_rcp_rn_f32_slowpath) ;  /* 0x0000008400a47944 */ /* 0x000fea0003c00000 */
[----:B------:R-:W-:Y:S01]  /*1dfd0*/  MOV R2, R5 ;  /* 0x0000000500027202 */ /* 0x000fe20000000f00 */
[----:B------:R-:W-:Y:S06]  /*1dfe0*/  BRA `(.L_x_51) ;  /* 0x0000000000107947 */ /* 0x000fec0003800000 */
.L_x_50:
[----:B------:R-:W1:Y:S02]  /*1dff0*/  MUFU.RCP R2, R0 ;  /* 0x0000000000027308 */ /* 0x000e640000001000 */
[----:B-1----:R-:W-:-:S04]  /*1e000*/  FFMA R3, R0, R2, -1 ;  /* 0xbf80000000037423 */ /* 0x002fc80000000002 */
[----:B------:R-:W-:-:S04]  /*1e010*/  FADD.FTZ R3, -R3, -RZ ;  /* 0x800000ff03037221 */ /* 0x000fc80000010100 */
[----:B------:R-:W-:-:S07]  /*1e020*/  FFMA R2, R2, R3, R2 ;  /* 0x0000000302027223 */ /* 0x000fce0000000002 */
.L_x_51:
[----:B------:R-:W-:Y:S05]  /*1e030*/  BSYNC B1 ;  /* 0x0000000000017941 */ /* 0x000fea0003800000 */
.L_x_49:
[----:B------:R-:W-:Y:S01]  /*1e040*/  FSETP.GEU.AND P0, PT, |R0|, 1.175494350822287508e-38, PT ;  /* 0x008000000000780b */ /* 0x000fe20003f0e200 */
[----:B------:R-:W-:-:S12]  /*1e050*/  ULDC UR4, c[0x0][0x600] ;  /* 0x0001800000047ab9 */ /* 0x000fd80000000800 */
[----:B------:R-:W-:-:S06]  /*1e060*/  @!P0 FMUL R0, R0, 16777216 ;  /* 0x4b80000000008820 */ /* 0x000fcc0000400000 */
[----:B------:R-:W1:Y:S02]  /*1e070*/  MUFU.LG2 R0, R0 ;  /* 0x0000000000007308 */ /* 0x000e640000000c00 */
[----:B-1----:R-:W-:-:S04]  /*1e080*/  @!P0 FADD R0, R0, -24 ;  /* 0xc1c0000000008421 */ /* 0x002fc80000000000 */
[----:B------:R-:W-:-:S04]  /*1e090*/  FMUL R0, R0, 0.69314718246459960938 ;  /* 0x3f31721800007820 */ /* 0x000fc80000400000 */
[----:B------:R-:W-:Y:S01]  /*1e0a0*/  FFMA R10, R7, UR4, R0 ;  /* 0x00000004070a7c23 */ /* 0x000fe20008000000 */
[----:B------:R-:W-:-:S07]  /*1e0b0*/  MOV R0, R2 ;  /* 0x0000000200007202 */ /* 0x000fce0000000f00 */
.L_x_48:
[----:B------:R-:W-:Y:S05]  /*1e0c0*/  BSYNC B0 ;  /* 0x0000000000007941 */ /* 0x000fea0003800000 */
.L_x_47:
[----:B------:R-:W2:Y:S01]  /*1e0d0*/  LDL.LU R165, [R1] ;  /* 0x0000000001a57983 */ /* 0x000ea20000300800 */
[----:B------:R-:W-:-:S03]  /*1e0e0*/  ULDC UR4, c[0x0][0x608] ;  /* 0x0001820000047ab9 */ /* 0x000fc60000000800 */
[----:B------:R-:W3:Y:S04]  /*1e0f0*/  LDL.LU R161, [R1+0x4] ;  /* 0x0000040001a17983 */ /* 0x000ee80000300800 */
[----:B------:R-:W4:Y:S04]  /*1e100*/  LDL.LU R157, [R1+0x10] ;  /* 0x00001000019d7983 */ /* 0x000f280000300800 */
[----:B------:R-:W5:Y:S04]  /*1e110*/  LDL.LU R153, [R1+0x14] ;  /* 0x0000140001997983 */ /* 0x000f680000300800 */
        /* <DEDUP_REMOVED lines=59> */
[----:B------:R-:W5:Y:S01]  /*1e4d0*/  LDL.LU R2, [R1+0x1f4] ;  /* 0x0001f40001027983 */ /* 0x000f620000300800 */
[----:B------:R-:W-:Y:S01]  /*1e4e0*/  FMUL R0, R0, UR4 ;  /* 0x0000000400007c20 */ /* 0x000fe20008400000 */
[----:B------:R-:W-:Y:S01]  /*1e4f0*/  FSETP.NE.AND P0, PT, R187, -R13, PT ;  /* 0x8000000dbb00720b */ /* 0x000fe20003f05000 */
[----:B------:R-:W-:Y:S02]  /*1e500*/  BSSY B0, `(.L_x_52) ;  /* 0x00000ea000007945 */ /* 0x000fe40003800000 */
[-C--:B------:R-:W-:Y:S01]  /*1e510*/  FMUL R77, R77, R0.reuse ;  /* 0x000000004d4d7220 */ /* 0x080fe20000400000 */
[-C--:B------:R-:W-:Y:S01]  /*1e520*/  FMUL R81, R81, R0.reuse ;  /* 0x0000000051517220 */ /* 0x080fe20000400000 */
[-C--:B--2---:R-:W-:Y:S01]  /*1e530*/  FMUL R165, R165, R0.reuse ;  /* 0x00000000a5a57220 */ /* 0x084fe20000400000 */
[-C--:B---3--:R-:W-:Y:S01]  /*1e540*/  FMUL R161, R161, R0.reuse ;  /* 0x00000000a1a17220 */ /* 0x088fe20000400000 */
[-C--:B----4-:R-:W-:Y:S01]  /*1e550*/  FMUL R157, R157, R0.reuse ;  /* 0x000000009d9d7220 */ /* 0x090fe20000400000 */
[-C--:B-----5:R-:W-:Y:S01]  /*1e560*/  FMUL R153, R153, R0.reuse ;  /* 0x0000000099997220 */ /* 0x0a0fe20000400000 */
        /* <DEDUP_REMOVED lines=39> */
[----:B------:R-:W-:-:S04]  /*1e7e0*/  FMUL R235, R163, R0 ;  /* 0x00000000a3eb7220 */ /* 0x000fc80000400000 */
[----:B------:R-:W-:Y:S01]  /*1e7f0*/  STL [R1], R164 ;  /* 0x000000a401007387 */ /* 0x000fe20000100800 */
[-C--:B------:R-:W-:Y:S01]  /*1e800*/  FMUL R160, R160, R0.reuse ;  /* 0x00000000a0a07220 */ /* 0x080fe20000400000 */
[----:B------:R-:W-:-:S04]  /*1e810*/  FMUL R237, R159, R0 ;  /* 0x000000009fed7220 */ /* 0x000fc80000400000 */
[----:B------:R-:W-:Y:S01]  /*1e820*/  STL [R1+0x10], R160 ;  /* 0x000010a001007387 */ /* 0x000fe20000100800 */
[-C--:B------:R-:W-:Y:S01]  /*1e830*/  FMUL R159, R156, R0.reuse ;  /* 0x000000009c9f7220 */ /* 0x080fe20000400000 */
[----:B------:R-:W-:-:S04]  /*1e840*/  FMUL R156, R155, R0 ;  /* 0x000000009b9c7220 */ /* 0x000fc80000400000 */
        /* <DEDUP_REMOVED lines=30> */
[----:B------:R1:W-:Y:S01]  /*1ea30*/  STL [R1+0xd0], R7 ;  /* 0x0000d00701007387 */ /* 0x0003e20000100800 */
[-C--:B------:R-:W-:Y:S01]  /*1ea40*/  FMUL R3, R2, R0.reuse ;  /* 0x0000000002037220 */ /* 0x080fe20000400000 */
[-C--:B------:R-:W-:Y:S02]  /*1ea50*/  FMUL R2, R25, R0.reuse ;  /* 0x0000000019027220 */ /* 0x080fe40000400000 */
[----:B------:R-:W-:Y:S04]  /*1ea60*/  STL [R1+0xf4], R8 ;  /* 0x0000f40801007387 */ /* 0x000fe80000100800 */
[----:B------:R2:W-:Y:S01]  /*1ea70*/  STL [R1+0xe0], R3 ;  /* 0x0000e00301007387 */ /* 0x0005e20000100800 */
[----:B-1----:R-:W-:-:S05]  /*1ea80*/  FMUL R7, R24, R0 ;  /* 0x0000000018077220 */ /* 0x002fca0000400000 */
[----:B------:R1:W-:Y:S01]  /*1ea90*/  STL [R1+0x104], R7 ;  /* 0x0001040701007387 */ /* 0x0003e20000100800 */
[----:B--2---:R-:W-:-:S03]  /*1eaa0*/  FMUL R3, R28, R0 ;  /* 0x000000001c037220 */ /* 0x004fc60000400000 */
[----:B------:R2:W-:Y:S04]  /*1eab0*/  STL [R1+0xf0], R2 ;  /* 0x0000f00201007387 */ /* 0x0005e80000100800 */
[----:B------:R3:W-:Y:S01]  /*1eac0*/  STL [R1+0x114], R3 ;  /* 0x0001140301007387 */ /* 0x0007e20000100800 */
[-C--:B-1----:R-:W-:Y:S01]  /*1ead0*/  FMUL R7, R29, R0.reuse ;  /* 0x000000001d077220 */ /* 0x082fe20000400000 */
[----:B--2---:R-:W-:-:S04]  /*1eae0*/  FMUL R2, R32, R0 ;  /* 0x0000000020027220 */ /* 0x004fc80000400000 */
[----:B------:R1:W-:Y:S01]  /*1eaf0*/  STL [R1+0x100], R7 ;  /* 0x0001000701007387 */ /* 0x0003e20000100800 */
[----:B---3--:R-:W-:-:S03]  /*1eb00*/  FMUL R3, R33, R0 ;  /* 0x0000000021037220 */ /* 0x008fc60000400000 */
        /* <DEDUP_REMOVED lines=45> */
[-C--:B--2---:R-:W-:Y:S01]  /*1ede0*/  FMUL R2, R80, R0.reuse ;  /* 0x0000000050027220 */ /* 0x084fe20000400000 */
[----:B---3--:R-:W-:-:S04]  /*1edf0*/  FMUL R3, R85, R0 ;  /* 0x0000000055037220 */ /* 0x008fc80000400000 */
[----:B------:R1:W-:Y:S04]  /*1ee00*/  STL [R1+0x1d4], R2 ;  /* 0x0001d40201007387 */ /* 0x0003e80000100800 */
        /* <DEDUP_REMOVED lines=63> */
[----:B------:R-:W-:-:S04]  /*1f200*/  FMUL R0, R149, R0 ;  /* 0x0000000095007220 */ /* 0x000fc80000400000 */
[----:B------:R2:W-:Y:S04]  /*1f210*/  STL [R1+0x270], R2 ;  /* 0x0002700201007387 */ /* 0x0005e80000100800 */
[----:B------:R2:W-:Y:S01]  /*1f220*/  STL [R1+0x268], R0 ;  /* 0x0002680001007387 */ /* 0x0005e20000100800 */
[----:B------:R-:W-:Y:S05]  /*1f230*/  @!P0 BRA `(.L_x_53) ;  /* 0x0000000000588947 */ /* 0x000fea0003800000 */
[----:B--2---:R-:W-:Y:S01]  /*1f240*/  IADD3 R0, R4, 0x1800000, RZ ;  /* 0x0180000004007810 */ /* 0x004fe20007ffe0ff */
[----:B------:R-:W-:Y:S03]  /*1f250*/  BSSY B1, `(.L_x_54) ;  /* 0x000000c000017945 */ /* 0x000fe60003800000 */
[----:B------:R-:W-:-:S04]  /*1f260*/  LOP3.LUT R0, R0, 0x7f800000, RZ, 0xc0, !PT ;  /* 0x7f80000000007812 */ /* 0x000fc800078ec0ff */
[----:B------:R-:W-:-:S13]  /*1f270*/  ISETP.GT.U32.AND P0, PT, R0, 0x1ffffff, PT ;  /* 0x01ffffff0000780c */ /* 0x000fda0003f04070 */
[----:B------:R-:W-:Y:S05]  /*1f280*/  @P0 BRA `(.L_x_55) ;  /* 0x0000000000100947 */ /* 0x000fea0003800000 */
[----:B------:R-:W-:Y:S01]  /*1f290*/  IMAD.MOV.U32 R0, RZ, RZ, R4 ;  /* 0x000000ffff007224 */ /* 0x000fe200078e0004 */
[----:B------:R-:W-:-:S07]  /*1f2a0*/  MOV R9, 0x1f2c0 ;  /* 0x0001f2c000097802 */ /* 0x000fce0000000f00 */
[----:B------:R-:W-:Y:S05]  /*1f2b0*/  CALL.REL.NOINC `($__internal_0_$__cuda_sm20_rcp_rn_f32_slowpath) ;  /* 0x0000007000e87944 */ /* 0x000fea0003c00000 */
[----:B------:R-:W-:Y:S05]  /*1f2c0*/  BRA `(.L_x_56) ;  /* 0x0000000000107947 */ /* 0x000fea0003800000 */
.L_x_55:
[----:B------:R-:W1:Y:S02]  /*1f2d0*/  MUFU.RCP R5, R4 ;  /* 0x0000000400057308 */ /* 0x000e640000001000 */
[----:B-1----:R-:W-:-:S04]  /*1f2e0*/  FFMA R0, R4, R5, -1 ;  /* 0xbf80000004007423 */ /* 0x002fc80000000005 */
[----:B------:R-:W-:-:S04]  /*1f2f0*/  FADD.FTZ R0, -R0, -RZ ;  /* 0x800000ff00007221 */ /* 0x000fc80000010100 */
[----:B------:R-:W-:-:S07]  /*1f300*/  FFMA R5, R5, R0, R5 ;  /* 0x0000000005057223 */ /* 0x000fce0000000005 */
.L_x_56:
[----:B------:R-:W-:Y:S05]  /*1f310*/  BSYNC B1 ;  /* 0x0000000000017941 */ /* 0x000fea0003800000 */
.L_x_54:
[----:B------:R-:W-:Y:S01]  /*1f320*/  FSETP.GEU.AND P0, PT, |R4|, 1.175494350822287508e-38, PT ;  /* 0x008000000400780b */ /* 0x000fe20003f0e200 */
[----:B------:R-:W-:Y:S01]  /*1f330*/  ULDC UR4, c[0x0][0x600] ;  /* 0x0001800000047ab9 */ /* 0x000fe20000000800 */
[----:B------:R-:W-:-:S11]  /*1f340*/  MOV R11, R5 ;  /* 0x00000005000b7202 */ /* 0x000fd60000000f00 */
[----:B------:R-:W-:-:S06]  /*1f350*/  @!P0 FMUL R4, R4, 16777216 ;  /* 0x4b80000004048820 */ /* 0x000fcc0000400000 */
[----:B------:R-:W1:Y:S02]  /*1f360*/  MUFU.LG2 R4, R4 ;  /* 0x0000000400047308 */ /* 0x000e640000000c00 */
[----:B-1----:R-:W-:-:S04]  /*1f370*/  @!P0 FADD R4, R4, -24 ;  /* 0xc1c0000004048421 */ /* 0x002fc80000000000 */
[----:B------:R-:W-:-:S04]  /*1f380*/  FMUL R4, R4, 0.69314718246459960938 ;  /* 0x3f31721804047820 */ /* 0x000fc80000400000 */
[----:B------:R-:W-:-:S07]  /*1f390*/  FFMA R12, R6, UR4, R4 ;  /* 0x00000004060c7c23 */ /* 0x000fce0008000004 */
.L_x_53:
[----:B------:R-:W-:Y:S05]  /*1f3a0*/  BSYNC B0 ;  /* 0x0000000000007941 */ /* 0x000fea0003800000 */
.L_x_52:
[----:B--2---:R-:W2:Y:S01]  /*1f3b0*/  LDL R0, [R1+0x274] ;  /* 0x0002740001007983 */ /* 0x004ea20000100800 */
        /* <DEDUP_REMOVED lines=64> */
[----:B--2---:R-:W-:-:S03]  /*1f7c0*/  R2UR UR5, R0 ;  /* 0x00000000000572ca */ /* 0x004fc600000e0000 */
[----:B------:R-:W2:Y:S01]  /*1f7d0*/  LDL.LU R0, [R1+0x1fc] ;  /* 0x0001fc0001007983 */ /* 0x000ea20000300800 */
[----:B------:R-:W-:Y:S01]  /*1f7e0*/  FMUL R11, R11, UR4 ;  /* 0x000000040b0b7c20 */ /* 0x000fe20008400000 */
[----:B------:R-:W-:-:S04]  /*1f7f0*/  UISETP.NE.AND UP0, UPT, UR61, 0x1, UPT ;  /* 0x000000013d00788c */ /* 0x000fc8000bf05270 */
[----:B------:R-:W-:Y:S01]  /*1f800*/  USEL UR4, URZ, 0x1, UP0 ;  /* 0x000000013f047887 */ /* 0x000fe20008000000 */
[-C--:B------:R-:W-:Y:S01]  /*1f810*/  FMUL R136, R26, R11.reuse ;  /* 0x0000000b1a887220 */ /* 0x080fe20000400000 */
[-C--:B------:R-:W-:Y:S01]  /*1f820*/  FMUL R132, R30, R11.reuse ;  /* 0x0000000b1e847220 */ /* 0x080fe20000400000 */
[-C--:B------:R-:W-:Y:S01]  /*1f830*/  FMUL R128, R34, R11.reuse ;  /* 0x0000000b22807220 */ /* 0x080fe20000400000 */
[-C--:B------:R-:W-:Y:S01]  /*1f840*/  FMUL R124, R38, R11.reuse ;  /* 0x0000000b267c7220 */ /* 0x080fe20000400000 */
[-C--:B------:R-:W-:Y:S01]  /*1f850*/  FMUL R120, R42, R11.reuse ;  /* 0x0000000b2a787220 */ /* 0x080fe20000400000 */
[-C--:B------:R-:W-:Y:S01]  /*1f860*/  FMUL R116, R46, R11.reuse ;  /* 0x0000000b2e747220 */ /* 0x080fe20000400000 */
        /* <DEDUP_REMOVED lines=49> */
[-C--:B--2---:R-:W-:Y:S01]  /*1fb80*/  FMUL R22, R0, R11.reuse ;  /* 0x0000000b00167220 */ /* 0x084fe20000400000 */
[----:B------:R-:W-:-:S05]  /*1fb90*/  FMUL R0, R106, R11 ;  /* 0x0000000b6a007220 */ /* 0x000fca0000400000 */
[----:B------:R1:W-:Y:S04]  /*1fba0*/  STL [R1+0x1c], R0 ;  /* 0x00001c0001007387 */ /* 0x0003e80000100800 */
[----:B------:R2:W-:Y:S01]  /*1fbb0*/  STL [R1+0x24], R2 ;  /* 0x0000240201007387 */ /* 0x0005e20000100800 */
[-C--:B-1----:R-:W-:Y:S01]  /*1fbc0*/  FMUL R0, R114, R11.reuse ;  /* 0x0000000b72007220 */ /* 0x082fe20000400000 */
[----:B--2---:R-:W-:-:S04]  /*1fbd0*/  FMUL R2, R115, R11 ;  /* 0x0000000b73027220 */ /* 0x004fc80000400000 */
[----:B------:R1:W-:Y:S04]  /*1fbe0*/  STL [R1+0x2c], R0 ;  /* 0x00002c0001007387 */ /* 0x0003e80000100800 */
[----:B------:R2:W-:Y:S01]  /*1fbf0*/  STL [R1+0x20], R2 ;  /* 0x0000200201007387 */ /* 0x0005e20000100800 */
[----:B-1----:R-:W-:-:S03]  /*1fc00*/  FMUL R0, R119, R11 ;  /* 0x0000000b77007220 */ /* 0x002fc60000400000 */
[----:B------:R1:W-:Y:S01]  /*1fc10*/  STL [R1+0x34], R3 ;  /* 0x0000340301007387 */ /* 0x0003e20000100800 */
[----:B--2---:R-:W-:-:S03]  /*1fc20*/  FMUL R2, R122, R11 ;  /* 0x0000000b7a027220 */ /* 0x004fc60000400000 */
[----:B------:R2:W-:Y:S01]  /*1fc30*/  STL [R1+0x28], R0 ;  /* 0x0000280001007387 */ /* 0x0005e20000100800 */
[----:B-1----:R-:W-:-:S03]  /*1fc40*/  FMUL R3, R123, R11 ;  /* 0x0000000b7b037220 */ /* 0x002fc60000400000 */
        /* <DEDUP_REMOVED lines=24> */
[----:B------:R-:W-:Y:S01]  /*1fdd0*/  STL [R1+0x6c], R2 ;  /* 0x00006c0201007387 */ /* 0x000fe20000100800 */
[----:B---3--:R-:W-:-:S03]  /*1fde0*/  FMUL R0, R150, R11 ;  /* 0x0000000b96007220 */ /* 0x008fc60000400000 */
[----:B------:R-:W-:Y:S04]  /*1fdf0*/  STL [R1+0x60], R3 ;  /* 0x0000600301007387 */ /* 0x000fe80000100800 */
[----:B------:R1:W-:Y:S02]  /*1fe00*/  STL [R1+0x70], R0 ;  /* 0x0000700001007387 */ /* 0x0003e40000100800 */
[----:B-1----:R-:W-:-:S04]  /*1fe10*/  MOV R0, UR4 ;  /* 0x0000000400007c02 */ /* 0x002fc80008000f00 */
[----:B------:R-:W-:-:S04]  /*1fe20*/  SHF.L.U32 R0, R0, 0x1f, RZ ;  /* 0x0000001f00007819 */ /* 0x000fc800000006ff */
[----:B------:R-:W1:Y:S01]  /*1fe30*/  SYNCS.PHASECHK.TRANS64.TRYWAIT P0, [UR5+0x8], R0 ;  /* 0x00000800ff0075a7 */ /* 0x000e620008000145 */
[----:B------:R-:W-:-:S05]  /*1fe40*/  FMUL R2, R151, R11 ;  /* 0x0000000b97027220 */ /* 0x000fca0000400000 */
[----:B------:R2:W-:Y:S02]  /*1fe50*/  STL [R1+0x68], R2 ;  /* 0x0000680201007387 */ /* 0x0005e40000100800 */
[----:B--2---:R-:W2:Y:S01]  /*1fe60*/  S2R R2, SR_TID.X ;  /* 0x0000000000027919 */ /* 0x004ea20000002100 */
        /* <DEDUP_REMOVED lines=52> */
[----:B-12---:R-:W-:Y:S06]  /*201b0*/  @!P0 BRA `(.L_x_57) ;  /* 0x0000006000908947 */ /* 0x006fec0003800000 */
.L_x_135:
[C---:B------:R-:W-:Y:S01]  /*201c0*/  LOP3.LUT P0, RZ, R2.reuse, 0x3, RZ, 0xc0, !PT ;  /* 0x0000000302ff7812 */ /* 0x040fe2000780c0ff */
[----:B------:R-:W-:Y:S01]  /*201d0*/  ULDC.64 UR8, c[0x0][0x208] ;  /* 0x0000820000087ab9 */ /* 0x000fe20000000a00 */
[----:B------:R-:W-:Y:S01]  /*201e0*/  LOP3.LUT R62, R2, 0x7f, RZ, 0xc0, !PT ;  /* 0x0000007f023e7812 */ /* 0x000fe200078ec0ff */
[----:B------:R-:W-:Y:S03]  /*201f0*/  BSSY B0, `(.L_x_58) ;  /* 0x0000018000007945 */ /* 0x000fe60003800000 */
[----:B------:R-:W-:-:S07]  /*20200*/  SHF.R.U32.HI R60, RZ, 0x5, R62 ;  /* 0x00000005ff3c7819 */ /* 0x000fce000001163e */
[----:B------:R-:W-:Y:S05]  /*20210*/  @P0 BRA `(.L_x_59) ;  /* 0x0000000000540947 */ /* 0x000fea0003800000 */
[----:B------:R-:W2:Y:S01]  /*20220*/  S2UR UR4, SR_CTAID.Y ;  /* 0x00000000000479c3 */ /* 0x000ea20000002600 */
[----:B------:R-:W-:Y:S01]  /*20230*/  SHF.R.U32.HI R2, RZ, 0x2, R2 ;  /* 0x00000002ff027819 */ /* 0x000fe20000011602 */
[----:B------:R-:W-:Y:S01]  /*20240*/  ULDC.64 UR6, c[0x0][0x688] ;  /* 0x0001a20000067ab9 */ /* 0x000fe20000000a00 */
[----:B-1----:R-:W-:Y:S01]  /*20250*/  SHF.L.U32 R0, R60, 0x4, RZ ;  /* 0x000000043c007819 */ /* 0x002fe200000006ff */
[----:B------:R-:W-:Y:S01]  /*20260*/  ULDC UR10, c[0x0][0x288] ;  /* 0x0000a200000a7ab9 */ /* 0x000fe20000000800 */
[----:B------:R-:W-:-:S03]  /*20270*/  LOP3.LUT R2, R2, 0x7, RZ, 0xc0, !PT ;  /* 0x0000000702027812 */ /* 0x000fc600078ec0ff */
[----:B------:R-:W1:Y:S01]  /*20280*/  S2UR UR5, SR_CTAID.Z ;  /* 0x00000000000579c3 */ /* 0x000e620000002700 */
[----:B------:R-:W-:-:S05]  /*20290*/  LOP3.LUT R0, R0, 0xfffffff0, R2, 0xe2, !PT ;  /* 0xfffffff000007812 */ /* 0x000fca00078ee202 */
[----:B------:R-:W-:-:S05]  /*202a0*/  VIADD R2, R0, UR42 ;  /* 0x0000002a00027c36 */ /* 0x000fca0008000000 */
[C---:B------:R-:W-:Y:S02]  /*202b0*/  ISETP.GE.U32.AND P0, PT, R2.reuse, UR10, PT ;  /* 0x0000000a02007c0c */ /* 0x040fe4000bf06070 */
[----:B------:R-:W-:Y:S01]  /*202c0*/  IADD3 R2, R2, 0x8, RZ ;  /* 0x0000000802027810 */ /* 0x000fe20007ffe0ff */
[----:B--2---:R-:W-:-:S03]  /*202d0*/  UIMAD UR4, UR4, UR6, UR42 ;  /* 0x00000006040472a4 */ /* 0x004fc6000f8e022a */
[----:B------:R-:W-:Y:S01]  /*202e0*/  ISETP.GE.U32.AND P1, PT, R2, UR10, PT ;  /* 0x0000000a02007c0c */ /* 0x000fe2000bf26070 */
[----:B-1----:R-:W-:-:S06]  /*202f0*/  UIMAD UR4, UR5, UR7, UR4 ;  /* 0x00000007050472a4 */ /* 0x002fcc000f8e0204 */
[----:B------:R-:W-:Y:S01]  /*20300*/  IADD3 R0, P2, R0, UR4, RZ ;  /* 0x0000000400007c10 */ /* 0x000fe2000ff5e0ff */
[----:B------:R-:W-:-:S03]  /*20310*/  ULDC.64 UR4, c[0x0][0x680] ;  /* 0x0001a00000047ab9 */ /* 0x000fc60000000a00 */
[----:B------:R-:W-:Y:S02]  /*20320*/  IADD3.X R3, RZ, RZ, RZ, P2, !PT ;  /* 0x000000ffff037210 */ /* 0x000fe400017fe4ff */
[----:B------:R-:W-:-:S04]  /*20330*/  LEA R2, P2, R0, UR4, 0x2 ;  /* 0x0000000400027c11 */ /* 0x000fc8000f8410ff */
[----:B------:R-:W-:-:S05]  /*20340*/  LEA.HI.X R3, R0, UR5, R3, 0x2, P2 ;  /* 0x0000000500037c11 */ /* 0x000fca00090f1403 */
[----:B------:R2:W-:Y:S04]  /*20350*/  @!P0 STG.E desc[UR8][R2.64], R10 ;  /* 0x0000000a02008986 */ /* 0x0005e8000c101908 */
[----:B------:R2:W-:Y:S02]  /*20360*/  @!P1 STG.E desc[UR8][R2.64+0x20], R12 ;  /* 0x0000200c02009986 */ /* 0x0005e4000c101908 */
.L_x_59:
[----:B------:R-:W-:Y:S05]  /*20370*/  BSYNC B0 ;  /* 0x0000000000007941 */ /* 0x000fea0003800000 */
.L_x_58:
[----:B------:R-:W-:Y:S02]  /*20380*/  ULDC.64 UR4, c[0x0][0x730] ;  /* 0x0001cc0000047ab9 */ /* 0x000fe40000000a00 */
[----:B------:R-:W-:-:S04]  /*20390*/  ISETP.NE.U32.AND P0, PT, RZ, UR4, PT ;  /* 0x00000004ff007c0c */ /* 0x000fc8000bf05070 */
[----:B------:R-:W-:-:S13]  /*203a0*/  ISETP.NE.AND.EX P0, PT, RZ, UR5, PT, P0 ;  /* 0x00000005ff007c0c */ /* 0x000fda000bf05300 */
[----:B------:R-:W-:Y:S05]  /*203b0*/  @P0 BRA `(.L_x_60) ;  /* 0x0000000000200947 */ /* 0x000fea0003800000 */
[----:B------:R-:W-:Y:S02]  /*203c0*/  ULDC.64 UR4, c[0x0][0x728] ;  /* 0x0001ca0000047ab9 */ /* 0x000fe40000000a00 */
[----:B------:R-:W-:-:S04]  /*203d0*/  ISETP.NE.U32.AND P0, PT, RZ, UR4, PT ;  /* 0x00000004ff007c0c */ /* 0x000fc8000bf05070 */
[----:B------:R-:W-:-:S13]  /*203e0*/  ISETP.NE.AND.EX P0, PT, RZ, UR5, PT, P0 ;  /* 0x00000005ff007c0c */ /* 0x000fda000bf05300 */
[----:B------:R-:W-:Y:S05]  /*203f0*/  @!P0 BRA `(.L_x_61) ;  /* 0x00000000000c8947 */ /* 0x000fea0003800000 */
[----:B-12---:R-:W1:Y:S02]  /*20400*/  LDC.64 R2, c[0x0][0x728] ;  /* 0x0001ca00ff027b82 */ /* 0x006e640000000a00 */
[----:B-1----:R4:W5:Y:S01]  /*20410*/  LDG.E R57, desc[UR8][R2.64] ;  /* 0x0000000802397981 */ /* 0x002962000c1e1900 */
[----:B------:R-:W-:Y:S05]  /*20420*/  BRA `(.L_x_60) ;  /* 0x0000000000047947 */ /* 0x000fea0003800000 */
.L_x_61:
[----:B------:R-:W3:Y:S02]  /*20430*/  LDC R57, c[0x0][0x720] ;  /* 0x0001c800ff397b82 */ /* 0x000ee40000000800 */
.L_x_60:
[----:B-1----:R-:W-:-:S04]  /*20440*/  MOV R0, RZ ;  /* 0x000000ff00007202 */ /* 0x002fc80000000f00 */
[----:B------:R-:W-:-:S13]  /*20450*/  LOP3.LUT P0, RZ, R0, 0x1bf, RZ, 0xc0, !PT ;  /* 0x000001bf00ff7812 */ /* 0x000fda000780c0ff */
[----:B------:R-:W-:Y:S05]  /*20460*/  @!P0 BRA `(.L_x_62) ;  /* 0x0000000000408947 */ /* 0x000fea0003800000 */
[----:B--2-4-:R-:W-:Y:S01]  /*20470*/  MOV R2, 0x0 ;  /* 0x0000000000027802 */ /* 0x014fe20000000f00 */
[----:B------:R-:W-:Y:S01]  /*20480*/  ULDC.64 UR4, c[0x4][0x70] ;  /* 0x01001c0000047ab9 */ /* 0x000fe20000000a00 */
[----:B------:R-:W-:Y:S01]  /*20490*/  ULDC.64 UR6, c[0x4][0x78] ;  /* 0x01001e0000067ab9 */ /* 0x000fe20000000a00 */
[----:B------:R-:W-:Y:S01]  /*204a0*/  ULDC.64 UR8, c[0x4][0x8] ;  /* 0x0100020000087ab9 */ /* 0x000fe20000000a00 */
[----:B------:R-:W-:Y:S01]  /*204b0*/  MOV R4, UR4 ;  /* 0x0000000400047c02 */ /* 0x000fe20008000f00 */
[----:B------:R-:W-:Y:S01]  /*204c0*/  IMAD.U32 R5, RZ, RZ, UR5 ;  /* 0x00000005ff057e24 */ /* 0x000fe2000f8e00ff */
[----:B------:R-:W1:Y:S01]  /*204d0*/  LDC.64 R2, c[0x4][R2] ;  /* 0x0100000002027b82 */ /* 0x000e620000000a00 */
[----:B------:R-:W-:Y:S01]  /*204e0*/  MOV R6, UR6 ;  /* 0x0000000600067c02 */ /* 0x000fe20008000f00 */
[----:B------:R-:W-:Y:S01]  /*204f0*/  IMAD.U32 R11, RZ, RZ, UR9 ;  /* 0x00000009ff0b7e24 */ /* 0x000fe2000f8e00ff */
[----:B------:R-:W-:Y:S02]  /*20500*/  MOV R7, UR7 ;  /* 0x0000000700077c02 */ /* 0x000fe40008000f00 */
[----:B------:R-:W-:-:S02]  /*20510*/  MOV R10, UR8 ;  /* 0x00000008000a7c02 */ /* 0x000fc40008000f00 */
[----:B------:R-:W-:Y:S02]  /*20520*/  MOV R8, 0x70 ;  /* 0x0000007000087802 */ /* 0x000fe40000000f00 */
[----:B------:R-:W-:Y:S02]  /*20530*/  MOV R12, 0x1 ;  /* 0x00000001000c7802 */ /* 0x000fe40000000f00 */
[----:B------:R-:W-:-:S07]  /*20540*/  MOV R13, RZ ;  /* 0x000000ff000d7202 */ /* 0x000fce0000000f00 */
[----:B------:R-:W-:-:S07]  /*20550*/  LEPC R20, `(.L_x_62) ;  /* 0x000000001014794e */ /* 0x000fce0000000000 */
[----:B-1-3-5:R-:W-:Y:S05]  /*20560*/  CALL.ABS.NOINC R2 ;  /* 0x0000000002007343 */ /* 0x02afea0003c00000 */
.L_x_62:
[----:B------:R-:W-:Y:S01]  /*20570*/  MOV R0, UR61 ;  /* 0x0000003d00007c02 */ /* 0x000fe20008000f00 */
[----:B--2-4-:R-:W-:-:S04]  /*20580*/  IMAD.U32 R2, RZ, RZ, UR60 ;  /* 0x0000003cff027e24 */ /* 0x014fc8000f8e00ff */
[----:B------:R-:W-:-:S05]  /*20590*/  IMAD R2, R0, 0x2200, R2 ;  /* 0x0000220000027824 */ /* 0x000fca00078e0202 */
[----:B------:R-:W-:-:S04]  /*205a0*/  IADD3 R58, R2, -0x2200, RZ ;  /* 0xffffde00023a7810 */ /* 0x000fc80007ffe0ff */
[----:B------:R-:W-:-:S13]  /*205b0*/  LOP3.LUT P0, RZ, R58, 0x1b0, RZ, 0xc0, !PT ;  /* 0x000001b03aff7812 */ /* 0x000fda000780c0ff */
[----:B------:R-:W-:Y:S05]  /*205c0*/  @!P0 BRA `(.L_x_63) ;  /* 0x0000000000408947 */ /* 0x000fea0003800000 */
[----:B------:R-:W-:Y:S01]  /*205d0*/  MOV R14, 0x0 ;  /* 0x00000000000e7802 */ /* 0x000fe20000000f00 */
        /* <DEDUP_REMOVED lines=15> */
.L_x_63:
[----:B------:R-:W1:Y:S01]  /*206d0*/  S2R R8, SR_TID.X ;  /* 0x0000000000087919 */ /* 0x000e620000002100 */
[----:B------:R-:W-:Y:S01]  /*206e0*/  ULDC.64 UR4, c[0x0][0x730] ;  /* 0x0001cc0000047ab9 */ /* 0x000fe20000000a00 */
[----:B------:R-:W-:Y:S01]  /*206f0*/  VIADD R62, R62, 0x1f ;  /* 0x0000001f3e3e7836 */ /* 0x000fe20000000000 */
[----:B------:R-:W-:-:S04]  /*20700*/  ISETP.NE.U32.AND P0, PT, RZ, UR4, PT ;  /* 0x00000004ff007c0c */ /* 0x000fc8000bf05070 */
[----:B------:R-:W-:Y:S02]  /*20710*/  ISETP.NE.AND.EX P0, PT, RZ, UR5, PT, P0 ;  /* 0x00000005ff007c0c */ /* 0x000fe4000bf05300 */
[----:B------:R-:W-:-:S11]  /*20720*/  ISETP.GT.U32.AND P1, PT, R62, 0x3e, PT ;  /* 0x0000003e3e00780c */ /* 0x000fd60003f24070 */
[----:B---3-5:R-:W2:Y:S01]  /*20730*/  @P0 LDC R57, c[0x0][0x720] ;  /* 0x0001c800ff390b82 */ /* 0x028ea20000000800 */
[----:B-1----:R-:W-:Y:S02]  /*20740*/  SHF.L.U32 R7, R8, 0x5, RZ ;  /* 0x0000000508077819 */ /* 0x002fe400000006ff */
[----:B------:R-:W-:Y:S02]  /*20750*/  SHF.R.U32.HI R0, RZ, 0x1, R8 ;  /* 0x00000001ff007819 */ /* 0x000fe40000011608 */
[----:B------:R-:W-:-:S04]  /*20760*/  LOP3.LUT R3, R7, 0xc0, RZ, 0xc0, !PT ;  /* 0x000000c007037812 */ /* 0x000fc800078ec0ff */
[----:B------:R-:W-:Y:S02]  /*20770*/  LOP3.LUT R3, R3, 0x8, R0, 0xf8, !PT ;  /* 0x0000000803037812 */ /* 0x000fe400078ef800 */
[----:B------:R-:W-:Y:S01]  /*20780*/  SHF.L.U32 R0, R8, 0x2, RZ ;  /* 0x0000000208007819 */ /* 0x000fe200000006ff */
[-C--:B--2---:R-:W-:Y:S01]  /*20790*/  FMUL R4, R165, R57.reuse ;  /* 0x00000039a5047220 */ /* 0x084fe20000400000 */
[-C--:B------:R-:W-:Y:S02]  /*207a0*/  FMUL R161, R161, R57.reuse ;  /* 0x00000039a1a17220 */ /* 0x080fe40000400000 */
[----:B------:R-:W-:Y:S01]  /*207b0*/  LOP3.LUT R3, R3, 0x18, R0, 0x78, !PT ;  /* 0x0000001803037812 */ /* 0x000fe200078e7800 */
[-C--:B------:R-:W-:Y:S01]  /*207c0*/  FMUL R5, R44, R57.reuse ;  /* 0x000000392c057220 */ /* 0x080fe20000400000 */
[----:B------:R-:W-:Y:S01]  /*207d0*/  LOP3.LUT R0, R7, 0x20, RZ, 0xc0, !PT ;  /* 0x0000002007007812 */ /* 0x000fe200078ec0ff */
[-C--:B------:R-:W-:Y:S01]  /*207e0*/  FMUL R49, R49, R57.reuse ;  /* 0x0000003931317220 */ /* 0x080fe20000400000 */
[----:B------:R-:W-:Y:S01]  /*207f0*/  LOP3.LUT R7, R7, 0x100, RZ, 0xc0, !PT ;  /* 0x0000010007077812 */ /* 0x000fe200078ec0ff */
[-C--:B------:R-:W-:Y:S01]  /*20800*/  FMUL R6, R157, R57.reuse ;  /* 0x000000399d067220 */ /* 0x080fe20000400000 */
[----:B------:R-:W-:Y:S01]  /*20810*/  LEA R0, R60, R0, 0x9 ;  /* 0x000000003c007211 */ /* 0x000fe200078e48ff */
[-C--:B------:R-:W-:Y:S01]  /*20820*/  FMUL R153, R153, R57.reuse ;  /* 0x0000003999997220 */ /* 0x080fe20000400000 */
[----:B------:R-:W-:Y:S01]  /*20830*/  FMUL R45, R45, R57 ;  /* 0x000000392d2d7220 */ /* 0x000fe20000400000 */
[----:B------:R-:W-:-:S02]  /*20840*/  F2FP.F16.F32.PACK_AB R4, R161, R4 ;  /* 0x00000004a104723e */ /* 0x000fc400000000ff */
[----:B------:R-:W-:Y:S01]  /*20850*/  IADD3 R3, R3, R0, R7 ;  /* 0x0000000003037210 */ /* 0x000fe20007ffe007 */
[----:B------:R-:W-:Y:S01]  /*20860*/  FMUL R7, R40, R57 ;  /* 0x0000003928077220 */ /* 0x000fe20000400000 */
[----:B------:R-:W-:Y:S02]  /*20870*/  F2FP.F16.F32.PACK_AB R5, R49, R5 ;  /* 0x000000053105723e */ /* 0x000fe400000000ff */
[----:B------:R-:W-:Y:S02]  /*20880*/  F2FP.F16.F32.PACK_AB R6, R153, R6 ;  /* 0x000000069906723e */ /* 0x000fe400000000ff */
[----:B------:R-:W-:Y:S01]  /*20890*/  F2FP.F16.F32.PACK_AB R7, R45, R7 ;  /* 0x000000072d07723e */ /* 0x000fe200000000ff */
[----:B------:R-:W-:Y:S06]  /*208a0*/  @P1 BRA `(.L_x_64) ;  /* 0x0000000000041947 */ /* 0x000fec0003800000 */
[----:B------:R-:W-:-:S04]  /*208b0*/  DEPBAR.LE SB0, 0x1 ;  /* 0x000080400000791a */ /* 0x000fc80000000000 */
.L_x_64:
[----:B------:R-:W2:Y:S04]  /*208c0*/  LDL.LU R11, [R1] ;  /* 0x00000000010b7983 */ /* 0x000ea80000300800 */
[----:B------:R-:W3:Y:S04]  /*208d0*/  LDL.LU R10, [R1+0x10] ;  /* 0x00001000010a7983 */ /* 0x000ee80000300800 */
[----:B------:R-:W4:Y:S01]  /*208e0*/  LDL.LU R9, [R1+0x4] ;  /* 0x0000040001097983 */ /* 0x000f220000300800 */
[----:B------:R-:W-:Y:S05]  /*208f0*/  WARPSYNC.ALL ;  /* 0x0000000000007948 */ /* 0x000fea0003800000 */
[----:B------:R-:W4:Y:S04]  /*20900*/  LDL.LU R44, [R1+0x74] ;  /* 0x00007400012c7983 */ /* 0x000f280000300800 */
[----:B------:R-:W4:Y:S04]  /*20910*/  LDL.LU R40, [R1+0x14] ;  /* 0x0000140001287983 */ /* 0x000f280000300800 */
[----:B------:R-:W4:Y:S04]  /*20920*/  LDL.LU R21, [R1+0x84] ;  /* 0x0000840001157983 */ /* 0x000f280000300800 */
[----:B------:R-:W4:Y:S01]  /*20930*/  LDL.LU R13, [R1+0x80] ;  /* 0x00008000010d7983 */ /* 0x000f220000300800 */
[C---:B------:R-:W-:Y:S01]  /*20940*/  IMAD R0, R3.reuse, 0x2, R2 ;  /* 0x0000000203007824 */ /* 0x040fe200078e0202 */
[----:B------:R-:W-:Y:S01]  /*20950*/  BAR.SYNC.DEFER_BLOCKING 0x1, 0x80 ;  /* 0x0042000000007b1d */ /* 0x000fe20000010000 */
[----:B------:R-:W-:-:S02]  /*20960*/  LEA R3, R3, R58, 0x1 ;  /* 0x0000003a03037211 */ /* 0x000fc400078e08ff */
[----:B------:R-:W-:Y:S02]  /*20970*/  LOP3.LUT P0, RZ, R8, 0x4, RZ, 0xc0, !PT ;  /* 0x0000000408ff7812 */ /* 0x000fe4000780c0ff */
[----:B------:R-:W-:Y:S01]  /*20980*/  MOV R58, 0x10 ;  /* 0x00000010003a7802 */ /* 0x000fe20000000f00 */
[-C--:B------:R-:W-:Y:S01]  /*20990*/  FMUL R162, R162, R57.reuse ;  /* 0x00000039a2a27220 */ /* 0x080fe20000400000 */
[-C--:B------:R-:W-:Y:S01]  /*209a0*/  FMUL R48, R48, R57.reuse ;  /* 0x0000003930307220 */ /* 0x080fe20000400000 */
[----:B------:R-:W4:Y:S01]  /*209b0*/  LDL.LU R20, [R1+0x94] ;  /* 0x0000940001147983 */ /* 0x000f220000300800 */
[-C--:B------:R-:W-:Y:S01]  /*209c0*/  FMUL R154, R154, R57.reuse ;  /* 0x000000399a9a7220 */ /* 0x080fe20000400000 */
[-C--:B------:R-:W-:Y:S01]  /*209d0*/  FMUL R41, R41, R57.reuse ;  /* 0x0000003929297220 */ /* 0x080fe20000400000 */
[----:B------:R-:W-:Y:S01]  /*209e0*/  SEL R58, R58, 0xfffffff0, !P0 ;  /* 0xfffffff03a3a7807 */ /* 0x000fe20004000000 */
[----:B------:R-:W4:Y:S01]  /*209f0*/  LDL.LU R15, [R1+0x90] ;  /* 0x00009000010f7983 */ /* 0x000f220000300800 */
[----:B------:R-:W-:-:S03]  /*20a00*/  FMUL R74, R182, R57 ;  /* 0x00000039b64a7220 */ /* 0x000fc60000400000 */
[----:B------:R-:W4:Y:S01]  /*20a10*/  LDL.LU R14, [R1+0xa4] ;  /* 0x0000a400010e7983 */ /* 0x000f220000300800 */
[-C--:B------:R-:W-:Y:S01]  /*20a20*/  FMUL R70, R178, R57.reuse ;  /* 0x00000039b2467220 */ /* 0x080fe20000400000 */
[-C--:B------:R-:W-:Y:S01]  /*20a30*/  FMUL R64, R173, R57.reuse ;  /* 0x00000039ad407220 */ /* 0x080fe20000400000 */
[-C--:B------:R-:W-:Y:S01]  /*20a40*/  FMUL R62, R170, R57.reuse ;  /* 0x00000039aa3e7220 */ /* 0x080fe20000400000 */
[----:B------:R-:W-:Y:S01]  /*20a50*/  STL [R1+0x278], R2 ;  /* 0x0002780201007387 */ /* 0x000fe20000100800 */
[-C--:B------:R-:W-:Y:S01]  /*20a60*/  FMUL R75, R28, R57.reuse ;  /* 0x000000391c4b7220 */ /* 0x080fe20000400000 */
[-C--:B------:R-:W-:Y:S01]  /*20a70*/  FMUL R71, R29, R57.reuse ;  /* 0x000000391d477220 */ /* 0x080fe20000400000 */
[-C--:B------:R-:W-:Y:S01]  /*20a80*/  FMUL R72, R181, R57.reuse ;  /* 0x00000039b5487220 */ /* 0x080fe20000400000 */
[----:B------:R1:W-:Y:S01]  /*20a90*/  STSM.16.M88.4 [R0+-0x2200], R4 ;  /* 0xffde000400007844 */ /* 0x0003e20000000200 */
[-C--:B------:R-:W-:Y:S01]  /*20aa0*/  FMUL R95, R18, R57.reuse ;  /* 0x00000039125f7220 */ /* 0x080fe20000400000 */
[-C--:B------:R-:W-:Y:S01]  /*20ab0*/  FMUL R87, R16, R57.reuse ;  /* 0x0000003910577220 */ /* 0x080fe20000400000 */
[-C--:B------:R-:W-:Y:S01]  /*20ac0*/  FMUL R99, R19, R57.reuse ;  /* 0x0000003913637220 */ /* 0x080fe20000400000 */
[----:B------:R-:W4:Y:S01]  /*20ad0*/  LDL.LU R12, [R1+0xa0] ;  /* 0x0000a000010c7983 */ /* 0x000f220000300800 */
        /* <DEDUP_REMOVED lines=11> */
[-C--:B-1----:R-:W-:Y:S01]  /*20b90*/  FMUL R4, R166, R57.reuse ;  /* 0x00000039a6047220 */ /* 0x082fe20000400000 */
[-C--:B------:R-:W-:Y:S01]  /*20ba0*/  FMUL R5, R37, R57.reuse ;  /* 0x0000003925057220 */ /* 0x080fe20000400000 */
[-C--:B------:R-:W-:Y:S01]  /*20bb0*/  FMUL R6, R158, R57.reuse ;  /* 0x000000399e067220 */ /* 0x080fe20000400000 */
[----:B------:R-:W-:Y:S01]  /*20bc0*/  FMUL R7, R36, R57 ;  /* 0x0000003924077220 */ /* 0x000fe20000400000 */
[----:B------:R-:W-:Y:S01]  /*20bd0*/  LEA R0, R58, R3, 0x1 ;  /* 0x000000033a007211 */ /* 0x000fe200078e08ff */
[-C--:B------:R-:W-:Y:S01]  /*20be0*/  FMUL R66, R174, R57.reuse ;  /* 0x00000039ae427220 */ /* 0x080fe20000400000 */
[----:B------:R-:W-:Y:S01]  /*20bf0*/  F2FP.F16.F32.PACK_AB R4, R162, R4 ;  /* 0x00000004a204723e */ /* 0x000fe200000000ff */
[----:B------:R-:W-:Y:S01]  /*20c00*/  FMUL R68, R177, R57 ;  /* 0x00000039b1447220 */ /* 0x000fe20000400000 */
[----:B------:R-:W-:Y:S01]  /*20c10*/  F2FP.F16.F32.PACK_AB R5, R48, R5 ;  /* 0x000000053005723e */ /* 0x000fe200000000ff */
[-C--:B------:R-:W-:Y:S01]  /*20c20*/  FMUL R60, R169, R57.reuse ;  /* 0x00000039a93c7220 */ /* 0x080fe20000400000 */
[----:B------:R-:W-:Y:S01]  /*20c30*/  F2FP.F16.F32.PACK_AB R6, R154, R6 ;  /* 0x000000069a06723e */ /* 0x000fe200000000ff */
[----:B------:R-:W-:Y:S01]  /*20c40*/  FMUL R234, R234, R57 ;  /* 0x00000039eaea7220 */ /* 0x000fe20000400000 */
[----:B------:R-:W-:Y:S01]  /*20c50*/  F2FP.F16.F32.PACK_AB R7, R41, R7 ;  /* 0x000000072907723e */ /* 0x000fe200000000ff */
[-C--:B------:R-:W-:Y:S01]  /*20c60*/  FMUL R61, R61, R57.reuse ;  /* 0x000000393d3d7220 */ /* 0x080fe20000400000 */
[-C--:B------:R-:W-:Y:S01]  /*20c70*/  FMUL R233, R233, R57.reuse ;  /* 0x00000039e9e97220 */ /* 0x080fe20000400000 */
[-C--:B------:R-:W-:Y:S01]  /*20c80*/  FMUL R232, R232, R57.reuse ;  /* 0x00000039e8e87220 */ /* 0x080fe20000400000 */
[-C--:B------:R-:W-:Y:S01]  /*20c90*/  FMUL R231, R231, R57.reuse ;  /* 0x00000039e7e77220 */ /* 0x080fe20000400000 */
[----:B------:R1:W-:Y:S01]  /*20ca0*/  STSM.16.M88.4 [R0], R4 ;  /* 0x0000000400007844 */ /* 0x0003e20000000200 */
        /* <DEDUP_REMOVED lines=52> */
[-C--:B---3--:R-:W-:Y:S01]  /*20ff0*/  FMUL R178, R10, R57.reuse ;  /* 0x000000390ab27220 */ /* 0x088fe20000400000 */
[----:B------:R-:W2:Y:S01]  /*21000*/  LDL.LU R11, [R1+0xb4] ;  /* 0x0000b400010b7983 */ /* 0x000ea20000300800 */
[----:B----4-:R-:W-:-:S03]  /*21010*/  FMUL R173, R9, R57 ;  /* 0x0000003909ad7220 */ /* 0x010fc60000400000 */
[----:B------:R-:W3:Y:S04]  /*21020*/  LDL.LU R10, [R1+0xb0] ;  /* 0x0000b000010a7983 */ /* 0x000ee80000300800 */
[----:B------:R-:W4:Y:S04]  /*21030*/  LDL.LU R9, [R1+0xc4] ;  /* 0x0000c40001097983 */ /* 0x000f280000300800 */
[----:B------:R-:W4:Y:S04]  /*21040*/  LDL.LU R8, [R1+0xc0] ;  /* 0x0000c00001087983 */ /* 0x000f280000300800 */
[----:B-1----:R-:W4:Y:S04]  /*21050*/  LDL.LU R6, [R1+0xd4] ;  /* 0x0000d40001067983 */ /* 0x002f280000300800 */
[----:B------:R-:W4:Y:S01]  /*21060*/  LDL.LU R2, [R1+0xd0] ;  /* 0x0000d00001027983 */ /* 0x000f220000300800 */
[----:B------:R-:W-:-:S03]  /*21070*/  FMUL R165, R13, R57 ;  /* 0x000000390da57220 */ /* 0x000fc60000400000 */
[----:B------:R-:W4:Y:S04]  /*21080*/  LDL.LU R13, [R1+0xe4] ;  /* 0x0000e400010d7983 */ /* 0x000f280000300800 */
[----:B------:R-:W4:Y:S04]  /*21090*/  LDL.LU R5, [R1+0xe0] ;  /* 0x0000e00001057983 */ /* 0x000f280000300800 */
[----:B------:R-:W4:Y:S04]  /*210a0*/  LDL.LU R4, [R1+0xf4] ;  /* 0x0000f40001047983 */ /* 0x000f280000300800 */
[----:B------:R-:W4:Y:S01]  /*210b0*/  LDL.LU R7, [R1+0xf0] ;  /* 0x0000f00001077983 */ /* 0x000f220000300800 */
[-C--:B------:R-:W-:Y:S01]  /*210c0*/  FMUL R157, R12, R57.reuse ;  /* 0x000000390c9d7220 */ /* 0x080fe20000400000 */
[----:B------:R-:W-:-:S02]  /*210d0*/  FMUL R162, R14, R57 ;  /* 0x000000390ea27220 */ /* 0x000fc40000400000 */
        /* <DEDUP_REMOVED lines=54> */
[----:B------:R-:W-:Y:S01]  /*21440*/  @!PT LDS RZ, [RZ] ;  /* 0x00000000fffff984 */ /* 0x000fe20000000800 */
[----:B------:R-:W-:Y:S01]  /*21450*/  @!PT LDS RZ, [RZ] ;  /* 0x00000000fffff984 */ /* 0x000fe20000000800 */
[----:B------:R-:W-:Y:S01]  /*21460*/  @!PT LDS RZ, [RZ] ;  /* 0x00000000fffff984 */ /* 0x000fe20000000800 */
[----:B------:R-:W-:Y:S01]  /*21470*/  @!PT LDS RZ, [RZ] ;  /* 0x00000000fffff984 */ /* 0x000fe20000000800 */
[----:B------:R1:W-:Y:S06]  /*21480*/  MEMBAR.ALL.CTA ;  /* 0x0000000000007992 */ /* 0x0003ec0000008000 */
[----:B-1----:R-:W1:Y:S01]  /*21490*/  FENCE.VIEW.ASYNC.S ;  /* 0x00000000000073c6 */ /* 0x002e620000000000 */
[----:B--2---:R-:W-:-:S03]  /*214a0*/  FMUL R158, R11, R57 ;  /* 0x000000390b9e7220 */ /* 0x004fc60000400000 */
[----:B------:R-:W2:Y:S01]  /*214b0*/  LDL.LU R11, [R1+0x100] ;  /* 0x00010000010b7983 */ /* 0x000ea20000300800 */
[----:B---3--:R-:W-:-:S03]  /*214c0*/  FMUL R153, R10, R57 ;  /* 0x000000390a997220 */ /* 0x008fc60000400000 */
[----:B------:R-:W3:Y:S01]  /*214d0*/  LDL.LU R10, [R1+0x114] ;  /* 0x00011400010a7983 */ /* 0x000ee20000300800 */
[----:B----4-:R-:W-:-:S03]  /*214e0*/  FMUL R154, R9, R57 ;  /* 0x00000039099a7220 */ /* 0x010fc60000400000 */
[----:B------:R-:W4:Y:S01]  /*214f0*/  LDL.LU R9, [R1+0x110] ;  /* 0x0001100001097983 */ /* 0x000f220000300800 */
[----:B------:R-:W-:-:S03]  /*21500*/  FMUL R149, R8, R57 ;  /* 0x0000003908957220 */ /* 0x000fc60000400000 */
        /* <DEDUP_REMOVED lines=12> */
[----:B------:R-:W4:Y:S04]  /*215d0*/  LDL.LU R7, [R1+0x154] ;  /* 0x0001540001077983 */ /* 0x000f280000300800 */
[----:B------:R-:W4:Y:S01]  /*215e0*/  LDL.LU R13, [R1+0x150] ;  /* 0x00015000010d7983 */ /* 0x000f220000300800 */
[----:B------:R-:W-:-:S03]  /*215f0*/  FMUL R138, R12, R57 ;  /* 0x000000390c8a7220 */ /* 0x000fc60000400000 */
[----:B------:R-:W4:Y:S01]  /*21600*/  LDL.LU R12, [R1+0x164] ;  /* 0x00016400010c7983 */ /* 0x000f220000300800 */
[----:B------:R-:W-:Y:S01]  /*21610*/  FMUL R20, R46, R57 ;  /* 0x000000392e147220 */ /* 0x000fe20000400000 */
[----:B------:R-:W-:Y:S01]  /*21620*/  F2FP.F16.F32.PACK_AB R62, R62, R232 ;  /* 0x000000e83e3e723e */ /* 0x000fe200000000ff */
[----:B------:R-:W-:Y:S01]  /*21630*/  BSSY B0, `(.L_x_65) ;  /* 0x00000be000007945 */ /* 0x000fe20003800000 */
[----:B------:R-:W-:Y:S02]  /*21640*/  F2FP.F16.F32.PACK_AB R60, R60, R234 ;  /* 0x000000ea3c3c723e */ /* 0x000fe400000000ff */
[----:B------:R-:W-:Y:S02]  /*21650*/  F2FP.F16.F32.PACK_AB R61, R61, R233 ;  /* 0x000000e93d3d723e */ /* 0x000fe400000000ff */
[----:B------:R-:W-:Y:S02]  /*21660*/  F2FP.F16.F32.PACK_AB R63, R63, R231 ;  /* 0x000000e73f3f723e */ /* 0x000fe400000000ff */
[----:B------:R-:W-:-:S02]  /*21670*/  F2FP.F16.F32.PACK_AB R64, R64, R230 ;  /* 0x000000e64040723e */ /* 0x000fc400000000ff */
[----:B------:R-:W-:Y:S02]  /*21680*/  F2FP.F16.F32.PACK_AB R65, R65, R229 ;  /* 0x000000e54141723e */ /* 0x000fe400000000ff */
[----:B------:R-:W-:Y:S02]  /*21690*/  F2FP.F16.F32.PACK_AB R66, R66, R228 ;  /* 0x000000e44242723e */ /* 0x000fe400000000ff */
[----:B------:R-:W-:Y:S01]  /*216a0*/  F2FP.F16.F32.PACK_AB R67, R67, R227 ;  /* 0x000000e34343723e */ /* 0x000fe200000000ff */
[----:B-1----:R-:W-:Y:S01]  /*216b0*/  BAR.SYNC.DEFER_BLOCKING 0x1, 0x80 ;  /* 0x0042000000007b1d */ /* 0x002fe20000010000 */
[----:B--2---:R-:W-:-:S05]  /*216c0*/  FMUL R133, R11, R57 ;  /* 0x000000390b857220 */ /* 0x004fca0000400000 */
        /* <DEDUP_REMOVED lines=21> */
[----:B--2---:R-:W-:-:S03]  /*21820*/  FMUL R109, R11, R57 ;  /* 0x000000390b6d7220 */ /* 0x004fc60000400000 */
[----:B------:R-:W2:Y:S01]  /*21830*/  LDL.LU R11, [R1+0x1c0] ;  /* 0x0001c000010b7983 */ /* 0x000ea20000300800 */
[----:B---3--:R-:W-:-:S03]  /*21840*/  FMUL R110, R10, R57 ;  /* 0x000000390a6e7220 */ /* 0x008fc60000400000 */
[----:B------:R-:W3:Y:S01]  /*21850*/  LDL.LU R10, [R1+0x1c4] ;  /* 0x0001c400010a7983 */ /* 0x000ee20000300800 */
[----:B----4-:R-:W-:-:S03]  /*21860*/  FMUL R102, R2, R57 ;  /* 0x0000003902667220 */ /* 0x010fc60000400000 */
[----:B------:R-:W4:Y:S01]  /*21870*/  LDL.LU R2, [R1+0x1d4] ;  /* 0x0001d40001027983 */ /* 0x000f220000300800 */
[-C--:B------:R-:W-:Y:S01]  /*21880*/  FMUL R105, R9, R57.reuse ;  /* 0x0000003909697220 */ /* 0x080fe20000400000 */
[-C--:B------:R-:W-:Y:S02]  /*21890*/  FMUL R101, R6, R57.reuse ;  /* 0x0000003906657220 */ /* 0x080fe40000400000 */
[----:B------:R-:W3:Y:S01]  /*218a0*/  LDL.LU R9, [R1+0x1d0] ;  /* 0x0001d00001097983 */ /* 0x000ee20000300800 */
[----:B------:R-:W-:-:S03]  /*218b0*/  FMUL R97, R5, R57 ;  /* 0x0000003905617220 */ /* 0x000fc60000400000 */
        /* <DEDUP_REMOVED lines=10> */
[----:B------:R-:W3:Y:S04]  /*21960*/  LDL.LU R13, [R1+0x200] ;  /* 0x00020000010d7983 */ /* 0x000ee80000300800 */
[----:B------:R-:W3:Y:S04]  /*21970*/  LDL.LU R14, [R1+0x20c] ;  /* 0x00020c00010e7983 */ /* 0x000ee80000300800 */
[----:B------:R-:W3:Y:S01]  /*21980*/  LDL.LU R18, [R1+0x208] ;  /* 0x0002080001127983 */ /* 0x000ee20000300800 */
[-C--:B------:R-:W-:Y:S01]  /*21990*/  FMUL R89, R12, R57.reuse ;  /* 0x000000390c597220 */ /* 0x080fe20000400000 */
[----:B--2---:R-:W-:-:S02]  /*219a0*/  FMUL R90, R11, R57 ;  /* 0x000000390b5a7220 */ /* 0x004fc40000400000 */
[----:B------:R-:W2:Y:S04]  /*219b0*/  LDL.LU R11, [R1+0x214] ;  /* 0x00021400010b7983 */ /* 0x000ea80000300800 */
[----:B------:R-:W2:Y:S01]  /*219c0*/  LDL.LU R12, [R1+0x210] ;  /* 0x00021000010c7983 */ /* 0x000ea20000300800 */
[----:B----4-:R-:W-:-:S03]  /*219d0*/  FMUL R82, R2, R57 ;  /* 0x0000003902527220 */ /* 0x010fc60000400000 */
[----:B------:R-:W4:Y:S01]  /*219e0*/  LDL.LU R2, [R1+0x21c] ;  /* 0x00021c0001027983 */ /* 0x000f220000300800 */
[----:B---3--:R-:W-:-:S03]  /*219f0*/  FMUL R15, R13, R57 ;  /* 0x000000390d0f7220 */ /* 0x008fc60000400000 */
[----:B------:R-:W3:Y:S01]  /*21a00*/  LDL.LU R13, [R1+0x1c] ;  /* 0x00001c00010d7983 */ /* 0x000ee20000300800 */
[----:B------:R-:W-:-:S03]  /*21a10*/  FMUL R16, R14, R57 ;  /* 0x000000390e107220 */ /* 0x000fc60000400000 */
[----:B------:R1:W-:Y:S04]  /*21a20*/  STL [R1+0x10], R15 ;  /* 0x0000100f01007387 */ /* 0x0003e80000100800 */
[----:B------:R-:W3:Y:S04]  /*21a30*/  LDL.LU R14, [R1+0x218] ;  /* 0x00021800010e7983 */ /* 0x000ee80000300800 */
[----:B-1----:R-:W3:Y:S04]  /*21a40*/  LDL.LU R15, [R1+0x224] ;  /* 0x00022400010f7983 */ /* 0x002ee80000300800 */
[----:B------:R1:W-:Y:S04]  /*21a50*/  STL [R1+0xc], R16 ;  /* 0x00000c1001007387 */ /* 0x0003e80000100800 */
[----:B------:R-:W3:Y:S04]  /*21a60*/  LDL.LU R17, [R1+0x24] ;  /* 0x0000240001117983 */ /* 0x000ee80000300800 */
[----:B------:R-:W-:Y:S01]  /*21a70*/  STL [R1+0x8], R20 ;  /* 0x0000081401007387 */ /* 0x000fe20000100800 */
[----:B-1----:R-:W-:-:S03]  /*21a80*/  FMUL R16, R18, R57 ;  /* 0x0000003912107220 */ /* 0x002fc60000400000 */
[----:B------:R-:W3:Y:S04]  /*21a90*/  LDL.LU R18, [R1+0x220] ;  /* 0x0002200001127983 */ /* 0x000ee80000300800 */
[----:B------:R1:W-:Y:S04]  /*21aa0*/  STL [R1+0x4], R19 ;  /* 0x0000041301007387 */ /* 0x0003e80000100800 */
[----:B-1----:R-:W3:Y:S04]  /*21ab0*/  LDL.LU R19, [R1+0x22c] ;  /* 0x00022c0001137983 */ /* 0x002ee80000300800 */
[----:B------:R2:W-:Y:S04]  /*21ac0*/  STL [R1], R16 ;  /* 0x0000001001007387 */ /* 0x0005e80000100800 */
[----:B------:R-:W3:Y:S01]  /*21ad0*/  LDL.LU R20, [R1+0x20] ;  /* 0x0000200001147983 */ /* 0x000ee20000300800 */
[----:B--2---:R-:W-:-:S05]  /*21ae0*/  FMUL R16, R12, R57 ;  /* 0x000000390c107220 */ /* 0x004fca0000400000 */
[----:B------:R-:W-:Y:S04]  /*21af0*/  STL [R1+0x18], R16 ;  /* 0x0000181001007387 */ /* 0x000fe80000100800 */
[----:B------:R-:W2:Y:S01]  /*21b00*/  LDL.LU R21, [R1+0x2c] ;  /* 0x00002c0001157983 */ /* 0x000ea20000300800 */
[----:B----4-:R-:W-:-:S03]  /*21b10*/  FMUL R12, R2, R57 ;  /* 0x00000039020c7220 */ /* 0x010fc60000400000 */
[----:B------:R-:W4:Y:S04]  /*21b20*/  LDL.LU R2, [R1+0x228] ;  /* 0x0002280001027983 */ /* 0x000f280000300800 */
[----:B------:R1:W-:Y:S04]  /*21b30*/  STL [R1+0x14], R12 ;  /* 0x0000140c01007387 */ /* 0x0003e80000100800 */
[----:B------:R-:W2:Y:S04]  /*21b40*/  LDL.LU R23, [R1+0x234] ;  /* 0x0002340001177983 */ /* 0x000ea80000300800 */
[----:B------:R-:W2:Y:S04]  /*21b50*/  LDL.LU R24, [R1+0x28] ;  /* 0x0000280001187983 */ /* 0x000ea80000300800 */
[----:B------:R-:W2:Y:S04]  /*21b60*/  LDL.LU R25, [R1+0x34] ;  /* 0x0000340001197983 */ /* 0x000ea80000300800 */
[----:B------:R-:W2:Y:S04]  /*21b70*/  LDL.LU R26, [R1+0x230] ;  /* 0x00023000011a7983 */ /* 0x000ea80000300800 */
[----:B------:R-:W2:Y:S04]  /*21b80*/  LDL.LU R27, [R1+0x23c] ;  /* 0x00023c00011b7983 */ /* 0x000ea80000300800 */
[----:B------:R-:W2:Y:S01]  /*21b90*/  LDL.LU R28, [R1+0x30] ;  /* 0x00003000011c7983 */ /* 0x000ea20000300800 */
[----:B------:R-:W-:-:S03]  /*21ba0*/  FMUL R235, R5, R57 ;  /* 0x0000003905eb7220 */ /* 0x000fc60000400000 */
[----:B------:R-:W2:Y:S01]  /*21bb0*/  LDL.LU R29, [R1+0x3c] ;  /* 0x00003c00011d7983 */ /* 0x000ea20000300800 */
[----:B------:R-:W-:-:S03]  /*21bc0*/  FMUL R5, R34, R57 ;  /* 0x0000003922057220 */ /* 0x000fc60000400000 */
        /* <DEDUP_REMOVED lines=8> */
[----:B------:R-:W2:Y:S04]  /*21c50*/  LDL.LU R36, [R1+0x40] ;  /* 0x0000400001247983 */ /* 0x000ea80000300800 */
[----:B------:R-:W2:Y:S04]  /*21c60*/  LDL.LU R37, [R1+0x4c] ;  /* 0x00004c0001257983 */ /* 0x000ea80000300800 */
[----:B------:R-:W2:Y:S04]  /*21c70*/  LDL.LU R38, [R1+0x248] ;  /* 0x0002480001267983 */ /* 0x000ea80000300800 */
[----:B------:R-:W2:Y:S01]  /*21c80*/  LDL.LU R39, [R1+0x254] ;  /* 0x0002540001277983 */ /* 0x000ea20000300800 */
[----:B----4-:R-:W-:-:S03]  /*21c90*/  FMUL R22, R2, R57 ;  /* 0x0000003902167220 */ /* 0x010fc60000400000 */
[----:B------:R-:W4:Y:S01]  /*21ca0*/  LDL.LU R2, [R1+0x48] ;  /* 0x0000480001027983 */ /* 0x000f220000300800 */
[-C--:B------:R-:W-:Y:S01]  /*21cb0*/  FMUL R78, R6, R57.reuse ;  /* 0x00000039064e7220 */ /* 0x080fe20000400000 */
[-C--:B------:R-:W-:Y:S02]  /*21cc0*/  FMUL R6, R42, R57.reuse ;  /* 0x000000392a067220 */ /* 0x080fe40000400000 */
        /* <DEDUP_REMOVED lines=12> */
[----:B-1----:R-:W-:-:S03]  /*21d90*/  FMUL R12, R53, R57 ;  /* 0x00000039350c7220 */ /* 0x002fc60000400000 */
        /* <DEDUP_REMOVED lines=12> */
[-C--:B------:R-:W-:Y:S01]  /*21e60*/  FMUL R7, R7, R57.reuse ;  /* 0x0000003907077220 */ /* 0x080fe20000400000 */
[-C--:B------:R-:W-:Y:S01]  /*21e70*/  FMUL R8, R8, R57.reuse ;  /* 0x0000003908087220 */ /* 0x080fe20000400000 */
[-C--:B---3--:R-:W-:Y:S01]  /*21e80*/  FMUL R13, R13, R57.reuse ;  /* 0x000000390d0d7220 */ /* 0x088fe20000400000 */
[-C--:B------:R-:W-:Y:S01]  /*21e90*/  FMUL R14, R14, R57.reuse ;  /* 0x000000390e0e7220 */ /* 0x080fe20000400000 */
[-C--:B------:R-:W-:Y:S01]  /*21ea0*/  FMUL R15, R15, R57.reuse ;  /* 0x000000390f0f7220 */ /* 0x080fe20000400000 */
[-C--:B------:R-:W-:Y:S01]  /*21eb0*/  FMUL R17, R17, R57.reuse ;  /* 0x0000003911117220 */ /* 0x080fe20000400000 */
[-C--:B------:R-:W-:Y:S01]  /*21ec0*/  FMUL R18, R18, R57.reuse ;  /* 0x0000003912127220 */ /* 0x080fe20000400000 */
[-C--:B------:R-:W-:Y:S01]  /*21ed0*/  FMUL R19, R19, R57.reuse ;  /* 0x0000003913137220 */ /* 0x080fe20000400000 */
[-C--:B------:R-:W-:Y:S01]  /*21ee0*/  FMUL R20, R20, R57.reuse ;  /* 0x0000003914147220 */ /* 0x080fe20000400000 */
[-C--:B--2---:R-:W-:Y:S01]  /*21ef0*/  FMUL R21, R21, R57.reuse ;  /* 0x0000003915157220 */ /* 0x084fe20000400000 */
        /* <DEDUP_REMOVED lines=33> */
[----:B----4-:R-:W-:-:S02]  /*22110*/  FMUL R57, R2, R57 ;  /* 0x0000003902397220 */ /* 0x010fc40000400000 */
[----:B------:R1:W5:Y:S01]  /*22120*/  LDL.LU R2, [R1+0x278] ;  /* 0x0002780001027983 */ /* 0x0003620000300800 */
[----:B------:R-:W-:-:S05]  /*22130*/  VIADD R232, R3, 0x1000 ;  /* 0x0000100003e87836 */ /* 0x000fca0000000000 */
[----:B------:R-:W-:Y:S01]  /*22140*/  LEA R58, R58, R232, 0x1 ;  /* 0x000000e83a3a7211 */ /* 0x000fe200078e08ff */
[----:B------:R-:W-:Y:S06]  /*22150*/  @P1 BRA `(.L_x_66) ;  /* 0x00000000002c1947 */ /* 0x000fec0003800000 */
[----:B------:R-:W-:Y:S01]  /*22160*/  S2UR UR44, SR_CTAID.Z ;  /* 0x00000000002c79c3 */ /* 0x000fe20000002700 */
[----:B-----5:R-:W-:Y:S01]  /*22170*/  R2UR UR40, R2 ;  /* 0x00000000022872ca */ /* 0x020fe200000e0000 */
[----:B------:R-:W-:Y:S01]  /*22180*/  ULDC.64 UR4, c[0x0][0x198] ;  /* 0x0000660000047ab9 */ /* 0x000fe20000000a00 */
[----:B------:R-:W-:Y:S01]  /*22190*/  UMOV UR41, URZ ;  /* 0x0000003f00297c82 */ /* 0x000fe20008000000 */
[----:B------:R-:W-:-:S04]  /*221a0*/  UIADD3 UR4, UP0, UR4, 0x670, URZ ;  /* 0x0000067004047890 */ /* 0x000fc8000ff1e03f */
[----:B------:R-:W2:Y:S01]  /*221b0*/  S2UR UR43, SR_CTAID.Y ;  /* 0x00000000002b79c3 */ /* 0x000ea20000002600 */
[----:B------:R-:W-:-:S05]  /*221c0*/  UIADD3.X UR5, URZ, UR5, URZ, UP0, !UPT ;  /* 0x000000053f057290 */ /* 0x000fca00087fe43f */
[----:B------:R-:W-:-:S09]  /*221d0*/  UIADD3 UR40, UR40, -0x2200, URZ ;  /* 0xffffde0028287890 */ /* 0x000fd2000fffe03f */
[----:B--2---:R2:W-:Y:S01]  /*221e0*/  UTMASTG.4D [UR40], [UR4] ;  /* 0x00000028040073b5 */ /* 0x0045e20008018000 */
[----:B------:R0:W-:Y:S01]  /*221f0*/  UTMACMDFLUSH ;  /* 0x00000000000079b7 */ /* 0x0001e20000000000 */
[----:B--2---:R-:W-:-:S04]  /*22200*/  DEPBAR.LE SB0, 0x1 ;  /* 0x000080400000791a */ /* 0x004fc80000000000 */
.L_x_66:
[----:B------:R-:W-:Y:S05]  /*22210*/  BSYNC B0 ;  /* 0x0000000000007941 */ /* 0x000fea0003800000 */
.L_x_65:
[----:B------:R-:W-:Y:S01]  /*22220*/  BAR.SYNC.DEFER_BLOCKING 0x1, 0x80 ;  /* 0x0042000000007b1d */ /* 0x000fe20000010000 */
[----:B------:R-:W-:Y:S02]  /*22230*/  F2FP.F16.F32.PACK_AB R68, R226, R68 ;  /* 0x00000044e244723e */ /* 0x000fe400000000ff */
[----:B------:R-:W-:Y:S02]  /*22240*/  F2FP.F16.F32.PACK_AB R69, R225, R69 ;  /* 0x00000045e145723e */ /* 0x000fe400000000ff */
[----:B------:R-:W-:Y:S01]  /*22250*/  F2FP.F16.F32.PACK_AB R70, R224, R70 ;  /* 0x00000046e046723e */ /* 0x000fe200000000ff */
[----:B------:R-:W-:Y:S01]  /*22260*/  BSSY B0, `(.L_x_67) ;  /* 0x000001c000007945 */ /* 0x000fe20003800000 */
[----:B------:R-:W-:Y:S02]  /*22270*/  F2FP.F16.F32.PACK_AB R71, R223, R71 ;  /* 0x00000047df47723e */ /* 0x000fe400000000ff */
[----:B------:R-:W-:Y:S02]  /*22280*/  F2FP.F16.F32.PACK_AB R72, R222, R72 ;  /* 0x00000048de48723e */ /* 0x000fe400000000ff */
[----:B------:R-:W-:-:S02]  /*22290*/  F2FP.F16.F32.PACK_AB R73, R221, R73 ;  /* 0x00000049dd49723e */ /* 0x000fc400000000ff */
[----:B------:R-:W-:Y:S02]  /*222a0*/  F2FP.F16.F32.PACK_AB R74, R220, R74 ;  /* 0x0000004adc4a723e */ /* 0x000fe400000000ff */
[----:B------:R-:W-:Y:S01]  /*222b0*/  F2FP.F16.F32.PACK_AB R75, R219, R75 ;  /* 0x0000004bdb4b723e */ /* 0x000fe200000000ff */
[----:B------:R2:W-:Y:S04]  /*222c0*/  STSM.16.M88.4 [R3+0x1000], R60 ;  /* 0x0010003c03007844 */ /* 0x0005e80000000200 */
[----:B------:R2:W-:Y:S01]  /*222d0*/  STSM.16.M88.4 [R0+0x1000], R64 ;  /* 0x0010004000007844 */ /* 0x0005e20000000200 */
[----:B------:R-:W-:Y:S01]  /*222e0*/  @!PT LDS RZ, [RZ] ;  /* 0x00000000fffff984 */ /* 0x000fe20000000800 */
[----:B------:R-:W-:Y:S01]  /*222f0*/  @!PT LDS RZ, [RZ] ;  /* 0x00000000fffff984 */ /* 0x000fe20000000800 */
[----:B------:R-:W-:Y:S01]  /*22300*/  @!PT LDS RZ, [RZ] ;  /* 0x00000000fffff984 */ /* 0x000fe20000000800 */
[----:B------:R-:W-:Y:S01]  /*22310*/  @!PT LDS RZ, [RZ] ;  /* 0x00000000fffff984 */ /* 0x000fe20000000800 */
[----:B------:R3:W-:Y:S06]  /*22320*/  MEMBAR.ALL.CTA ;  /* 0x0000000000007992 */ /* 0x0007ec0000008000 */
[----:B---3--:R-:W3:Y:S02]  /*22330*/  FENCE.VIEW.ASYNC.S ;  /* 0x00000000000073c6 */ /* 0x008ee40000000000 */
[----:B---3--:R-:W-:Y:S06]  /*22340*/  BAR.SYNC.DEFER_BLOCKING 0x1, 0x80 ;  /* 0x0042000000007b1d */ /* 0x008fec0000010000 */
[----:B------:R-:W-:Y:S05]  /*22350*/  @P1 BRA `(.L_x_68) ;  /* 0x0000000000301947 */ /* 0x000fea0003800000 */
[----:B------:R-:W-:Y:S01]  /*22360*/  S2UR UR12, SR_CTAID.Z ;  /* 0x00000000000c79c3 */ /* 0x000fe20000002700 */
[----:B-----5:R-:W-:Y:S01]  /*22370*/  R2UR UR8, R2 ;  /* 0x00000000020872ca */ /* 0x020fe200000e0000 */
[----:B------:R-:W-:Y:S01]  /*22380*/  ULDC.64 UR4, c[0x0][0x198] ;  /* 0x0000660000047ab9 */ /* 0x000fe20000000a00 */
[----:B------:R-:W-:Y:S01]  /*22390*/  UMOV UR9, 0x20 ;  /* 0x0000002000097882 */ /* 0x000fe20000000000 */
[----:B------:R-:W-:Y:S01]  /*223a0*/  UIADD3 UR4, UP0, UR4, 0x670, URZ ;  /* 0x0000067004047890 */ /* 0x000fe2000ff1e03f */
[----:B------:R-:W-:-:S03]  /*223b0*/  UMOV UR10, UR42 ;  /* 0x0000002a000a7c82 */ /* 0x000fc60008000000 */
[----:B------:R-:W3:Y:S01]  /*223c0*/  S2UR UR11, SR_CTAID.Y ;  /* 0x00000000000b79c3 */ /* 0x000ee20000002600 */
[----:B------:R-:W-:-:S05]  /*223d0*/  UIADD3.X UR5, URZ, UR5, URZ, UP0, !UPT ;  /* 0x000000053f057290 */ /* 0x000fca00087fe43f */
[----:B------:R-:W-:-:S09]  /*223e0*/  UIADD3 UR8, UR8, -0x1200, URZ ;  /* 0xffffee0008087890 */ /* 0x000fd2000fffe03f */
[----:B---3--:R3:W-:Y:S01]  /*223f0*/  UTMASTG.4D [UR8], [UR4] ;  /* 0x00000008040073b5 */ /* 0x0087e20008018000 */
[----:B------:R0:W-:Y:S01]  /*22400*/  UTMACMDFLUSH ;  /* 0x00000000000079b7 */ /* 0x0001e20000000000 */
[----:B---3--:R-:W-:-:S04]  /*22410*/  DEPBAR.LE SB0, 0x1 ;  /* 0x000080400000791a */ /* 0x008fc80000000000 */
.L_x_68:
[----:B------:R-:W-:Y:S05]  /*22420*/  BSYNC B0 ;  /* 0x0000000000007941 */ /* 0x000fea0003800000 */
.L_x_67:
[----:B------:R-:W-:Y:S01]  /*22430*/  BAR.SYNC.DEFER_BLOCKING 0x1, 0x80 ;  /* 0x0042000000007b1d */ /* 0x000fe20000010000 */
[----:B--2---:R-:W-:Y:S02]  /*22440*/  F2FP.F16.F32.PACK_AB R60, R218, R217 ;  /* 0x000000d9da3c723e */ /* 0x004fe400000000ff */
        /* <DEDUP_REMOVED lines=8> */
[----:B------:R2:W-:Y:S04]  /*224d0*/  STSM.16.M88.4 [R3], R68 ;  /* 0x0000004403007844 */ /* 0x0005e80000000200 */
[----:B------:R2:W-:Y:S01]  /*224e0*/  STSM.16.M88.4 [R0], R72 ;  /* 0x0000004800007844 */ /* 0x0005e20000000200 */
        /* <DEDUP_REMOVED lines=20> */
.L_x_70:
[----:B------:R-:W-:Y:S05]  /*22630*/  BSYNC B0 ;  /* 0x0000000000007941 */ /* 0x000fea0003800000 */
.L_x_69:
        /* <DEDUP_REMOVED lines=32> */
.L_x_72:
[----:B------:R-:W-:Y:S05]  /*22840*/  BSYNC B0 ;  /* 0x0000000000007941 */ /* 0x000fea0003800000 */
.L_x_71:
        /* <DEDUP_REMOVED lines=32> */
.L_x_74:
[----:B------:R-:W-:Y:S05]  /*22a50*/  BSYNC B0 ;  /* 0x0000000000007941 */ /* 0x000fea0003800000 */
.L_x_73:
        /* <DEDUP_REMOVED lines=32> */
.L_x_76:
[----:B------:R-:W-:Y:S05]  /*22c60*/  BSYNC B0 ;  /* 0x0000000000007941 */ /* 0x000fea0003800000 */
.L_x_75:
        /* <DEDUP_REMOVED lines=32> */
.L_x_78:
[----:B------:R-:W-:Y:S05]  /*22e70*/  BSYNC B0 ;  /* 0x0000000000007941 */ /* 0x000fea0003800000 */
.L_x_77:
        /* <DEDUP_REMOVED lines=32> */
.L_x_80:
[----:B------:R-:W-:Y:S05]  /*23080*/  BSYNC B0 ;  /* 0x0000000000007941 */ /* 0x000fea0003800000 */
.L_x_79:
        /* <DEDUP_REMOVED lines=32> */
.L_x_82:
[----:B------:R-:W-:Y:S05]  /*23290*/  BSYNC B0 ;  /* 0x0000000000007941 */ /* 0x000fea0003800000 */
.L_x_81:
        /* <DEDUP_REMOVED lines=32> */
.L_x_84:
[----:B------:R-:W-:Y:S05]  /*234a0*/  BSYNC B0 ;  /* 0x0000000000007941 */ /* 0x000fea0003800000 */
.L_x_83:
        /* <DEDUP_REMOVED lines=32> */
.L_x_86:
[----:B------:R-:W-:Y:S05]  /*236b0*/  BSYNC B0 ;  /* 0x0000000000007941 */ /* 0x000fea0003800000 */
.L_x_85:
[----:B--2---:R-:W2:Y:S04]  /*236c0*/  LDL.LU R71, [R1+0x10] ;  /* 0x0000100001477983 */ /* 0x004ea80000300800 */
[----:B------:R-:W2:Y:S04]  /*236d0*/  LDL.LU R70, [R1+0xc] ;  /* 0x00000c0001467983 */ /* 0x000ea80000300800 */
[----:B------:R-:W3:Y:S04]  /*236e0*/  LDL.LU R69, [R1+0x8] ;  /* 0x0000080001457983 */ /* 0x000ee80000300800 */
[----:B------:R-:W3:Y:S04]  /*236f0*/  LDL.LU R68, [R1+0x4] ;  /* 0x0000040001447983 */ /* 0x000ee80000300800 */
[----:B------:R-:W4:Y:S01]  /*23700*/  LDL.LU R59, [R1] ;  /* 0x00000000013b7983 */ /* 0x000f220000300800 */
[----:B------:R-:W-:Y:S01]  /*23710*/  F2FP.F16.F32.PACK_AB R5, R5, R6 ;  /* 0x000000060505723e */ /* 0x000fe200000000ff */
[----:B------:R-:W-:Y:S01]  /*23720*/  BSSY B0, `(.L_x_87) ;  /* 0x000001f000007945 */ /* 0x000fe20003800000 */
[----:B------:R-:W-:Y:S01]  /*23730*/  F2FP.F16.F32.PACK_AB R6, R7, R8 ;  /* 0x000000080706723e */ /* 0x000fe200000000ff */
[----:B------:R-:W-:Y:S01]  /*23740*/  BAR.SYNC.DEFER_BLOCKING 0x1, 0x80 ;  /* 0x0042000000007b1d */ /* 0x000fe20000010000 */
        /* <DEDUP_REMOVED lines=10> */
[----:B-1----:R-:W1:Y:S02]  /*237f0*/  FENCE.VIEW.ASYNC.S ;  /* 0x00000000000073c6 */ /* 0x002e640000000000 */
[----:B-1----:R-:W-:Y:S01]  /*23800*/  BAR.SYNC.DEFER_BLOCKING 0x1, 0x80 ;  /* 0x0042000000007b1d */ /* 0x002fe20000010000 */
[----:B--2---:R-:W-:-:S02]  /*23810*/  F2FP.F16.F32.PACK_AB R8, R71, R70 ;  /* 0x000000464708723e */ /* 0x004fc400000000ff */
[----:B---3--:R-:W-:Y:S02]  /*23820*/  F2FP.F16.F32.PACK_AB R9, R69, R68 ;  /* 0x000000444509723e */ /* 0x008fe400000000ff */
[----:B----4-:R-:W-:Y:S01]  /*23830*/  F2FP.F16.F32.PACK_AB R10, R59, R237 ;  /* 0x000000ed3b0a723e */ /* 0x010fe200000000ff */
[----:B------:R-:W-:Y:S06]  /*23840*/  @P1 BRA `(.L_x_88) ;  /* 0x0000000000301947 */ /* 0x000fec0003800000 */
[----:B------:R-:W-:Y:S01]  /*23850*/  S2UR UR12, SR_CTAID.Z ;  /* 0x00000000000c79c3 */ /* 0x000fe20000002700 */
[----:B-----5:R-:W-:Y:S01]  /*23860*/  R2UR UR8, R2 ;  /* 0x00000000020872ca */ /* 0x020fe200000e0000 */
[----:B------:R-:W-:Y:S01]  /*23870*/  ULDC.64 UR4, c[0x0][0x198] ;  /* 0x0000660000047ab9 */ /* 0x000fe20000000a00 */
[----:B------:R-:W-:Y:S01]  /*23880*/  UMOV UR9, 0x160 ;  /* 0x0000016000097882 */ /* 0x000fe20000000000 */
[----:B------:R-:W-:Y:S01]  /*23890*/  UIADD3 UR4, UP0, UR4, 0x670, URZ ;  /* 0x0000067004047890 */ /* 0x000fe2000ff1e03f */
[----:B------:R-:W-:-:S03]  /*238a0*/  UMOV UR10, UR42 ;  /* 0x0000002a000a7c82 */ /* 0x000fc60008000000 */
[----:B------:R-:W1:Y:S01]  /*238b0*/  S2UR UR11, SR_CTAID.Y ;  /* 0x00000000000b79c3 */ /* 0x000e620000002600 */
[----:B------:R-:W-:-:S05]  /*238c0*/  UIADD3.X UR5, URZ, UR5, URZ, UP0, !UPT ;  /* 0x000000053f057290 */ /* 0x000fca00087fe43f */
[----:B------:R-:W-:-:S09]  /*238d0*/  UIADD3 UR8, UR8, -0x1200, URZ ;  /* 0xffffee0008087890 */ /* 0x000fd2000fffe03f */
[----:B-1----:R1:W-:Y:S01]  /*238e0*/  UTMASTG.4D [UR8], [UR4] ;  /* 0x00000008040073b5 */ /* 0x0023e20008018000 */
[----:B------:R0:W-:Y:S01]  /*238f0*/  UTMACMDFLUSH ;  /* 0x00000000000079b7 */ /* 0x0001e20000000000 */
[----:B-1----:R-:W-:-:S04]  /*23900*/  DEPBAR.LE SB0, 0x1 ;  /* 0x000080400000791a */ /* 0x002fc80000000000 */
.L_x_88:
[----:B------:R-:W-:Y:S05]  /*23910*/  BSYNC B0 ;  /* 0x0000000000007941 */ /* 0x000fea0003800000 */
.L_x_87:
[----:B------:R-:W2:Y:S04]  /*23920*/  LDL.LU R60, [R1+0x18] ;  /* 0x00001800013c7983 */ /* 0x000ea80000300800 */
[----:B------:R-:W2:Y:S01]  /*23930*/  LDL.LU R59, [R1+0x14] ;  /* 0x00001400013b7983 */ /* 0x000ea20000300800 */
[----:B------:R-:W-:Y:S01]  /*23940*/  BSSY B0, `(.L_x_89) ;  /* 0x0000020000007945 */ /* 0x000fe20003800000 */
[----:B------:R-:W-:Y:S01]  /*23950*/  F2FP.F16.F32.PACK_AB R61, R12, R13 ;  /* 0x0000000d0c3d723e */ /* 0x000fe200000000ff */
[----:B------:R-:W-:Y:S01]  /*23960*/  BAR.SYNC.DEFER_BLOCKING 0x1, 0x80 ;  /* 0x0042000000007b1d */ /* 0x000fe20000010000 */
[----:B------:R-:W-:Y:S02]  /*23970*/  F2FP.F16.F32.PACK_AB R62, R14, R15 ;  /* 0x0000000f0e3e723e */ /* 0x000fe400000000ff */
[----:B------:R-:W-:-:S02]  /*23980*/  F2FP.F16.F32.PACK_AB R63, R16, R17 ;  /* 0x00000011103f723e */ /* 0x000fc400000000ff */
[----:B------:R-:W-:Y:S02]  /*23990*/  F2FP.F16.F32.PACK_AB R12, R18, R19 ;  /* 0x00000013120c723e */ /* 0x000fe400000000ff */
[----:B------:R-:W-:Y:S02]  /*239a0*/  F2FP.F16.F32.PACK_AB R13, R20, R21 ;  /* 0x00000015140d723e */ /* 0x000fe400000000ff */
        /* <DEDUP_REMOVED lines=10> */
[----:B---3--:R-:W-:Y:S01]  /*23a50*/  BAR.SYNC.DEFER_BLOCKING 0x1, 0x80 ;  /* 0x0042000000007b1d */ /* 0x008fe20000010000 */
[----:B--2---:R-:W-:-:S05]  /*23a60*/  F2FP.F16.F32.PACK_AB R60, R60, R59 ;  /* 0x0000003b3c3c723e */ /* 0x004fca00000000ff */
[----:B-1----:R-:W-:Y:S05]  /*23a70*/  @P1 BRA `(.L_x_90) ;  /* 0x0000000000301947 */ /* 0x002fea0003800000 */
        /* <DEDUP_REMOVED lines=12> */
.L_x_90:
[----:B------:R-:W-:Y:S05]  /*23b40*/  BSYNC B0 ;  /* 0x0000000000007941 */ /* 0x000fea0003800000 */
.L_x_89:
        /* <DEDUP_REMOVED lines=17> */
[----:B--2---:R-:W2:Y:S02]  /*23c60*/  FENCE.VIEW.ASYNC.S ;  /* 0x00000000000073c6 */ /* 0x004ea40000000000 */
[----:B--2---:R-:W-:Y:S06]  /*23c70*/  BAR.SYNC.DEFER_BLOCKING 0x1, 0x80 ;  /* 0x0042000000007b1d */ /* 0x004fec0000010000 */
[----:B------:R-:W-:Y:S05]  /*23c80*/  @P1 BRA `(.L_x_92) ;  /* 0x0000000000301947 */ /* 0x000fea0003800000 */
[----:B------:R-:W-:Y:S01]  /*23c90*/  S2UR UR12, SR_CTAID.Z ;  /* 0x00000000000c79c3 */ /* 0x000fe20000002700 */
[----:B-----5:R-:W-:Y:S01]  /*23ca0*/  R2UR UR8, R2 ;  /* 0x00000000020872ca */ /* 0x020fe200000e0000 */
[----:B------:R-:W-:Y:S01]  /*23cb0*/  ULDC.64 UR4, c[0x0][0x198] ;  /* 0x0000660000047ab9 */ /* 0x000fe20000000a00 */
[----:B------:R-:W-:Y:S01]  /*23cc0*/  UMOV UR9, 0x1a0 ;  /* 0x000001a000097882 */ /* 0x000fe20000000000 */
[----:B------:R-:W-:Y:S01]  /*23cd0*/  UIADD3 UR4, UP0, UR4, 0x670, URZ ;  /* 0x0000067004047890 */ /* 0x000fe2000ff1e03f */
[----:B------:R-:W-:-:S03]  /*23ce0*/  UMOV UR10, UR42 ;  /* 0x0000002a000a7c82 */ /* 0x000fc60008000000 */
[----:B------:R-:W2:Y:S01]  /*23cf0*/  S2UR UR11, SR_CTAID.Y ;  /* 0x00000000000b79c3 */ /* 0x000ea20000002600 */
[----:B------:R-:W-:-:S05]  /*23d00*/  UIADD3.X UR5, URZ, UR5, URZ, UP0, !UPT ;  /* 0x000000053f057290 */ /* 0x000fca00087fe43f */
[----:B------:R-:W-:-:S09]  /*23d10*/  UIADD3 UR8, UR8, -0x1200, URZ ;  /* 0xffffee0008087890 */ /* 0x000fd2000fffe03f */
[----:B--2---:R2:W-:Y:S01]  /*23d20*/  UTMASTG.4D [UR8], [UR4] ;  /* 0x00000008040073b5 */ /* 0x0045e20008018000 */
[----:B------:R0:W-:Y:S01]  /*23d30*/  UTMACMDFLUSH ;  /* 0x00000000000079b7 */ /* 0x0001e20000000000 */
[----:B--2---:R-:W-:-:S04]  /*23d40*/  DEPBAR.LE SB0, 0x1 ;  /* 0x000080400000791a */ /* 0x004fc80000000000 */
.L_x_92:
[----:B------:R-:W-:Y:S05]  /*23d50*/  BSYNC B0 ;  /* 0x0000000000007941 */ /* 0x000fea0003800000 */
.L_x_91:
[----:B------:R-:W-:Y:S01]  /*23d60*/  BAR.SYNC.DEFER_BLOCKING 0x1, 0x80 ;  /* 0x0042000000007b1d */ /* 0x000fe20000010000 */
[----:B-1----:R-:W-:Y:S02]  /*23d70*/  F2FP.F16.F32.PACK_AB R12, R42, R43 ;  /* 0x0000002b2a0c723e */ /* 0x002fe400000000ff */
        /* <DEDUP_REMOVED lines=30> */
.L_x_94:
[----:B------:R-:W-:Y:S05]  /*23f60*/  BSYNC B0 ;  /* 0x0000000000007941 */ /* 0x000fea0003800000 */
.L_x_93:
[----:B------:R-:W-:Y:S06]  /*23f70*/  BAR.SYNC.DEFER_BLOCKING 0x1, 0x80 ;  /* 0x0042000000007b1d */ /* 0x000fec0000010000 */
[----:B------:R-:W-:Y:S01]  /*23f80*/  BSSY B0, `(.L_x_95) ;  /* 0x0000016000007945 */ /* 0x000fe20003800000 */
        /* <DEDUP_REMOVED lines=19> */
[----:B---3--:R3:W-:Y:S02]  /*240c0*/  UTMASTG.4D [UR8], [UR4] ;  /* 0x00000008040073b5 */ /* 0x0087e40008018000 */
[----:B---3--:R0:W-:Y:S02]  /*240d0*/  UTMACMDFLUSH ;  /* 0x00000000000079b7 */ /* 0x0081e40000000000 */
.L_x_96:
[----:B------:R-:W-:Y:S05]  /*240e0*/  BSYNC B0 ;  /* 0x0000000000007941 */ /* 0x000fea0003800000 */
.L_x_95:
[----:B------:R-:W-:Y:S01]  /*240f0*/  UIADD3 UR61, UR61, -0x1, URZ ;  /* 0xffffffff3d3d7890 */ /* 0x000fe2000fffe03f */
[----:B------:R-:W-:-:S04]  /*24100*/  DEPBAR.LE SB0, 0x0 ;  /* 0x000080000000791a */ /* 0x000fc80000000000 */
[----:B------:R-:W-:-:S04]  /*24110*/  USHF.L.U32 UR4, UR61, 0x3, URZ ;  /* 0x000000033d047899 */ /* 0x000fc8000800063f */
[----:B------:R-:W-:-:S04]  /*24120*/  ULOP3.LUT UR4, UR4, 0x8, URZ, 0xe2, !UPT ;  /* 0x0000000804047892 */ /* 0x000fc8000f8ee23f */
[----:B------:R-:W-:-:S06]  /*24130*/  ULOP3.LUT UR4, UR4, 0x18, URZ, 0x3c, !UPT ;  /* 0x0000001804047892 */ /* 0x000fcc000f8e3c3f */
[----:B-1----:R-:W-:-:S04]  /*24140*/  MOV R0, UR4 ;  /* 0x0000000400007c02 */ /* 0x002fc80008000f00 */
[----:B------:R-:W-:Y:S01]  /*24150*/  SYNCS.ARRIVE.TRANS64.A1T0 RZ, [R0+UR60+0x70090], RZ ;  /* 0x070090ff00ff79a7 */ /* 0x000fe2000810003c */
[----:B------:R-:W-:Y:S05]  /*24160*/  EXIT ;  /* 0x000000000000794d */ /* 0x000fea0003800000 */
.L_x_6:
[----:B------:R-:W-:-:S08]  /*24170*/  UISETP.NE.AND UP0, UPT, UR8, 0x1, UPT ;  /* 0x000000010800788c */ /* 0x000fd0000bf05270 */
[----:B------:R-:W1:-:S00]  /*24180*/  USETMAXREG.DEALLOC.CTAPOOL 0x18 ;  /* 0x00000018000079c8 */ /* 0x000e4000080e0500 */
[----:B------:R-:W-:-:S13]  /*24190*/  PLOP3.LUT P0, PT, PT, PT, UP0, 0x80, 0x0 ;  /* 0x000000000000781c */ /* 0x000fda0003f0f008 */
[----:B------:R-:W-:Y:S05]  /*241a0*/  @P0 EXIT ;  /* 0x000000000000094d */ /* 0x000fea0003800000 */
[----:B------:R-:W2:Y:S01]  /*241b0*/  S2UR UR11, SR_CTAID.X ;  /* 0x00000000000b79c3 */ /* 0x000ea20000002500 */
[----:B------:R-:W-:Y:S01]  /*241c0*/  ULDC UR4, c[0x0][0x28c] ;  /* 0x0000a30000047ab9 */ /* 0x000fe20000000800 */
[----:B------:R-:W-:Y:S01]  /*241d0*/  ELECT P3, URZ, PT ;  /* 0x00000000003f782f */ /* 0x000fe20003860000 */
[----:B------:R-:W-:Y:S01]  /*241e0*/  BSSY B0, `(.L_x_97) ;  /* 0x0000053000007945 */ /* 0x000fe20003800000 */
[----:B------:R-:W-:Y:S01]  /*241f0*/  UIADD3 UR5, UR4, 0x3f, URZ ;  /* 0x0000003f04057890 */ /* 0x000fe2000fffe03f */
[----:B-1----:R-:W-:Y:S02]  /*24200*/  CS2R R2, SRZ ;  /* 0x0000000000027805 */ /* 0x002fe4000001ff00 */
[----:B------:R-:W-:Y:S01]  /*24210*/  MOV R7, RZ ;  /* 0x000000ff00077202 */ /* 0x000fe20000000f00 */
[----:B------:R-:W-:Y:S01]  /*24220*/  USHF.R.S32.HI UR6, URZ, 0x1f, UR5 ;  /* 0x0000001f3f067899 */ /* 0x000fe20008011405 */
[----:B------:R-:W1:Y:S03]  /*24230*/  S2UR UR60, SR_CTAID.Y ;  /* 0x00000000003c79c3 */ /* 0x000e660000002600 */
[----:B------:R-:W-:-:S04]  /*24240*/  ULEA.HI UR6, UR6, UR5, URZ, 0x6 ;  /* 0x0000000506067291 */ /* 0x000fc8000f8f303f */
[----:B------:R-:W-:Y:S01]  /*24250*/  USHF.R.S32.HI UR6, URZ, 0x6, UR6 ;  /* 0x000000063f067899 */ /* 0x000fe20008011406 */
[----:B------:R-:W3:Y:S01]  /*24260*/  S2UR UR61, SR_CTAID.Z ;  /* 0x00000000003d79c3 */ /* 0x000ee20000002700 */
[----:B--2---:R-:W-:-:S04]  /*24270*/  USHF.L.U32 UR11, UR11, 0x7, URZ ;  /* 0x000000070b0b7899 */ /* 0x004fc8000800063f */
[----:B------:R-:W-:-:S04]  /*24280*/  UIADD3 UR4, UR11, 0xbf, URZ ;  /* 0x000000bf0b047890 */ /* 0x000fc8000fffe03f */
[----:B------:R-:W-:-:S04]  /*24290*/  USHF.R.U32.HI UR4, URZ, 0x6, UR4 ;  /* 0x000000063f047899 */ /* 0x000fc80008011604 */
[----:B------:R-:W-:-:S04]  /*242a0*/  UISETP.LT.AND UP0, UPT, UR4, UR6, UPT ;  /* 0x000000060400728c */ /* 0x000fc8000bf01270 */
[----:B------:R-:W-:Y:S01]  /*242b0*/  USEL UR14, UR4, UR6, UP0 ;  /* 0x00000006040e7287 */ /* 0x000fe20008000000 */
[----:B-1-3--:R-:W-:Y:S11]  /*242c0*/  @!P3 BRA `(.L_x_98) ;  /* 0x000000040010b947 */ /* 0x00aff60003800000 */
[----:B------:R-:W1:Y:S01]  /*242d0*/  S2R R4, SR_CgaCtaId ;  /* 0x0000000000047919 */ /* 0x000e620000008800 */
[----:B------:R-:W-:Y:S01]  /*242e0*/  MOV R3, 0x400 ;  /* 0x0000040000037802 */ /* 0x000fe20000000f00 */
[----:B------:R-:W-:-:S03]  /*242f0*/  IMAD.MOV.U32 R5, RZ, RZ, 0x1 ;  /* 0x00000001ff057424 */ /* 0x000fc600078e00ff */
[----:B-1----:R-:W-:Y:S02]  /*24300*/  LEA R4, R4, R3, 0x18 ;  /* 0x0000000304047211 */ /* 0x002fe400078ec0ff */
[----:B------:R-:W-:-:S04]  /*24310*/  SHF.L.U32 R3, R5, 0x1f, RZ ;  /* 0x0000001f05037819 */ /* 0x000fc800000006ff */
[----:B------:R-:W1:Y:S02]  /*24320*/  SYNCS.PHASECHK.TRANS64.TRYWAIT P0, [R4+URZ+0x70060], R3 ;  /* 0x07006003040075a7 */ /* 0x000e64000800017f */
[----:B-1----:R-:W-:Y:S05]  /*24330*/  @!P0 BRA `(.L_x_99) ;  /* 0x0000002000508947 */ /* 0x002fea0003800000 */
.L_x_136:
[----:B------:R-:W-:Y:S01]  /*24340*/  ULOP3.LUT UR4, UR54, 0x2, URZ, 0xfc, !UPT ;  /* 0x0000000236047892 */ /* 0x000fe2000f8efc3f */
[----:B-1----:R-:W-:-:S03]  /*24350*/  @P2 MOV R3, 0x10000 ;  /* 0x0001000000032802 */ /* 0x002fc60000000f00 */
[----:B------:R-:W-:Y:S01]  /*24360*/  UPRMT UR4, UR4, 0x9910, URZ ;  /* 0x0000991004047896 */ /* 0x000fe2000800003f */
[----:B------:R1:W-:Y:S03]  /*24370*/  @P2 SYNCS.ARRIVE.TRANS64 RZ, [R4+URZ+0x70050], R3 ;  /* 0x0700500304ff29a7 */ /* 0x0003e6000800003f */
[----:B------:R-:W-:-:S06]  /*24380*/  UISETP.NE.AND UP0, UPT, UR4, 0x2, UPT ;  /* 0x000000020400788c */ /* 0x000fcc000bf05270 */
[----:B------:R-:W-:-:S13]  /*24390*/  PLOP3.LUT P0, PT, PT, PT, UP0, 0x80, 0x0 ;  /* 0x000000000000781c */ /* 0x000fda0003f0f008 */
[----:B-1----:R-:W-:Y:S05]  /*243a0*/  @P0 BRA `(.L_x_100) ;  /* 0x0000000000040947 */ /* 0x002fea0003800000 */
[----:B------:R-:W-:Y:S01]  /*243b0*/  BPT.TRAP 0x1 ;  /* 0x000000040000795c */ /* 0x000fe20000300000 */
.L_x_100:
[----:B------:R-:W-:-:S04]  /*243c0*/  LOP3.LUT P0, RZ, R0, 0x1f, RZ, 0xc0, !PT ;  /* 0x0000001f00ff7812 */ /* 0x000fc8000780c0ff */
[----:B------:R-:W-:-:S13]  /*243d0*/  PLOP3.LUT P0, PT, P0, P2, PT, 0x2a, 0x0 ;  /* 0x000000000000781c */ /* 0x000fda0000704572 */
[----:B------:R-:W-:Y:S05]  /*243e0*/  @P0 BRA `(.L_x_101) ;  /* 0x0000000000040947 */ /* 0x000fea0003800000 */
[----:B------:R-:W-:Y:S01]  /*243f0*/  BPT.TRAP 0x1 ;  /* 0x000000040000795c */ /* 0x000fe20000300000 */
.L_x_101:
[----:B------:R-:W-:Y:S01]  /*24400*/  R2UR UR8, R4 ;  /* 0x00000000040872ca */ /* 0x000fe200000e0000 */
[----:B------:R-:W-:Y:S01]  /*24410*/  ULDC.64 UR6, c[0x0][0x198] ;  /* 0x0000660000067ab9 */ /* 0x000fe20000000a00 */
[----:B------:R-:W-:Y:S01]  /*24420*/  UMOV UR4, 0x0 ;  /* 0x0000000000047882 */ /* 0x000fe20000000000 */
[----:B------:R-:W-:Y:S01]  /*24430*/  UIADD3 UR6, UP0, UR6, 0xf0, URZ ;  /* 0x000000f006067890 */ /* 0x000fe2000ff1e03f */
[----:B------:R-:W-:Y:S01]  /*24440*/  MOV R7, 0x40 ;  /* 0x0000004000077802 */ /* 0x000fe20000000f00 */
[----:B------:R-:W-:Y:S01]  /*24450*/  UMOV UR5, 0x10000000 ;  /* 0x1000000000057882 */ /* 0x000fe20000000000 */
[----:B------:R-:W-:Y:S01]  /*24460*/  UMOV UR10, URZ ;  /* 0x0000003f000a7c82 */ /* 0x000fe20008000000 */
[----:B------:R-:W-:Y:S01]  /*24470*/  UIADD3.X UR7, URZ, UR7, URZ, UP0, !UPT ;  /* 0x000000073f077290 */ /* 0x000fe200087fe43f */
[----:B------:R-:W-:Y:S01]  /*24480*/  MOV R3, 0x1 ;  /* 0x0000000100037802 */ /* 0x000fe20000000f00 */
[----:B------:R-:W-:Y:S01]  /*24490*/  UMOV UR12, UR60 ;  /* 0x0000003c000c7c82 */ /* 0x000fe20008000000 */
[----:B------:R-:W-:Y:S01]  /*244a0*/  UMOV UR13, UR61 ;  /* 0x0000003d000d7c82 */ /* 0x000fe20008000000 */
[----:B------:R-:W-:Y:S01]  /*244b0*/  UMOV UR26, 0x40 ;  /* 0x00000040001a7882 */ /* 0x000fe20000000000 */
[----:B------:R-:W-:Y:S01]  /*244c0*/  UMOV UR27, UR11 ;  /* 0x0000000b001b7c82 */ /* 0x000fe20008000000 */
[----:B------:R-:W-:-:S02]  /*244d0*/  UIADD3 UR9, UR8, 0x70050, URZ ;  /* 0x0007005008097890 */ /* 0x000fc4000fffe03f */
[----:B------:R-:W-:Y:S02]  /*244e0*/  UIADD3 UR24, UR8, 0x2000, URZ ;  /* 0x0000200008187890 */ /* 0x000fe4000fffe03f */
[----:B------:R-:W-:Y:S01]  /*244f0*/  UIADD3 UR16, UR8, 0x4000, URZ ;  /* 0x0000400008107890 */ /* 0x000fe2000fffe03f */
[----:B------:R-:W-:Y:S01]  /*24500*/  UMOV UR28, UR60 ;  /* 0x0000003c001c7c82 */ /* 0x000fe20008000000 */
[----:B------:R-:W-:Y:S01]  /*24510*/  UMOV UR29, UR61 ;  /* 0x0000003d001d7c82 */ /* 0x000fe20008000000 */
[----:B------:R-:W-:Y:S01]  /*24520*/  UMOV UR25, UR9 ;  /* 0x0000000900197c82 */ /* 0x000fe20008000000 */
[----:B------:R-:W-:Y:S01]  /*24530*/  UMOV UR18, 0x80 ;  /* 0x0000008000127882 */ /* 0x000fe20000000000 */
[----:B------:R-:W-:Y:S01]  /*24540*/  UMOV UR19, UR11 ;  /* 0x0000000b00137c82 */ /* 0x000fe20008000000 */
[----:B------:R-:W-:Y:S01]  /*24550*/  UMOV UR20, UR60 ;  /* 0x0000003c00147c82 */ /* 0x000fe20008000000 */
[----:B------:R-:W-:Y:S01]  /*24560*/  UMOV UR21, UR61 ;  /* 0x0000003d00157c82 */ /* 0x000fe20008000000 */
[----:B------:R1:W-:Y:S01]  /*24570*/  UTMALDG.4D [UR8], [UR6], desc[UR4] ;  /* 0x00000408060075b4 */ /* 0x0003e20008019000 */
[----:B------:R-:W-:Y:S01]  /*24580*/  UIADD3 UR56, UR8, 0x6000, URZ ;  /* 0x0000600008387890 */ /* 0x000fe2000fffe03f */
[----:B------:R-:W-:Y:S01]  /*24590*/  UMOV UR17, UR9 ;  /* 0x0000000900117c82 */ /* 0x000fe20008000000 */
[----:B------:R-:W-:Y:S01]  /*245a0*/  UIADD3 UR32, UR8, 0x8000, URZ ;  /* 0x0000800008207890 */ /* 0x000fe2000fffe03f */
[----:B------:R-:W-:Y:S01]  /*245b0*/  UMOV UR58, 0xc0 ;  /* 0x000000c0003a7882 */ /* 0x000fe20000000000 */
[----:B------:R-:W-:Y:S01]  /*245c0*/  UMOV UR59, UR11 ;  /* 0x0000000b003b7c82 */ /* 0x000fe20008000000 */
[----:B------:R2:W-:Y:S01]  /*245d0*/  UTMALDG.4D [UR24], [UR6], desc[UR4] ;  /* 0x00000418060075b4 */ /* 0x0005e20008019000 */
[----:B------:R-:W-:Y:S01]  /*245e0*/  UMOV UR57, UR9 ;  /* 0x0000000900397c82 */ /* 0x000fe20008000000 */
[----:B------:R-:W-:Y:S01]  /*245f0*/  UMOV UR34, 0x100 ;  /* 0x0000010000227882 */ /* 0x000fe20000000000 */
[----:B------:R-:W-:Y:S01]  /*24600*/  UMOV UR35, UR11 ;  /* 0x0000000b00237c82 */ /* 0x000fe20008000000 */
[----:B------:R-:W-:Y:S01]  /*24610*/  UMOV UR36, UR60 ;  /* 0x0000003c00247c82 */ /* 0x000fe20008000000 */
[----:B------:R-:W-:Y:S01]  /*24620*/  UMOV UR37, UR61 ;  /* 0x0000003d00257c82 */ /* 0x000fe20008000000 */
[----:B------:R-:W-:Y:S01]  /*24630*/  UMOV UR33, UR9 ;  /* 0x0000000900217c82 */ /* 0x000fe20008000000 */
[----:B------:R3:W-:Y:S01]  /*24640*/  UTMALDG.4D [UR16], [UR6], desc[UR4] ;  /* 0x00000410060075b4 */ /* 0x0007e20008019000 */
[----:B------:R4:W-:Y:S01]  /*24650*/  UTMALDG.4D [UR56], [UR6], desc[UR4] ;  /* 0x00000438060075b4 */ /* 0x0009e20008019000 */
[----:B-1----:R-:W-:Y:S01]  /*24660*/  UMOV UR10, 0x1c0 ;  /* 0x000001c0000a7882 */ /* 0x002fe20000000000 */
[----:B------:R4:W-:Y:S01]  /*24670*/  UTMALDG.4D [UR32], [UR6], desc[UR4] ;  /* 0x00000420060075b4 */ /* 0x0009e20008019000 */
[----:B--2---:R-:W-:Y:S01]  /*24680*/  UIADD3 UR24, UR8, 0xa000, URZ ;  /* 0x0000a00008187890 */ /* 0x004fe2000fffe03f */
[----:B------:R-:W-:Y:S01]  /*24690*/  UMOV UR26, 0x140 ;  /* 0x00000140001a7882 */ /* 0x000fe20000000000 */
[----:B---3--:R-:W-:-:S07]  /*246a0*/  UIADD3 UR16, UR8, 0xc000, URZ ;  /* 0x0000c00008107890 */ /* 0x008fce000fffe03f */
[----:B------:R4:W-:Y:S01]  /*246b0*/  UTMALDG.4D [UR24], [UR6], desc[UR4] ;  /* 0x00000418060075b4 */ /* 0x0009e20008019000 */
[----:B------:R-:W-:Y:S01]  /*246c0*/  UIADD3 UR8, UR8, 0xe000, URZ ;  /* 0x0000e00008087890 */ /* 0x000fe2000fffe03f */
[----:B------:R-:W-:Y:S02]  /*246d0*/  UMOV UR18, 0x180 ;  /* 0x0000018000127882 */ /* 0x000fe40000000000 */
[----:B------:R4:W-:Y:S06]  /*246e0*/  UTMALDG.4D [UR16], [UR6], desc[UR4] ;  /* 0x00000410060075b4 */ /* 0x0009ec0008019000 */
[----:B------:R4:W-:Y:S02]  /*246f0*/  UTMALDG.4D [UR8], [UR6], desc[UR4] ;  /* 0x00000408060075b4 */ /* 0x0009e40008019000 */
[----:B----4-:R-:W-:Y:S01]  /*24700*/  NOP ;  /* 0x0000000000007918 */ /* 0x010fe20000000000 */
.L_x_98:
[----:B------:R-:W-:Y:S05]  /*24710*/  BSYNC B0 ;  /* 0x0000000000007941 */ /* 0x000fea0003800000 */
.L_x_97:
[----:B------:R-:W-:Y:S01]  /*24720*/  ISETP.LT.AND P4, PT, RZ, UR14, P3 ;  /* 0x0000000eff007c0c */ /* 0x000fe20009f81270 */
[----:B------:R-:W-:-:S12]  /*24730*/  BSSY B0, `(.L_x_102) ;  /* 0x000004b000007945 */ /* 0x000fd80003800000 */
[----:B------:R-:W-:Y:S05]  /*24740*/  @!P4 BRA `(.L_x_103) ;  /* 0x000000040024c947 */ /* 0x000fea0003800000 */
[----:B------:R-:W1:Y:S01]  /*24750*/  S2R R5, SR_CgaCtaId ;  /* 0x0000000000057919 */ /* 0x000e620000008800 */
[----:B------:R-:W-:-:S04]  /*24760*/  MOV R2, 0x400 ;  /* 0x0000040000027802 */ /* 0x000fc80000000f00 */
[----:B-1----:R-:W-:Y:S01]  /*24770*/  LEA R2, R5, R2, 0x18 ;  /* 0x0000000205027211 */ /* 0x002fe200078ec0ff */
[----:B------:R-:W-:-:S05]  /*24780*/  IMAD.MOV.U32 R5, RZ, RZ, 0x1 ;  /* 0x00000001ff057424 */ /* 0x000fca00078e00ff */
[----:B------:R-:W-:-:S04]  /*24790*/  SHF.L.U32 R5, R5, 0x1f, RZ ;  /* 0x0000001f05057819 */ /* 0x000fc800000006ff */
[----:B------:R-:W1:Y:S02]  /*247a0*/  SYNCS.PHASECHK.TRANS64.TRYWAIT P0, [R2+URZ+0x70028], R5 ;  /* 0x07002805020075a7 */ /* 0x000e64000800017f */
[----:B-1----:R-:W-:Y:S05]  /*247b0*/  @!P0 BRA `(.L_x_104) ;  /* 0x0000001c00448947 */ /* 0x002fea0003800000 */
.L_x_137:
        /* <DEDUP_REMOVED lines=8> */
.L_x_105:
[----:B------:R-:W-:-:S04]  /*24840*/  LOP3.LUT P0, RZ, R0, 0x1f, RZ, 0xc0, !PT ;  /* 0x0000001f00ff7812 */ /* 0x000fc8000780c0ff */
[----:B------:R-:W-:-:S13]  /*24850*/  PLOP3.LUT P0, PT, P0, P2, PT, 0x2a, 0x0 ;  /* 0x000000000000781c */ /* 0x000fda0000704572 */
[----:B------:R-:W-:Y:S05]  /*24860*/  @P0 BRA `(.L_x_106) ;  /* 0x0000000000040947 */ /* 0x000fea0003800000 */
[----:B------:R-:W-:Y:S01]  /*24870*/  BPT.TRAP 0x1 ;  /* 0x000000040000795c */ /* 0x000fe20000300000 */
.L_x_106:
[----:B------:R-:W-:Y:S01]  /*24880*/  R2UR UR8, R2 ;  /* 0x00000000020872ca */ /* 0x000fe200000e0000 */
[----:B------:R-:W-:Y:S01]  /*24890*/  ULDC.64 UR6, c[0x0][0x198] ;  /* 0x0000660000067ab9 */ /* 0x000fe20000000a00 */
[----:B------:R-:W-:Y:S01]  /*248a0*/  UMOV UR19, URZ ;  /* 0x0000003f00137c82 */ /* 0x000fe20008000000 */
[----:B------:R-:W-:Y:S01]  /*248b0*/  UIADD3 UR6, UP0, UR6, 0x1f0, URZ ;  /* 0x000001f006067890 */ /* 0x000fe2000ff1e03f */
[----:B------:R-:W-:Y:S01]  /*248c0*/  MOV R2, 0x1 ;  /* 0x0000000100027802 */ /* 0x000fe20000000f00 */
[----:B------:R-:W-:Y:S01]  /*248d0*/  UMOV UR4, 0x0 ;  /* 0x0000000000047882 */ /* 0x000fe20000000000 */
[----:B------:R-:W-:Y:S01]  /*248e0*/  UMOV UR5, 0x10000000 ;  /* 0x1000000000057882 */ /* 0x000fe20000000000 */
[----:B------:R-:W-:Y:S01]  /*248f0*/  UIADD3.X UR7, URZ, UR7, URZ, UP0, !UPT ;  /* 0x000000073f077290 */ /* 0x000fe200087fe43f */
[----:B------:R-:W-:Y:S01]  /*24900*/  UMOV UR18, URZ ;  /* 0x0000003f00127c82 */ /* 0x000fe20008000000 */
[----:B------:R-:W-:Y:S01]  /*24910*/  UMOV UR20, UR60 ;  /* 0x0000003c00147c82 */ /* 0x000fe20008000000 */
[----:B------:R-:W-:Y:S01]  /*24920*/  UMOV UR21, UR61 ;  /* 0x0000003d00157c82 */ /* 0x000fe20008000000 */
[----:B------:R-:W-:-:S02]  /*24930*/  UMOV UR26, 0x40 ;  /* 0x00000040001a7882 */ /* 0x000fc40000000000 */
[----:B------:R-:W-:Y:S02]  /*24940*/  UIADD3 UR16, UR8, 0x20000, URZ ;  /* 0x0002000008107890 */ /* 0x000fe4000fffe03f */
[----:B------:R-:W-:Y:S02]  /*24950*/  UIADD3 UR17, UR8, 0x70000, URZ ;  /* 0x0007000008117890 */ /* 0x000fe4000fffe03f */
[----:B------:R-:W-:Y:S02]  /*24960*/  UIADD3 UR24, UR8, 0x22000, URZ ;  /* 0x0002200008187890 */ /* 0x000fe4000fffe03f */
[----:B------:R-:W-:Y:S01]  /*24970*/  UIADD3 UR56, UR8, 0x24000, URZ ;  /* 0x0002400008387890 */ /* 0x000fe2000fffe03f */
[----:B------:R-:W-:Y:S01]  /*24980*/  UMOV UR28, UR60 ;  /* 0x0000003c001c7c82 */ /* 0x000fe20008000000 */
[----:B------:R-:W-:Y:S01]  /*24990*/  UMOV UR29, UR61 ;  /* 0x0000003d001d7c82 */ /* 0x000fe20008000000 */
[----:B------:R-:W-:Y:S01]  /*249a0*/  UMOV UR27, UR19 ;  /* 0x00000013001b7c82 */ /* 0x000fe20008000000 */
[----:B------:R-:W-:Y:S01]  /*249b0*/  UMOV UR25, UR17 ;  /* 0x0000001100197c82 */ /* 0x000fe20008000000 */
[----:B------:R-:W-:Y:S01]  /*249c0*/  UIADD3 UR48, UR8, 0x26000, URZ ;  /* 0x0002600008307890 */ /* 0x000fe2000fffe03f */
[----:B------:R1:W-:Y:S01]  /*249d0*/  UTMALDG.4D [UR16], [UR6], desc[UR4] ;  /* 0x00000410060075b4 */ /* 0x0003e20008019000 */
[----:B------:R-:W-:-:S02]  /*249e0*/  UIADD3 UR40, UR8, 0x28000, URZ ;  /* 0x0002800008287890 */ /* 0x000fc4000fffe03f */
[----:B------:R-:W-:Y:S01]  /*249f0*/  UIADD3 UR32, UR8, 0x2a000, URZ ;  /* 0x0002a00008207890 */ /* 0x000fe2000fffe03f */
[----:B------:R-:W-:Y:S01]  /*24a00*/  UMOV UR58, 0x80 ;  /* 0x00000080003a7882 */ /* 0x000fe20000000000 */
[----:B------:R-:W-:Y:S01]  /*24a10*/  UMOV UR59, UR19 ;  /* 0x00000013003b7c82 */ /* 0x000fe20008000000 */
[----:B------:R-:W-:Y:S01]  /*24a20*/  UMOV UR57, UR17 ;  /* 0x0000001100397c82 */ /* 0x000fe20008000000 */
[----:B------:R2:W-:Y:S01]  /*24a30*/  UTMALDG.4D [UR24], [UR6], desc[UR4] ;  /* 0x00000418060075b4 */ /* 0x0005e20008019000 */
[----:B------:R-:W-:Y:S01]  /*24a40*/  UMOV UR50, 0xc0 ;  /* 0x000000c000327882 */ /* 0x000fe20000000000 */
[----:B------:R-:W-:Y:S01]  /*24a50*/  UMOV UR52, UR60 ;  /* 0x0000003c00347c82 */ /* 0x000fe20008000000 */
[----:B------:R-:W-:Y:S01]  /*24a60*/  UMOV UR53, UR61 ;  /* 0x0000003d00357c82 */ /* 0x000fe20008000000 */
[----:B------:R-:W-:Y:S01]  /*24a70*/  UMOV UR51, UR19 ;  /* 0x0000001300337c82 */ /* 0x000fe20008000000 */
[----:B------:R-:W-:Y:S01]  /*24a80*/  UMOV UR49, UR17 ;  /* 0x0000001100317c82 */ /* 0x000fe20008000000 */
[----:B------:R-:W-:Y:S01]  /*24a90*/  UMOV UR42, 0x100 ;  /* 0x00000100002a7882 */ /* 0x000fe20000000000 */
[----:B------:R-:W-:Y:S01]  /*24aa0*/  UMOV UR44, UR60 ;  /* 0x0000003c002c7c82 */ /* 0x000fe20008000000 */
[----:B------:R-:W-:Y:S01]  /*24ab0*/  UMOV UR45, UR61 ;  /* 0x0000003d002d7c82 */ /* 0x000fe20008000000 */
[----:B------:R3:W-:Y:S01]  /*24ac0*/  UTMALDG.4D [UR56], [UR6], desc[UR4] ;  /* 0x00000438060075b4 */ /* 0x0007e20008019000 */
[----:B------:R-:W-:Y:S01]  /*24ad0*/  UMOV UR43, UR19 ;  /* 0x00000013002b7c82 */ /* 0x000fe20008000000 */
[----:B------:R-:W-:Y:S01]  /*24ae0*/  UMOV UR41, UR17 ;  /* 0x0000001100297c82 */ /* 0x000fe20008000000 */
[----:B------:R-:W-:Y:S01]  /*24af0*/  UMOV UR34, 0x140 ;  /* 0x0000014000227882 */ /* 0x000fe20000000000 */
[----:B------:R-:W-:Y:S01]  /*24b00*/  UMOV UR36, UR60 ;  /* 0x0000003c00247c82 */ /* 0x000fe20008000000 */
[----:B------:R-:W-:Y:S01]  /*24b10*/  UMOV UR37, UR61 ;  /* 0x0000003d00257c82 */ /* 0x000fe20008000000 */
[----:B------:R-:W-:Y:S01]  /*24b20*/  UMOV UR35, UR19 ;  /* 0x0000001300237c82 */ /* 0x000fe20008000000 */
[----:B------:R-:W-:Y:S01]  /*24b30*/  UMOV UR33, UR17 ;  /* 0x0000001100217c82 */ /* 0x000fe20008000000 */
[----:B------:R3:W-:Y:S01]  /*24b40*/  UTMALDG.4D [UR48], [UR6], desc[UR4] ;  /* 0x00000430060075b4 */ /* 0x0007e20008019000 */
[----:B-1----:R-:W-:Y:S01]  /*24b50*/  UIADD3 UR16, UR8, 0x2e000, URZ ;  /* 0x0002e00008107890 */ /* 0x002fe2000fffe03f */
[----:B------:R-:W-:Y:S01]  /*24b60*/  UMOV UR18, 0x1c0 ;  /* 0x000001c000127882 */ /* 0x000fe20000000000 */
[----:B------:R3:W-:Y:S01]  /*24b70*/  UTMALDG.4D [UR40], [UR6], desc[UR4] ;  /* 0x00000428060075b4 */ /* 0x0007e20008019000 */
[----:B--2---:R-:W-:Y:S01]  /*24b80*/  UIADD3 UR24, UR8, 0x2c000, URZ ;  /* 0x0002c00008187890 */ /* 0x004fe2000fffe03f */
[----:B------:R-:W-:Y:S01]  /*24b90*/  UMOV UR26, 0x180 ;  /* 0x00000180001a7882 */ /* 0x000fe20000000000 */
[----:B------:R3:W-:Y:S07]  /*24ba0*/  UTMALDG.4D [UR32], [UR6], desc[UR4] ;  /* 0x00000420060075b4 */ /* 0x0007ee0008019000 */
[----:B------:R3:W-:Y:S01]  /*24bb0*/  UTMALDG.4D [UR24], [UR6], desc[UR4] ;  /* 0x00000418060075b4 */ /* 0x0007e20008019000 */
[----:B------:R3:W-:Y:S02]  /*24bc0*/  UTMALDG.4D [UR16], [UR6], desc[UR4] ;  /* 0x00000410060075b4 */ /* 0x0007e40008019000 */
[----:B---3--:R-:W-:Y:S01]  /*24bd0*/  NOP ;  /* 0x0000000000007918 */ /* 0x008fe20000000000 */
.L_x_103:
[----:B------:R-:W-:Y:S05]  /*24be0*/  BSYNC B0 ;  /* 0x0000000000007941 */ /* 0x000fea0003800000 */
.L_x_102:
[----:B------:R-:W-:Y:S04]  /*24bf0*/  BSSY B0, `(.L_x_107) ;  /* 0x000004e000007945 */ /* 0x000fe80003800000 */
[----:B------:R-:W-:Y:S05]  /*24c00*/  @!P3 BRA `(.L_x_108) ;  /* 0x000000040030b947 */ /* 0x000fea0003800000 */
[----:B------:R-:W1:Y:S01]  /*24c10*/  S2R R5, SR_CgaCtaId ;  /* 0x0000000000057919 */ /* 0x000e620000008800 */
[----:B------:R-:W-:-:S04]  /*24c20*/  MOV R4, 0x400 ;  /* 0x0000040000047802 */ /* 0x000fc80000000f00 */
[----:B-1----:R-:W-:Y:S02]  /*24c30*/  LEA R6, R5, R4, 0x18 ;  /* 0x0000000405067211 */ /* 0x002fe400078ec0ff */
[----:B------:R-:W-:-:S03]  /*24c40*/  MOV R5, 0x1 ;  /* 0x0000000100057802 */ /* 0x000fc60000000f00 */
[----:B------:R-:W-:Y:S01]  /*24c50*/  IMAD R4, R3, 0x8, R6 ;  /* 0x0000000803047824 */ /* 0x000fe200078e0206 */
[----:B------:R-:W-:-:S04]  /*24c60*/  SHF.L.U32 R5, R5, 0x1f, RZ ;  /* 0x0000001f05057819 */ /* 0x000fc800000006ff */
[----:B------:R-:W1:Y:S02]  /*24c70*/  SYNCS.PHASECHK.TRANS64.TRYWAIT P0, [R4+URZ+0x70060], R5 ;  /* 0x07006005040075a7 */ /* 0x000e64000800017f */
[----:B-1----:R-:W-:Y:S05]  /*24c80*/  @!P0 BRA `(.L_x_109) ;  /* 0x0000001800248947 */ /* 0x002fea0003800000 */
.L_x_138:
        /* <DEDUP_REMOVED lines=8> */
.L_x_110:
[----:B------:R-:W-:-:S04]  /*24d10*/  LOP3.LUT P0, RZ, R0, 0x1f, RZ, 0xc0, !PT ;  /* 0x0000001f00ff7812 */ /* 0x000fc8000780c0ff */
[----:B------:R-:W-:-:S13]  /*24d20*/  PLOP3.LUT P0, PT, P0, P2, PT, 0x2a, 0x0 ;  /* 0x000000000000781c */ /* 0x000fda0000704572 */
[----:B------:R-:W-:Y:S05]  /*24d30*/  @P0 BRA `(.L_x_111) ;  /* 0x0000000000040947 */ /* 0x000fea0003800000 */
[----:B------:R-:W-:Y:S01]  /*24d40*/  BPT.TRAP 0x1 ;  /* 0x000000040000795c */ /* 0x000fe20000300000 */
.L_x_111:
[----:B------:R-:W-:Y:S01]  /*24d50*/  R2UR UR48, R3 ;  /* 0x00000000033072ca */ /* 0x000fe200000e0000 */
[----:B------:R-:W-:Y:S01]  /*24d60*/  ULDC.64 UR8, c[0x0][0x198] ;  /* 0x0000660000087ab9 */ /* 0x000fe20000000a00 */
[----:B------:R-:W-:Y:S01]  /*24d70*/  R2UR UR7, R6 ;  /* 0x00000000060772ca */ /* 0x000fe200000e0000 */
[----:B------:R-:W-:Y:S01]  /*24d80*/  UIADD3 UR6, UP0, UR8, 0xf0, URZ ;  /* 0x000000f008067890 */ /* 0x000fe2000ff1e03f */
[----:B------:R-:W-:Y:S01]  /*24d90*/  R2UR UR51, R7 ;  /* 0x00000000073372ca */ /* 0x000fe200000e0000 */
[----:B------:R-:W-:Y:S01]  /*24da0*/  UMOV UR4, 0x0 ;  /* 0x0000000000047882 */ /* 0x000fe20000000000 */
[----:B------:R-:W-:Y:S01]  /*24db0*/  R2UR UR49, R4 ;  /* 0x00000000043172ca */ /* 0x000fe200000e0000 */
[----:B------:R-:W-:Y:S01]  /*24dc0*/  UMOV UR5, 0x10000000 ;  /* 0x1000000000057882 */ /* 0x000fe20000000000 */
[----:B------:R-:W-:Y:S01]  /*24dd0*/  UMOV UR50, URZ ;  /* 0x0000003f00327c82 */ /* 0x000fe20008000000 */
[----:B------:R-:W-:Y:S01]  /*24de0*/  UMOV UR52, UR60 ;  /* 0x0000003c00347c82 */ /* 0x000fe20008000000 */
[----:B------:R-:W-:Y:S01]  /*24df0*/  UMOV UR53, UR61 ;  /* 0x0000003d00357c82 */ /* 0x000fe20008000000 */
[----:B------:R-:W-:Y:S01]  /*24e00*/  UMOV UR26, 0x40 ;  /* 0x00000040001a7882 */ /* 0x000fe20000000000 */
[----:B------:R-:W-:Y:S01]  /*24e10*/  UMOV UR28, UR60 ;  /* 0x0000003c001c7c82 */ /* 0x000fe20008000000 */
[----:B------:R-:W-:Y:S01]  /*24e20*/  UMOV UR29, UR61 ;  /* 0x0000003d001d7c82 */ /* 0x000fe20008000000 */
[----:B------:R-:W-:Y:S01]  /*24e30*/  UMOV UR42, 0x80 ;  /* 0x00000080002a7882 */ /* 0x000fe20000000000 */
[----:B------:R-:W-:-:S02]  /*24e40*/  ULEA UR48, UR48, UR7, 0x10 ;  /* 0x0000000730307291 */ /* 0x000fc4000f8e803f */
[----:B------:R-:W-:Y:S02]  /*24e50*/  UIADD3 UR51, UR11, UR51, URZ ;  /* 0x000000330b337290 */ /* 0x000fe4000fffe03f */
[----:B------:R-:W-:Y:S02]  /*24e60*/  UIADD3 UR49, UR49, 0x70050, URZ ;  /* 0x0007005031317890 */ /* 0x000fe4000fffe03f */
[----:B------:R-:W-:Y:S02]  /*24e70*/  UIADD3.X UR7, URZ, UR9, URZ, UP0, !UPT ;  /* 0x000000093f077290 */ /* 0x000fe400087fe43f */
[----:B------:R-:W-:Y:S02]  /*24e80*/  UIADD3 UR24, UR48, 0x2000, URZ ;  /* 0x0000200030187890 */ /* 0x000fe4000fffe03f */
[----:B------:R-:W-:Y:S02]  /*24e90*/  UIADD3 UR40, UR48, 0x4000, URZ ;  /* 0x0000400030287890 */ /* 0x000fe4000fffe03f */
[----:B------:R-:W-:Y:S01]  /*24ea0*/  UIADD3 UR16, UR48, 0x6000, URZ ;  /* 0x0000600030107890 */ /* 0x000fe2000fffe03f */
[----:B------:R-:W-:Y:S01]  /*24eb0*/  UMOV UR25, UR49 ;  /* 0x0000003100197c82 */ /* 0x000fe20008000000 */
[----:B------:R-:W-:Y:S01]  /*24ec0*/  UMOV UR27, UR51 ;  /* 0x00000033001b7c82 */ /* 0x000fe20008000000 */
[----:B------:R-:W-:Y:S01]  /*24ed0*/  UMOV UR44, UR60 ;  /* 0x0000003c002c7c82 */ /* 0x000fe20008000000 */
[----:B------:R-:W-:Y:S01]  /*24ee0*/  UMOV UR45, UR61 ;  /* 0x0000003d002d7c82 */ /* 0x000fe20008000000 */
[----:B------:R-:W-:Y:S01]  /*24ef0*/  UTMALDG.4D [UR48], [UR6], desc[UR4] ;  /* 0x00000430060075b4 */ /* 0x000fe20008019000 */
        /* <DEDUP_REMOVED lines=8> */
[----:B------:R-:W-:-:S02]  /*24f80*/  UIADD3 UR32, UR48, 0x8000, URZ ;  /* 0x0000800030207890 */ /* 0x000fc4000fffe03f */
[----:B------:R-:W-:Y:S01]  /*24f90*/  UIADD3 UR56, UR48, 0xa000, URZ ;  /* 0x0000a00030387890 */ /* 0x000fe2000fffe03f */
[----:B------:R-:W-:Y:S01]  /*24fa0*/  UMOV UR34, 0x100 ;  /* 0x0000010000227882 */ /* 0x000fe20000000000 */
        /* <DEDUP_REMOVED lines=8> */
[----:B------:R2:W-:Y:S01]  /*25030*/  UTMALDG.4D [UR16], [UR6], desc[UR4] ;  /* 0x00000410060075b4 */ /* 0x0005e20008019000 */
[----:B------:R3:W-:Y:S01]  /*25040*/  UTMALDG.4D [UR32], [UR6], desc[UR4] ;  /* 0x00000420060075b4 */ /* 0x0007e20008019000 */
[----:B-1----:R-:W-:Y:S01]  /*25050*/  UIADD3 UR24, UR48, 0xc000, URZ ;  /* 0x0000c00030187890 */ /* 0x002fe2000fffe03f */
[----:B------:R-:W-:Y:S01]  /*25060*/  UMOV UR26, 0x180 ;  /* 0x00000180001a7882 */ /* 0x000fe20000000000 */
[----:B------:R3:W-:Y:S07]  /*25070*/  UTMALDG.4D [UR56], [UR6], desc[UR4] ;  /* 0x00000438060075b4 */ /* 0x0007ee0008019000 */
[----:B------:R3:W-:Y:S01]  /*25080*/  UTMALDG.4D [UR24], [UR6], desc[UR4] ;  /* 0x00000418060075b4 */ /* 0x0007e20008019000 */
[----:B--2---:R-:W-:Y:S01]  /*25090*/  UIADD3 UR16, UR48, 0xe000, URZ ;  /* 0x0000e00030107890 */ /* 0x004fe2000fffe03f */
[----:B------:R-:W-:-:S08]  /*250a0*/  UMOV UR18, 0x1c0 ;  /* 0x000001c000127882 */ /* 0x000fd00000000000 */
[----:B------:R3:W-:Y:S02]  /*250b0*/  UTMALDG.4D [UR16], [UR6], desc[UR4] ;  /* 0x00000410060075b4 */ /* 0x0007e40008019000 */
[----:B---3--:R-:W-:Y:S01]  /*250c0*/  NOP ;  /* 0x0000000000007918 */ /* 0x008fe20000000000 */
.L_x_108:
[----:B------:R-:W-:Y:S05]  /*250d0*/  BSYNC B0 ;  /* 0x0000000000007941 */ /* 0x000fea0003800000 */
.L_x_107:
[----:B------:R-:W-:Y:S01]  /*250e0*/  BSSY B0, `(.L_x_112) ;  /* 0x0000050000007945 */ /* 0x000fe20003800000 */
[----:B------:R-:W-:-:S03]  /*250f0*/  MOV R8, RZ ;  /* 0x000000ff00087202 */ /* 0x000fc60000000f00 */
        /* <DEDUP_REMOVED lines=9> */
.L_x_139:
        /* <DEDUP_REMOVED lines=8> */
.L_x_115:
[----:B------:R-:W-:-:S04]  /*25210*/  LOP3.LUT P0, RZ, R0, 0x1f, RZ, 0xc0, !PT ;  /* 0x0000001f00ff7812 */ /* 0x000fc8000780c0ff */
[----:B------:R-:W-:-:S13]  /*25220*/  PLOP3.LUT P0, PT, P0, P2, PT, 0x2a, 0x0 ;  /* 0x000000000000781c */ /* 0x000fda0000704572 */
[----:B------:R-:W-:Y:S05]  /*25230*/  @P0 BRA `(.L_x_116) ;  /* 0x0000000000040947 */ /* 0x000fea0003800000 */
[----:B------:R-:W-:Y:S01]  /*25240*/  BPT.TRAP 0x1 ;  /* 0x000000040000795c */ /* 0x000fe20000300000 */
.L_x_116:
[C---:B------:R-:W-:Y:S01]  /*25250*/  LEA R5, R2.reuse, R5, 0x10 ;  /* 0x0000000502057211 */ /* 0x040fe200078e80ff */
[----:B------:R-:W-:Y:S01]  /*25260*/  ULDC.64 UR6, c[0x0][0x198] ;  /* 0x0000660000067ab9 */ /* 0x000fe20000000a00 */
[----:B------:R-:W-:Y:S01]  /*25270*/  R2UR UR49, R3 ;  /* 0x00000000033172ca */ /* 0x000fe200000e0000 */
[----:B------:R-:W-:Y:S01]  /*25280*/  UIADD3 UR6, UP0, UR6, 0x2f0, URZ ;  /* 0x000002f006067890 */ /* 0x000fe2000ff1e03f */
[----:B------:R-:W-:Y:S01]  /*25290*/  R2UR UR8, R5 ;  /* 0x00000000050872ca */ /* 0x000fe200000e0000 */
[----:B------:R-:W-:Y:S01]  /*252a0*/  UMOV UR51, URZ ;  /* 0x0000003f00337c82 */ /* 0x000fe20008000000 */
[----:B------:R-:W-:Y:S01]  /*252b0*/  UMOV UR4, 0x0 ;  /* 0x0000000000047882 */ /* 0x000fe20000000000 */
[----:B------:R-:W-:Y:S01]  /*252c0*/  UIADD3.X UR7, URZ, UR7, URZ, UP0, !UPT ;  /* 0x000000073f077290 */ /* 0x000fe200087fe43f */
[----:B------:R-:W-:Y:S01]  /*252d0*/  MOV R8, 0x1 ;  /* 0x0000000100087802 */ /* 0x000fe20000000f00 */
[----:B------:R-:W-:Y:S01]  /*252e0*/  UMOV UR5, 0x10000000 ;  /* 0x1000000000057882 */ /* 0x000fe20000000000 */
[----:B------:R-:W-:Y:S01]  /*252f0*/  UMOV UR50, URZ ;  /* 0x0000003f00327c82 */ /* 0x000fe20008000000 */
[----:B------:R-:W-:Y:S01]  /*25300*/  UMOV UR52, UR60 ;  /* 0x0000003c00347c82 */ /* 0x000fe20008000000 */
[----:B------:R-:W-:Y:S01]  /*25310*/  UMOV UR53, UR61 ;  /* 0x0000003d00357c82 */ /* 0x000fe20008000000 */
[----:B------:R-:W-:Y:S01]  /*25320*/  UMOV UR26, 0x40 ;  /* 0x00000040001a7882 */ /* 0x000fe20000000000 */
[----:B------:R-:W-:Y:S01]  /*25330*/  UMOV UR28, UR60 ;  /* 0x0000003c001c7c82 */ /* 0x000fe20008000000 */
[----:B------:R-:W-:Y:S01]  /*25340*/  UIADD3 UR49, UR49, 0x70000, URZ ;  /* 0x0007000031317890 */ /* 0x000fe2000fffe03f */
[----:B------:R-:W-:Y:S01]  /*25350*/  VIADD R2, R2, 0x1 ;  /* 0x0000000102027836 */ /* 0x000fe20000000000 */
[----:B------:R-:W-:-:S02]  /*25360*/  UIADD3 UR48, UR8, 0x20000, URZ ;  /* 0x0002000008307890 */ /* 0x000fc4000fffe03f */
[----:B------:R-:W-:Y:S02]  /*25370*/  UIADD3 UR24, UR8, 0x22000, URZ ;  /* 0x0002200008187890 */ /* 0x000fe4000fffe03f */
        /* <DEDUP_REMOVED lines=38> */
.L_x_113:
[----:B------:R-:W-:Y:S05]  /*255e0*/  BSYNC B0 ;  /* 0x0000000000007941 */ /* 0x000fea0003800000 */
.L_x_112:
[----:B------:R-:W-:-:S04]  /*255f0*/  MOV R3, UR14 ;  /* 0x0000000e00037c02 */ /* 0x000fc80008000f00 */
[----:B------:R-:W-:-:S13]  /*25600*/  ISETP.GE.AND P0, PT, R3, 0x2, PT ;  /* 0x000000020300780c */ /* 0x000fda0003f06270 */
[----:B------:R-:W-:Y:S05]  /*25610*/  @!P0 EXIT ;  /* 0x000000000000894d */ /* 0x000fea0003800000 */
[----:B------:R-:W-:Y:S01]  /*25620*/  USHF.L.U32 UR4, UR14, 0x1, URZ ;  /* 0x000000010e047899 */ /* 0x000fe2000800063f */
[----:B------:R-:W-:Y:S01]  /*25630*/  LOP3.LUT P0, RZ, R0, 0x1f, RZ, 0xc0, !PT ;  /* 0x0000001f00ff7812 */ /* 0x000fe2000780c0ff */
[----:B------:R-:W-:Y:S01]  /*25640*/  BSSY B0, `(.L_x_117) ;  /* 0x00000a9000007945 */ /* 0x000fe20003800000 */
[----:B------:R-:W-:Y:S02]  /*25650*/  MOV R3, UR54 ;  /* 0x0000003600037c02 */ /* 0x000fe40008000f00 */
[----:B------:R-:W-:Y:S01]  /*25660*/  PLOP3.LUT P0, PT, P0, P2, PT, 0x2a, 0x0 ;  /* 0x000000000000781c */ /* 0x000fe20000704572 */
[----:B------:R-:W-:Y:S01]  /*25670*/  IMAD.U32 R9, RZ, RZ, UR4 ;  /* 0x00000004ff097e24 */ /* 0x000fe2000f8e00ff */
[----:B------:R-:W-:Y:S02]  /*25680*/  LOP3.LUT R3, R3, 0x2, RZ, 0xfc, !PT ;  /* 0x0000000203037812 */ /* 0x000fe400078efcff */
[----:B------:R-:W-:-:S09]  /*25690*/  MOV R0, 0x1 ;  /* 0x0000000100007802 */ /* 0x000fd20000000f00 */
.L_x_128:
[----:B------:R-:W-:Y:S04]  /*256a0*/  BSSY B1, `(.L_x_118) ;  /* 0x000004e000017945 */ /* 0x000fe80003800000 */
[----:B------:R-:W-:Y:S05]  /*256b0*/  @!P3 BRA `(.L_x_119) ;  /* 0x000000040030b947 */ /* 0x000fea0003800000 */
[----:B------:R-:W1:Y:S01]  /*256c0*/  S2R R5, SR_CgaCtaId ;  /* 0x0000000000057919 */ /* 0x000e620000008800 */
[----:B------:R-:W-:-:S04]  /*256d0*/  MOV R4, 0x400 ;  /* 0x0000040000047802 */ /* 0x000fc80000000f00 */
[----:B-1----:R-:W-:Y:S02]  /*256e0*/  LEA R5, R5, R4, 0x18 ;  /* 0x0000000405057211 */ /* 0x002fe400078ec0ff */
[----:B------:R-:W-:Y:S02]  /*256f0*/  SHF.L.U32 R4, R0, 0x1f, RZ ;  /* 0x0000001f00047819 */ /* 0x000fe400000006ff */
[----:B------:R-:W-:-:S04]  /*25700*/  LEA R7, R2, R5, 0x3 ;  /* 0x0000000502077211 */ /* 0x000fc800078e18ff */
[----:B------:R-:W1:Y:S02]  /*25710*/  SYNCS.PHASECHK.TRANS64.TRYWAIT P4, [R7+URZ+0x70028], R4 ;  /* 0x07002804070075a7 */ /* 0x000e64000808017f */
[----:B-1----:R-:W-:Y:S05]  /*25720*/  @!P4 BRA `(.L_x_120) ;  /* 0x0000000c00a4c947 */ /* 0x002fea0003800000 */
.L_x_140:
[----:B-1----:R-:W-:-:S04]  /*25730*/  @P2 MOV R4, 0x10000 ;  /* 0x0001000000042802 */ /* 0x002fc80000000f00 */
[----:B------:R1:W-:Y:S02]  /*25740*/  @P2 SYNCS.ARRIVE.TRANS64 RZ, [R7+URZ+0x70000], R4 ;  /* 0x0700000407ff29a7 */ /* 0x0003e4000800003f */
[----:B-1----:R-:W-:-:S04]  /*25750*/  PRMT R4, R3, 0x9910, RZ ;  /* 0x0000991003047816 */ /* 0x002fc800000000ff */
[----:B------:R-:W-:-:S13]  /*25760*/  ISETP.NE.AND P4, PT, R4, 0x2, PT ;  /* 0x000000020400780c */ /* 0x000fda0003f85270 */
[----:B------:R-:W-:Y:S05]  /*25770*/  @P4 BRA `(.L_x_121) ;  /* 0x0000000000044947 */ /* 0x000fea0003800000 */
[----:B------:R-:W-:Y:S01]  /*25780*/  BPT.TRAP 0x1 ;  /* 0x000000040000795c */ /* 0x000fe20000300000 */
.L_x_121:
[----:B------:R-:W-:Y:S05]  /*25790*/  @P0 BRA `(.L_x_122) ;  /* 0x0000000000040947 */ /* 0x000fea0003800000 */
[----:B------:R-:W-:Y:S01]  /*257a0*/  BPT.TRAP 0x1 ;  /* 0x000000040000795c */ /* 0x000fe20000300000 */
.L_x_122:
[----:B------:R-:W-:Y:S01]  /*257b0*/  LEA R5, R2, R5, 0x10 ;  /* 0x0000000502057211 */ /* 0x000fe200078e80ff */
[----:B------:R-:W-:Y:S01]  /*257c0*/  ULDC.64 UR6, c[0x0][0x198] ;  /* 0x0000660000067ab9 */ /* 0x000fe20000000a00 */
[----:B------:R-:W-:Y:S01]  /*257d0*/  R2UR UR57, R7 ;  /* 0x00000000073972ca */ /* 0x000fe200000e0000 */
[----:B------:R-:W-:Y:S01]  /*257e0*/  UIADD3 UR6, UP0, UR6, 0x1f0, URZ ;  /* 0x000001f006067890 */ /* 0x000fe2000ff1e03f */
[----:B------:R-:W-:Y:S01]  /*257f0*/  R2UR UR8, R5 ;  /* 0x00000000050872ca */ /* 0x000fe200000e0000 */
[----:B------:R-:W-:Y:S01]  /*25800*/  UMOV UR4, 0x0 ;  /* 0x0000000000047882 */ /* 0x000fe20000000000 */
[----:B------:R-:W-:Y:S01]  /*25810*/  R2UR UR59, R8 ;  /* 0x00000000083b72ca */ /* 0x000fe200000e0000 */
[----:B------:R-:W-:Y:S01]  /*25820*/  UIADD3.X UR7, URZ, UR7, URZ, UP0, !UPT ;  /* 0x000000073f077290 */ /* 0x000fe200087fe43f */
[----:B------:R-:W-:Y:S01]  /*25830*/  VIADD R2, R2, 0x1 ;  /* 0x0000000102027836 */ /* 0x000fe20000000000 */
[----:B------:R-:W-:Y:S01]  /*25840*/  UMOV UR5, 0x10000000 ;  /* 0x1000000000057882 */ /* 0x000fe20000000000 */
[----:B------:R-:W-:Y:S01]  /*25850*/  UMOV UR58, URZ ;  /* 0x0000003f003a7c82 */ /* 0x000fe20008000000 */
[----:B------:R-:W-:Y:S01]  /*25860*/  UMOV UR26, 0x40 ;  /* 0x00000040001a7882 */ /* 0x000fe20000000000 */
[----:B------:R-:W-:Y:S01]  /*25870*/  UMOV UR28, UR60 ;  /* 0x0000003c001c7c82 */ /* 0x000fe20008000000 */
[----:B------:R-:W-:Y:S01]  /*25880*/  UMOV UR29, UR61 ;  /* 0x0000003d001d7c82 */ /* 0x000fe20008000000 */
[----:B------:R-:W-:Y:S01]  /*25890*/  UMOV UR50, 0x80 ;  /* 0x0000008000327882 */ /* 0x000fe20000000000 */
[----:B------:R-:W-:Y:S01]  /*258a0*/  UIADD3 UR57, UR57, 0x70000, URZ ;  /* 0x0007000039397890 */ /* 0x000fe2000fffe03f */
[----:B------:R-:W-:Y:S01]  /*258b0*/  ISETP.NE.AND P4, PT, R2, 0x5, PT ;  /* 0x000000050200780c */ /* 0x000fe20003f85270 */
[----:B------:R-:W-:-:S02]  /*258c0*/  UIADD3 UR56, UR8, 0x20000, URZ ;  /* 0x0002000008387890 */ /* 0x000fc4000fffe03f */
[----:B------:R-:W-:Y:S01]  /*258d0*/  USHF.L.U32 UR59, UR59, 0x6, URZ ;  /* 0x000000063b3b7899 */ /* 0x000fe2000800063f */
[----:B------:R-:W-:Y:S01]  /*258e0*/  SEL R5, RZ, 0x1, P4 ;  /* 0x00000001ff057807 */ /* 0x000fe20002000000 */
[----:B------:R-:W-:Y:S01]  /*258f0*/  UIADD3 UR24, UR8, 0x22000, URZ ;  /* 0x0002200008187890 */ /* 0x000fe2000fffe03f */
[----:B------:R-:W-:Y:S01]  /*25900*/  SEL R2, R2, RZ, P4 ;  /* 0x000000ff02027207 */ /* 0x000fe20002000000 */
[----:B------:R-:W-:Y:S01]  /*25910*/  UIADD3 UR48, UR8, 0x24000, URZ ;  /* 0x0002400008307890 */ /* 0x000fe2000fffe03f */
[----:B------:R-:W-:Y:S01]  /*25920*/  LOP3.LUT R0, R0, R5, RZ, 0x3c, !PT ;  /* 0x0000000500007212 */ /* 0x000fe200078e3cff */
        /* <DEDUP_REMOVED lines=37> */
.L_x_119:
[----:B------:R-:W-:Y:S05]  /*25b80*/  BSYNC B1 ;  /* 0x0000000000017941 */ /* 0x000fea0003800000 */
.L_x_118:
[----:B------:R-:W-:Y:S01]  /*25b90*/  ISETP.LT.OR P4, PT, R9, 0x4, !P3 ;  /* 0x000000040900780c */ /* 0x000fe20005f81670 */
[----:B------:R-:W-:-:S12]  /*25ba0*/  BSSY B1, `(.L_x_123) ;  /* 0x000004f000017945 */ /* 0x000fd80003800000 */
[----:B------:R-:W-:Y:S05]  /*25bb0*/  @P4 BRA `(.L_x_124) ;  /* 0x0000000400344947 */ /* 0x000fea0003800000 */
[----:B------:R-:W1:Y:S01]  /*25bc0*/  S2R R5, SR_CgaCtaId ;  /* 0x0000000000057919 */ /* 0x000e620000008800 */
[----:B------:R-:W-:Y:S02]  /*25bd0*/  MOV R4, 0x400 ;  /* 0x0000040000047802 */ /* 0x000fe40000000f00 */
[----:B------:R-:W-:Y:S02]  /*25be0*/  SHF.L.U32 R7, R0, 0x1f, RZ ;  /* 0x0000001f00077819 */ /* 0x000fe400000006ff */
[----:B-1----:R-:W-:-:S04]  /*25bf0*/  LEA R5, R5, R4, 0x18 ;  /* 0x0000000405057211 */ /* 0x002fc800078ec0ff */
[----:B------:R-:W-:-:S04]  /*25c00*/  LEA R4, R2, R5, 0x3 ;  /* 0x0000000502047211 */ /* 0x000fc800078e18ff */
[----:B------:R-:W1:Y:S02]  /*25c10*/  SYNCS.PHASECHK.TRANS64.TRYWAIT P4, [R4+URZ+0x70028], R7 ;  /* 0x07002807040075a7 */ /* 0x000e64000808017f */
[----:B-1----:R-:W-:Y:S05]  /*25c20*/  @!P4 BRA `(.L_x_125) ;  /* 0x000000080078c947 */ /* 0x002fea0003800000 */
.L_x_141:
[----:B------:R-:W-:Y:S02]  /*25c30*/  PRMT R6, R3, 0x9910, RZ ;  /* 0x0000991003067816 */ /* 0x000fe400000000ff */
[----:B-1----:R-:W-:Y:S02]  /*25c40*/  @P1 MOV R7, 0x10000 ;  /* 0x0001000000071802 */ /* 0x002fe40000000f00 */
[----:B------:R-:W-:Y:S02]  /*25c50*/  ISETP.NE.AND P4, PT, R6, 0x2, PT ;  /* 0x000000020600780c */ /* 0x000fe40003f85270 */
[----:B------:R1:W-:Y:S11]  /*25c60*/  @P1 SYNCS.ARRIVE.TRANS64 RZ, [R4+URZ+0x70000], R7 ;  /* 0x0700000704ff19a7 */ /* 0x0003f6000800003f */
[----:B-1----:R-:W-:Y:S05]  /*25c70*/  @P4 BRA `(.L_x_126) ;  /* 0x0000000000044947 */ /* 0x002fea0003800000 */
[----:B------:R-:W-:Y:S01]  /*25c80*/  BPT.TRAP 0x1 ;  /* 0x000000040000795c */ /* 0x000fe20000300000 */
.L_x_126:
[----:B------:R-:W-:Y:S05]  /*25c90*/  @P0 BRA `(.L_x_127) ;  /* 0x0000000000040947 */ /* 0x000fea0003800000 */
[----:B------:R-:W-:Y:S01]  /*25ca0*/  BPT.TRAP 0x1 ;  /* 0x000000040000795c */ /* 0x000fe20000300000 */
.L_x_127:
        /* <DEDUP_REMOVED lines=17> */
[----:B------:R-:W-:Y:S01]  /*25dc0*/  UIADD3 UR56, UR8, 0x20000, URZ ;  /* 0x0002000008387890 */ /* 0x000fe2000fffe03f */
[----:B------:R-:W-:Y:S01]  /*25dd0*/  IADD3 R8, R8, 0x1, RZ ;  /* 0x0000000108087810 */ /* 0x000fe20007ffe0ff */
        /* <DEDUP_REMOVED lines=43> */
.L_x_124:
[----:B------:R-:W-:Y:S05]  /*26090*/  BSYNC B1 ;  /* 0x0000000000017941 */ /* 0x000fea0003800000 */
.L_x_123:
[C---:B------:R-:W-:Y:S02]  /*260a0*/  ISETP.GT.AND P4, PT, R9.reuse, 0x4, PT ;  /* 0x000000040900780c */ /* 0x040fe40003f84270 */
[----:B------:R-:W-:-:S11]  /*260b0*/  IADD3 R9, R9, -0x2, RZ ;  /* 0xfffffffe09097810 */ /* 0x000fd60007ffe0ff */
[----:B------:R-:W-:Y:S05]  /*260c0*/  @P4 BRA `(.L_x_128) ;  /* 0xfffffff400744947 */ /* 0x000fea000383ffff */
[----:B------:R-:W-:Y:S05]  /*260d0*/  BSYNC B0 ;  /* 0x0000000000007941 */ /* 0x000fea0003800000 */
.L_x_117:
[----:B------:R-:W-:Y:S05]  /*260e0*/  EXIT ;  /* 0x000000000000794d */ /* 0x000fea0003800000 */
.L_x_15:
[----:B-1----:R-:W-:-:S04]  /*260f0*/  MOV R3, UR6 ;  /* 0x0000000600037c02 */ /* 0x002fc80008000f00 */
[----:B------:R1:W2:Y:S03]  /*26100*/  SYNCS.PHASECHK.TRANS64.TRYWAIT P1, [R3+URZ+0x70050], R6 ;  /* 0x07005006030075a7 */ /* 0x0002a6000802017f */
[----:B--2---:R-:W-:Y:S05]  /*26110*/  @!P1 NANOSLEEP.SYNCS 0x989680 ;  /* 0x009896800000995d */ /* 0x004fea0003900000 */
[----:B------:R-:W2:Y:S02]  /*26120*/  @!P1 SYNCS.PHASECHK.TRANS64 P1, [R3+URZ+0x70050], R6 ;  /* 0x07005006030095a7 */ /* 0x000ea4000802007f */
[----:B--2---:R-:W-:Y:S05]  /*26130*/  @!P1 BRA `(.L_x_15) ;  /* 0xfffffffc00ec9947 */ /* 0x004fea000383ffff */
[----:B------:R-:W-:Y:S05]  /*26140*/  BRA `(.L_x_129) ;  /* 0xfffffdac00747947 */ /* 0x000fea000383ffff */
.L_x_17:
[----:B-1----:R-:W-:-:S04]  /*26150*/  IMAD.U32 R0, RZ, RZ, UR60 ;  /* 0x0000003cff007e24 */ /* 0x002fc8000f8e00ff */
[----:B------:R1:W2:Y:S03]  /*26160*/  SYNCS.PHASECHK.TRANS64.TRYWAIT P1, [R0+URZ+0x70000], R3 ;  /* 0x07000003000075a7 */ /* 0x0002a6000802017f */
[----:B--2---:R-:W-:Y:S05]  /*26170*/  @!P1 NANOSLEEP.SYNCS 0x989680 ;  /* 0x009896800000995d */ /* 0x004fea0003900000 */
[----:B------:R-:W2:Y:S02]  /*26180*/  @!P1 SYNCS.PHASECHK.TRANS64 P1, [R0+URZ+0x70000], R3 ;  /* 0x07000003000095a7 */ /* 0x000ea4000802007f */
[----:B--2---:R-:W-:Y:S05]  /*26190*/  @!P1 BRA `(.L_x_17) ;  /* 0xfffffffc00ec9947 */ /* 0x004fea000383ffff */
[----:B------:R-:W-:Y:S05]  /*261a0*/  BRA `(.L_x_130) ;  /* 0xfffffdac00807947 */ /* 0x000fea000383ffff */
.L_x_18:
[----:B------:R-:W-:-:S06]  /*261b0*/  ULEA UR4, UR61, UR52, 0x3 ;  /* 0x000000343d047291 */ /* 0x000fcc000f8e183f */
[----:B-1----:R-:W-:-:S04]  /*261c0*/  MOV R5, UR4 ;  /* 0x0000000400057c02 */ /* 0x002fc80008000f00 */
[----:B------:R1:W2:Y:S03]  /*261d0*/  SYNCS.PHASECHK.TRANS64.TRYWAIT P1, [R5+URZ+-0x8], R0 ;  /* 0xfffff800050075a7 */ /* 0x0002a6000802017f */
[----:B--2---:R-:W-:Y:S05]  /*261e0*/  @!P1 NANOSLEEP.SYNCS 0x989680 ;  /* 0x009896800000995d */ /* 0x004fea0003900000 */
[----:B------:R-:W2:Y:S02]  /*261f0*/  @!P1 SYNCS.PHASECHK.TRANS64 P1, [R5+URZ+-0x8], R0 ;  /* 0xfffff800050095a7 */ /* 0x000ea4000802007f */
[----:B--2---:R-:W-:Y:S05]  /*26200*/  @!P1 BRA `(.L_x_18) ;  /* 0xfffffffc00e89947 */ /* 0x004fea000383ffff */
[----:B------:R-:W-:Y:S05]  /*26210*/  BRA `(.L_x_131) ;  /* 0xfffffdac00807947 */ /* 0x000fea000383ffff */
.L_x_20:
[----:B-1----:R-:W-:-:S04]  /*26220*/  MOV R10, UR60 ;  /* 0x0000003c000a7c02 */ /* 0x002fc80008000f00 */
[----:B------:R1:W2:Y:S03]  /*26230*/  SYNCS.PHASECHK.TRANS64.TRYWAIT P1, [R10+URZ+0x70008], R3 ;  /* 0x070008030a0075a7 */ /* 0x0002a6000802017f */
[----:B--2---:R-:W-:Y:S05]  /*26240*/  @!P1 NANOSLEEP.SYNCS 0x989680 ;  /* 0x009896800000995d */ /* 0x004fea0003900000 */
[----:B------:R-:W2:Y:S02]  /*26250*/  @!P1 SYNCS.PHASECHK.TRANS64 P1, [R10+URZ+0x70008], R3 ;  /* 0x070008030a0095a7 */ /* 0x000ea4000802007f */
[----:B--2---:R-:W-:Y:S05]  /*26260*/  @!P1 BRA `(.L_x_20) ;  /* 0xfffffffc00ec9947 */ /* 0x004fea000383ffff */
[----:B------:R-:W-:Y:S05]  /*26270*/  BRA `(.L_x_132) ;  /* 0xfffffdd800447947 */ /* 0x000fea000383ffff */
.L_x_25:
[----:B-1----:R-:W-:-:S04]  /*26280*/  MOV R7, UR6 ;  /* 0x0000000600077c02 */ /* 0x002fc80008000f00 */
[----:B------:R1:W2:Y:S03]  /*26290*/  SYNCS.PHASECHK.TRANS64.TRYWAIT P2, [R7+URZ+0x70000], R6 ;  /* 0x07000006070075a7 */ /* 0x0002a6000804017f */
[----:B--2---:R-:W-:Y:S05]  /*262a0*/  @!P2 NANOSLEEP.SYNCS 0x989680 ;  /* 0x009896800000a95d */ /* 0x004fea0003900000 */
[----:B------:R-:W2:Y:S02]  /*262b0*/  @!P2 SYNCS.PHASECHK.TRANS64 P2, [R7+URZ+0x70000], R6 ;  /* 0x070000060700a5a7 */ /* 0x000ea4000804007f */
[----:B--2---:R-:W-:Y:S05]  /*262c0*/  @!P2 BRA `(.L_x_25) ;  /* 0xfffffffc00eca947 */ /* 0x004fea000383ffff */
[----:B------:R-:W-:Y:S05]  /*262d0*/  BRA `(.L_x_133) ;  /* 0xfffffe2400a47947 */ /* 0x000fea000383ffff */
.L_x_29:
[----:B-1----:R-:W-:-:S04]  /*262e0*/  IMAD.U32 R0, RZ, RZ, UR6 ;  /* 0x00000006ff007e24 */ /* 0x002fc8000f8e00ff */
[----:B------:R1:W2:Y:S03]  /*262f0*/  SYNCS.PHASECHK.TRANS64.TRYWAIT P2, [R0+URZ+0x70000], R12 ;  /* 0x0700000c000075a7 */ /* 0x0002a6000804017f */
[----:B--2---:R-:W-:Y:S05]  /*26300*/  @!P2 NANOSLEEP.SYNCS 0x989680 ;  /* 0x009896800000a95d */ /* 0x004fea0003900000 */
[----:B------:R-:W2:Y:S02]  /*26310*/  @!P2 SYNCS.PHASECHK.TRANS64 P2, [R0+URZ+0x70000], R12 ;  /* 0x0700000c0000a5a7 */ /* 0x000ea4000804007f */
[----:B--2---:R-:W-:Y:S05]  /*26320*/  @!P2 BRA `(.L_x_29) ;  /* 0xfffffffc00eca947 */ /* 0x004fea000383ffff */
[----:B------:R-:W-:Y:S05]  /*26330*/  BRA `(.L_x_28) ;  /* 0xfffffe7000d07947 */ /* 0x000fea000383ffff */
.L_x_37:
[----:B-1----:R-:W-:-:S04]  /*26340*/  MOV R6, UR5 ;  /* 0x0000000500067c02 */ /* 0x002fc80008000f00 */
[----:B------:R1:W2:Y:S03]  /*26350*/  SYNCS.PHASECHK.TRANS64.TRYWAIT P2, [R6+URZ+0x70000], R3 ;  /* 0x07000003060075a7 */ /* 0x0002a6000804017f */
[----:B--2---:R-:W-:Y:S05]  /*26360*/  @!P2 NANOSLEEP.SYNCS 0x989680 ;  /* 0x009896800000a95d */ /* 0x004fea0003900000 */
[----:B------:R-:W2:Y:S02]  /*26370*/  @!P2 SYNCS.PHASECHK.TRANS64 P2, [R6+URZ+0x70000], R3 ;  /* 0x070000030600a5a7 */ /* 0x000ea4000804007f */
[----:B--2---:R-:W-:Y:S05]  /*26380*/  @!P2 BRA `(.L_x_37) ;  /* 0xfffffffc00eca947 */ /* 0x004fea000383ffff */
[----:B------:R-:W-:Y:S05]  /*26390*/  BRA `(.L_x_134) ;  /* 0xfffffecc00587947 */ /* 0x000fea000383ffff */
.L_x_41:
[----:B-1----:R-:W-:-:S04]  /*263a0*/  MOV R0, UR5 ;  /* 0x0000000500007c02 */ /* 0x002fc80008000f00 */
[----:B------:R1:W2:Y:S03]  /*263b0*/  SYNCS.PHASECHK.TRANS64.TRYWAIT P2, [R0+URZ+0x70000], R8 ;  /* 0x07000008000075a7 */ /* 0x0002a6000804017f */
[----:B--2---:R-:W-:Y:S05]  /*263c0*/  @!P2 NANOSLEEP.SYNCS 0x989680 ;  /* 0x009896800000a95d */ /* 0x004fea0003900000 */
[----:B------:R-:W2:Y:S02]  /*263d0*/  @!P2 SYNCS.PHASECHK.TRANS64 P2, [R0+URZ+0x70000], R8 ;  /* 0x070000080000a5a7 */ /* 0x000ea4000804007f */
[----:B--2---:R-:W-:Y:S05]  /*263e0*/  @!P2 BRA `(.L_x_41) ;  /* 0xfffffffc00eca947 */ /* 0x004fea000383ffff */
[----:B------:R-:W-:Y:S05]  /*263f0*/  BRA `(.L_x_40) ;  /* 0xffffff2000247947 */ /* 0x000fea000383ffff */
.L_x_57:
[----:B-1----:R-:W2:Y:S02]  /*26400*/  LDL R3, [R1+0x274] ;  /* 0x0002740001037983 */ /* 0x002ea40000100800 */
[----:B--2---:R-:W-:-:S13]  /*26410*/  R2UR UR4, R3 ;  /* 0x00000000030472ca */ /* 0x004fda00000e0000 */
[----:B------:R-:W-:-:S04]  /*26420*/  MOV R3, UR4 ;  /* 0x0000000400037c02 */ /* 0x000fc80008000f00 */
[----:B------:R1:W2:Y:S03]  /*26430*/  SYNCS.PHASECHK.TRANS64.TRYWAIT P0, [R3+URZ+0x8], R0 ;  /* 0x00000800030075a7 */ /* 0x0002a6000800017f */
[----:B--2---:R-:W-:Y:S05]  /*26440*/  @!P0 NANOSLEEP.SYNCS 0x989680 ;  /* 0x009896800000895d */ /* 0x004fea0003900000 */
[----:B------:R-:W2:Y:S02]  /*26450*/  @!P0 SYNCS.PHASECHK.TRANS64 P0, [R3+URZ+0x8], R0 ;  /* 0x00000800030085a7 */ /* 0x000ea4000800007f */
[----:B--2---:R-:W-:Y:S05]  /*26460*/  @!P0 BRA `(.L_x_57) ;  /* 0xfffffffc00e48947 */ /* 0x004fea000383ffff */
[----:B------:R-:W-:Y:S05]  /*26470*/  BRA `(.L_x_135) ;  /* 0xffffff9c00507947 */ /* 0x000fea000383ffff */
.L_x_99:
[----:B-1----:R1:W2:Y:S02]  /*26480*/  SYNCS.PHASECHK.TRANS64.TRYWAIT P0, [R4+URZ+0x70060], R3 ;  /* 0x07006003040075a7 */ /* 0x0022a4000800017f */
[----:B--2---:R-:W-:Y:S05]  /*26490*/  @!P0 NANOSLEEP.SYNCS 0x989680 ;  /* 0x009896800000895d */ /* 0x004fea0003900000 */
[----:B------:R-:W2:Y:S02]  /*264a0*/  @!P0 SYNCS.PHASECHK.TRANS64 P0, [R4+URZ+0x70060], R3 ;  /* 0x07006003040085a7 */ /* 0x000ea4000800007f */
[----:B--2---:R-:W-:Y:S05]  /*264b0*/  @!P0 BRA `(.L_x_99) ;  /* 0xfffffffc00f08947 */ /* 0x004fea000383ffff */
[----:B------:R-:W-:Y:S05]  /*264c0*/  BRA `(.L_x_136) ;  /* 0xffffffdc009c7947 */ /* 0x000fea000383ffff */
.L_x_104:
[----:B-1----:R1:W2:Y:S02]  /*264d0*/  SYNCS.PHASECHK.TRANS64.TRYWAIT P0, [R2+URZ+0x70028], R5 ;  /* 0x07002805020075a7 */ /* 0x0022a4000800017f */
[----:B--2---:R-:W-:Y:S05]  /*264e0*/  @!P0 NANOSLEEP.SYNCS 0x989680 ;  /* 0x009896800000895d */ /* 0x004fea0003900000 */
[----:B------:R-:W2:Y:S02]  /*264f0*/  @!P0 SYNCS.PHASECHK.TRANS64 P0, [R2+URZ+0x70028], R5 ;  /* 0x07002805020085a7 */ /* 0x000ea4000800007f */
[----:B--2---:R-:W-:Y:S05]  /*26500*/  @!P0 BRA `(.L_x_104) ;  /* 0xfffffffc00f08947 */ /* 0x004fea000383ffff */
[----:B------:R-:W-:Y:S05]  /*26510*/  BRA `(.L_x_137) ;  /* 0xffffffe000a87947 */ /* 0x000fea000383ffff */
.L_x_109:
[----:B-1----:R1:W2:Y:S02]  /*26520*/  SYNCS.PHASECHK.TRANS64.TRYWAIT P0, [R4+URZ+0x70060], R5 ;  /* 0x07006005040075a7 */ /* 0x0022a4000800017f */
[----:B--2---:R-:W-:Y:S05]  /*26530*/  @!P0 NANOSLEEP.SYNCS 0x989680 ;  /* 0x009896800000895d */ /* 0x004fea0003900000 */
[----:B------:R-:W2:Y:S02]  /*26540*/  @!P0 SYNCS.PHASECHK.TRANS64 P0, [R4+URZ+0x70060], R5 ;  /* 0x07006005040085a7 */ /* 0x000ea4000800007f */
[----:B--2---:R-:W-:Y:S05]  /*26550*/  @!P0 BRA `(.L_x_109) ;  /* 0xfffffffc00f08947 */ /* 0x004fea000383ffff */
[----:B------:R-:W-:Y:S05]  /*26560*/  BRA `(.L_x_138) ;  /* 0xffffffe400c87947 */ /* 0x000fea000383ffff */
.L_x_114:
[----:B-1----:R1:W2:Y:S02]  /*26570*/  SYNCS.PHASECHK.TRANS64.TRYWAIT P0, [R3+URZ+0x70028], R4 ;  /* 0x07002804030075a7 */ /* 0x0022a4000800017f */
[----:B--2---:R-:W-:Y:S05]  /*26580*/  @!P0 NANOSLEEP.SYNCS 0x989680 ;  /* 0x009896800000895d */ /* 0x004fea0003900000 */
[----:B------:R-:W2:Y:S02]  /*26590*/  @!P0 SYNCS.PHASECHK.TRANS64 P0, [R3+URZ+0x70028], R4 ;  /* 0x07002804030085a7 */ /* 0x000ea4000800007f */
[----:B--2---:R-:W-:Y:S05]  /*265a0*/  @!P0 BRA `(.L_x_114) ;  /* 0xfffffffc00f08947 */ /* 0x004fea000383ffff */
[----:B------:R-:W-:Y:S05]  /*265b0*/  BRA `(.L_x_139) ;  /* 0xffffffe800f47947 */ /* 0x000fea000383ffff */
.L_x_120:
[----:B-1----:R1:W2:Y:S02]  /*265c0*/  SYNCS.PHASECHK.TRANS64.TRYWAIT P4, [R7+URZ+0x70028], R4 ;  /* 0x07002804070075a7 */ /* 0x0022a4000808017f */
[----:B--2---:R-:W-:Y:S05]  /*265d0*/  @!P4 NANOSLEEP.SYNCS 0x989680 ;  /* 0x009896800000c95d */ /* 0x004fea0003900000 */
[----:B------:R-:W2:Y:S02]  /*265e0*/  @!P4 SYNCS.PHASECHK.TRANS64 P4, [R7+URZ+0x70028], R4 ;  /* 0x070028040700c5a7 */ /* 0x000ea4000808007f */
[----:B--2---:R-:W-:Y:S05]  /*265f0*/  @!P4 BRA `(.L_x_120) ;  /* 0xfffffffc00f0c947 */ /* 0x004fea000383ffff */
[----:B------:R-:W-:Y:S05]  /*26600*/  BRA `(.L_x_140) ;  /* 0xfffffff000487947 */ /* 0x000fea000383ffff */
.L_x_125:
[----:B-1----:R1:W2:Y:S02]  /*26610*/  SYNCS.PHASECHK.TRANS64.TRYWAIT P4, [R4+URZ+0x70028], R7 ;  /* 0x07002807040075a7 */ /* 0x0022a4000808017f */
[----:B--2---:R-:W-:Y:S05]  /*26620*/  @!P4 NANOSLEEP.SYNCS 0x989680 ;  /* 0x009896800000c95d */ /* 0x004fea0003900000 */
[----:B------:R-:W2:Y:S02]  /*26630*/  @!P4 SYNCS.PHASECHK.TRANS64 P4, [R4+URZ+0x70028], R7 ;  /* 0x070028070400c5a7 */ /* 0x000ea4000808007f */
[----:B--2---:R-:W-:Y:S05]  /*26640*/  @!P4 BRA `(.L_x_125) ;  /* 0xfffffffc00f0c947 */ /* 0x004fea000383ffff */
[----:B------:R-:W-:Y:S05]  /*26650*/  BRA `(.L_x_141) ;  /* 0xfffffff400747947 */ /* 0x000fea000383ffff */
        .weak           $__internal_0_$__cuda_sm20_rcp_rn_f32_slowpath
        .type           $__internal_0_$__cuda_sm20_rcp_rn_f32_slowpath,@function
        .size           $__internal_0_$__cuda_sm20_rcp_rn_f32_slowpath,(.L_x_147 - $__internal_0_$__cuda_sm20_rcp_rn_f32_slowpath)
$__internal_0_$__cuda_sm20_rcp_rn_f32_slowpath:
[----:B------:R-:W-:Y:S01]  /*26660*/  IMAD.SHL.U32 R2, R0, 0x2, RZ ;  /* 0x0000000200027824 */ /* 0x000fe200078e00ff */
[----:B------:R-:W-:Y:S04]  /*26670*/  BSSY B2, `(.L_x_142) ;  /* 0x0000030000027945 */ /* 0x000fe80003800000 */
[----:B------:R-:W-:-:S04]  /*26680*/  SHF.R.U32.HI R2, RZ, 0x18, R2 ;  /* 0x00000018ff027819 */ /* 0x000fc80000011602 */
[----:B------:R-:W-:-:S13]  /*26690*/  ISETP.NE.U32.AND P0, PT, R2, RZ, PT ;  /* 0x000000ff0200720c */ /* 0x000fda0003f05070 */
[----:B------:R-:W-:Y:S05]  /*266a0*/  @P0 BRA `(.L_x_143) ;  /* 0x0000000000280947 */ /* 0x000fea0003800000 */
[----:B------:R-:W-:-:S04]  /*266b0*/  SHF.L.U32 R2, R0, 0x1, RZ ;  /* 0x0000000100027819 */ /* 0x000fc800000006ff */
[----:B------:R-:W-:-:S13]  /*266c0*/  ISETP.NE.AND P0, PT, R2, RZ, PT ;  /* 0x000000ff0200720c */ /* 0x000fda0003f05270 */
[----:B------:R-:W-:Y:S01]  /*266d0*/  @P0 FFMA R5, R0, 1.84467440737095516160e+19, RZ ;  /* 0x5f80000000050823 */ /* 0x000fe200000000ff */
[----:B------:R-:W-:Y:S08]  /*266e0*/  @!P0 MUFU.RCP R2, R0 ;  /* 0x0000000000028308 */ /* 0x000ff00000001000 */
[----:B------:R-:W1:Y:S02]  /*266f0*/  @P0 MUFU.RCP R3, R5 ;  /* 0x0000000500030308 */ /* 0x000e640000001000 */
[----:B-1----:R-:W-:-:S04]  /*26700*/  @P0 FFMA R5, R5, R3, -1 ;  /* 0xbf80000005050423 */ /* 0x002fc80000000003 */
[----:B------:R-:W-:-:S04]  /*26710*/  @P0 FADD.FTZ R5, -R5, -RZ ;  /* 0x800000ff05050221 */ /* 0x000fc80000010100 */
[----:B------:R-:W-:-:S04]  /*26720*/  @P0 FFMA R3, R3, R5, R3 ;  /* 0x0000000503030223 */ /* 0x000fc80000000003 */
[----:B------:R-:W-:Y:S01]  /*26730*/  @P0 FFMA R2, R3, 1.84467440737095516160e+19, RZ ;  /* 0x5f80000003020823 */ /* 0x000fe200000000ff */
[----:B------:R-:W-:Y:S06]  /*26740*/  BRA `(.L_x_144) ;  /* 0x0000000000887947 */ /* 0x000fec0003800000 */
.L_x_143:
[----:B------:R-:W-:-:S04]  /*26750*/  IADD3 R14, R2, -0xfd, RZ ;  /* 0xffffff03020e7810 */ /* 0x000fc80007ffe0ff */
[----:B------:R-:W-:-:S13]  /*26760*/  ISETP.GT.U32.AND P0, PT, R14, 0x1, PT ;  /* 0x000000010e00780c */ /* 0x000fda0003f04070 */
[----:B------:R-:W-:Y:S05]  /*26770*/  @P0 BRA `(.L_x_145) ;  /* 0x0000000000780947 */ /* 0x000fea0003800000 */
[----:B------:R-:W-:Y:S01]  /*26780*/  LOP3.LUT R5, R0, 0x7fffff, RZ, 0xc0, !PT ;  /* 0x007fffff00057812 */ /* 0x000fe200078ec0ff */
[----:B------:R-:W-:Y:S01]  /*26790*/  VIADD R2, R2, 0xffffff04 ;  /* 0xffffff0402027836 */ /* 0x000fe20000000000 */
[----:B------:R-:W-:Y:S02]  /*267a0*/  MOV R15, 0x3 ;  /* 0x00000003000f7802 */ /* 0x000fe40000000f00 */
[----:B------:R-:W-:Y:S02]  /*267b0*/  LOP3.LUT R5, R5, 0x3f800000, RZ, 0xfc, !PT ;  /* 0x3f80000005057812 */ /* 0x000fe400078efcff */
[----:B------:R-:W-:Y:S02]  /*267c0*/  SHF.L.U32 R15, R15, R14, RZ ;  /* 0x0000000e0f0f7219 */ /* 0x000fe400000006ff */
[----:B------:R-:W1:Y:S02]  /*267d0*/  MUFU.RCP R3, R5 ;  /* 0x0000000500037308 */ /* 0x000e640000001000 */
[----:B-1----:R-:W-:-:S04]  /*267e0*/  FFMA R8, R5, R3, -1 ;  /* 0xbf80000005087423 */ /* 0x002fc80000000003 */
[----:B------:R-:W-:-:S04]  /*267f0*/  FADD.FTZ R8, -R8, -RZ ;  /* 0x800000ff08087221 */ /* 0x000fc80000010100 */
[CCC-:B------:R-:W-:Y:S01]  /*26800*/  FFMA.RM R5, R3.reuse, R8.reuse, R3.reuse ;  /* 0x0000000803057223 */ /* 0x1c0fe20000004003 */
[----:B------:R-:W-:-:S05]  /*26810*/  FFMA.RP R3, R3, R8, R3 ;  /* 0x0000000803037223 */ /* 0x000fca0000008003 */
[C---:B------:R-:W-:Y:S02]  /*26820*/  FSETP.NEU.FTZ.AND P0, PT, R5.reuse, R3, PT ;  /* 0x000000030500720b */ /* 0x040fe40003f1d000 */
[----:B------:R-:W-:Y:S02]  /*26830*/  LOP3.LUT R3, R5, 0x7fffff, RZ, 0xc0, !PT ;  /* 0x007fffff05037812 */ /* 0x000fe400078ec0ff */
[----:B------:R-:W-:Y:S02]  /*26840*/  SEL R5, RZ, 0xffffffff, !P0 ;  /* 0xffffffffff057807 */ /* 0x000fe40004000000 */
[----:B------:R-:W-:Y:S02]  /*26850*/  LOP3.LUT R3, R3, 0x800000, RZ, 0xfc, !PT ;  /* 0x0080000003037812 */ /* 0x000fe400078efcff */
[----:B------:R-:W-:Y:S02]  /*26860*/  IADD3 R8, -R5, RZ, RZ ;  /* 0x000000ff05087210 */ /* 0x000fe40007ffe1ff */
[----:B------:R-:W-:-:S02]  /*26870*/  LOP3.LUT R15, R15, R3, RZ, 0xc0, !PT ;  /* 0x000000030f0f7212 */ /* 0x000fc400078ec0ff */
[-C--:B------:R-:W-:Y:S02]  /*26880*/  LOP3.LUT P1, RZ, R8, R14.reuse, R3, 0xf8, !PT ;  /* 0x0000000e08ff7212 */ /* 0x080fe4000782f803 */
[----:B------:R-:W-:Y:S02]  /*26890*/  SHF.R.U32.HI R5, RZ, R14, R15 ;  /* 0x0000000eff057219 */ /* 0x000fe4000001160f */
[----:B------:R-:W-:Y:S02]  /*268a0*/  SHF.R.U32.HI R2, RZ, R2, R3 ;  /* 0x00000002ff027219 */ /* 0x000fe40000011603 */
[C---:B------:R-:W-:Y:S02]  /*268b0*/  LOP3.LUT P0, RZ, R5.reuse, 0x1, RZ, 0xc0, !PT ;  /* 0x0000000105ff7812 */ /* 0x040fe4000780c0ff */
[----:B------:R-:W-:-:S04]  /*268c0*/  LOP3.LUT P2, RZ, R5, 0x2, RZ, 0xc0, !PT ;  /* 0x0000000205ff7812 */ /* 0x000fc8000784c0ff */
[----:B------:R-:W-:Y:S02]  /*268d0*/  PLOP3.LUT P0, PT, P0, P1, P2, 0xe0, 0x0 ;  /* 0x000000000000781c */ /* 0x000fe40000703c20 */
[----:B------:R-:W-:Y:S02]  /*268e0*/  LOP3.LUT P1, RZ, R0, 0x7fffff, RZ, 0xc0, !PT ;  /* 0x007fffff00ff7812 */ /* 0x000fe4000782c0ff */
[----:B------:R-:W-:-:S04]  /*268f0*/  SEL R3, RZ, 0x1, !P0 ;  /* 0x00000001ff037807 */ /* 0x000fc80004000000 */
[----:B------:R-:W-:-:S04]  /*26900*/  IADD3 R3, -R3, RZ, RZ ;  /* 0x000000ff03037210 */ /* 0x000fc80007ffe1ff */
[----:B------:R-:W-:-:S13]  /*26910*/  ISETP.GE.AND P0, PT, R3, RZ, PT ;  /* 0x000000ff0300720c */ /* 0x000fda0003f06270 */
[----:B------:R-:W-:-:S05]  /*26920*/  @!P0 IADD3 R2, R2, 0x1, RZ ;  /* 0x0000000102028810 */ /* 0x000fca0007ffe0ff */
[----:B------:R-:W-:-:S05]  /*26930*/  @!P1 IMAD.SHL.U32 R2, R2, 0x2, RZ ;  /* 0x0000000202029824 */ /* 0x000fca00078e00ff */
[----:B------:R-:W-:Y:S01]  /*26940*/  LOP3.LUT R2, R2, 0x80000000, R0, 0xf8, !PT ;  /* 0x8000000002027812 */ /* 0x000fe200078ef800 */
[----:B------:R-:W-:Y:S06]  /*26950*/  BRA `(.L_x_144) ;  /* 0x0000000000047947 */ /* 0x000fec0003800000 */
.L_x_145:
[----:B------:R1:W2:Y:S02]  /*26960*/  MUFU.RCP R2, R0 ;  /* 0x0000000000027308 */ /* 0x0002a40000001000 */
.L_x_144:
[----:B------:R-:W-:Y:S05]  /*26970*/  BSYNC B2 ;  /* 0x0000000000027941 */ /* 0x000fea0003800000 */
.L_x_142:
[----:B--2---:R-:W-:Y:S02]  /*26980*/  MOV R5, R2 ;  /* 0x0000000200057202 */ /* 0x004fe40000000f00 */
[----:B------:R-:W-:Y:S02]  /*26990*/  MOV R2, R9 ;  /* 0x0000000900027202 */ /* 0x000fe40000000f00 */
[----:B------:R-:W-:-:S04]  /*269a0*/  MOV R3, 0x0 ;  /* 0x0000000000037802 */ /* 0x000fc80000000f00 */
[----:B-1----:R-:W-:Y:S05]  /*269b0*/  RET.REL.NODEC R2 `(_ZN7cutlass13device_kernelINS_4fmha6kernel28FmhaKernelTmaWarpSpecializedINS1_10collective30FmhaMainloopTmaWarpSpecializedINS_6half_tEffN4cute5tupleIJNS7_1CILi128EEENS9_ILi64EEENS9_ILi512EEEEEENS8_IJiNS9_ILi1EEENS8_IJiiEEEEEESG_SG_NS4_12CausalFusionEJEEENS4_15FmhaFwdEpilogueIS6_fNS8_IJSB_SC_SB_EEEEENS2_23IndividualTileSchedulerEJEEEEEvNT_6ParamsE) ;  /* 0xfffffd9402907950 */ /* 0x002fea0003c3ffff */
.L_x_146:
[----:B------:R-:W-:-:S00]  /*269c0*/  BRA `(.L_x_146) ;  /* 0xfffffffc00fc7947 */ /* 0x000fc0000383ffff */
[----:B------:R-:W-:-:S00]  /*269d0*/  NOP ;  /* 0x0000000000007918 */ /* 0x000fc00000000000 */
        /* <DEDUP_REMOVED lines=10> */
.L_x_147:


//--------------------- .nv.global.init           --------------------------
	.section	.nv.global.init,"aw",@progbits
.nv.global.init:
	.type		$str$24,@object
	.size		$str$24,($str$25 - $str$24)
$str$24:
        /*0000*/ 	.byte	0x28, 0x61, 0x64, 0x64, 0x72, 0x65, 0x73, 0x73, 0x20, 0x26, 0x20, 0x6d, 0x61, 0x73, 0x6b, 0x29
        /*0010*/ 	.byte	0x20, 0x3d, 0x3d, 0x20, 0x30, 0x00
	.type		$str$25,@object
	.size		$str$25,(__unnamed_1 - $str$25)
$str$25:
        /*0016*/ 	.byte	0x2f, 0x74, 0x6d, 0x70, 0x2f, 0x63, 0x75, 0x74, 0x6c, 0x61, 0x73, 0x73, 0x5f, 0x73, 0x77, 0x65
        /*0026*/ 	.byte	0x65, 0x70, 0x5f, 0x73, 0x72, 0x63, 0x2f, 0x69, 0x6e, 0x63, 0x6c, 0x75, 0x64, 0x65, 0x2f, 0x63
        /*0036*/ 	.byte	0x75, 0x74, 0x65, 0x2f, 0x70, 0x6f, 0x69, 0x6e, 0x74, 0x65, 0x72, 0x5f, 0x66, 0x6c, 0x61, 0x67
        /*0046*/ 	.byte	0x67, 0x65, 0x64, 0x2e, 0x68, 0x70, 0x70, 0x00
	.type		__unnamed_1,@object
	.size		__unnamed_1,(__unnamed_2 - __unnamed_1)
__unnamed_1:
        /* <DEDUP_REMOVED lines=28> */
        /*020e*/ 	.byte	0x3e, 0x3e, 0x3e, 0x3e, 0x3e, 0x5d, 0x00
	.type		__unnamed_2,@object
	.size		__unnamed_2,(.L_1 - __unnamed_2)
__unnamed_2:
        /* <DEDUP_REMOVED lines=29> */
.L_1:


//--------------------- .nv.shared._ZN7cutlass13device_kernelINS_4fmha6kernel28FmhaKernelTmaWarpSpecializedINS1_10collective30FmhaMainloopTmaWarpSpecializedINS_6half_tEffN4cute5tupleIJNS7_1CILi128EEENS9_ILi64EEENS9_ILi512EEEEEENS8_IJiNS9_ILi1EEENS8_IJiiEEEEEESG_SG_NS4_12CausalFusionEJEEENS4_15FmhaFwdEpilogueIS6_fNS8_IJSB_SC_SB_EEEEENS2_23IndividualTileSchedulerEJEEEEEvNT_6ParamsE --------------------------
	.section	.nv.shared._ZN7cutlass13device_kernelINS_4fmha6kernel28FmhaKernelTmaWarpSpecializedINS1_10collective30FmhaMainloopTmaWarpSpecializedINS_6half_tEffN4cute5tupleIJNS7_1CILi128EEENS9_ILi64EEENS9_ILi512EEEEEENS8_IJiNS9_ILi1EEENS8_IJiiEEEEEESG_SG_NS4_12CausalFusionEJEEENS4_15FmhaFwdEpilogueIS6_fNS8_IJSB_SC_SB_EEEEENS2_23IndividualTileSchedulerEJEEEEEvNT_6ParamsE,"aw",@nobits
	.sectionflags	@""
	.align	16
	.zero		1024


//--------------------- .nv.shared.reserved.0     --------------------------
	.section	.nv.shared.reserved.0,"aw",@nobits
	.weak		__nv_reservedSMEM_offset_0_alias
	.size		__nv_reservedSMEM_offset_0_alias, 0, 0
	.other		__nv_reservedSMEM_offset_0_alias,@"STO_CUDA_RESERVED_SHARED STV_DEFAULT"
__nv_reservedSMEM_offset_0_alias:
	.zero		0


//--------------------- .nv.global                --------------------------
	.section	.nv.global,"aw",@nobits
.nv.global:
	.type		_ZN39_INTERNAL_48425627_4_k_cu_9c6cc6bb_31824cute1_E,@object
	.size		_ZN39_INTERNAL_48425627_4_k_cu_9c6cc6bb_31824cute1_E,(_ZN39_INTERNAL_48425627_4_k_cu_9c6cc6bb_31824cuda3std3__45__cpo6cbeginE - _ZN39_INTERNAL_48425627_4_k_cu_9c6cc6bb_31824cute1_E)
_ZN39_INTERNAL_48425627_4_k_cu_9c6cc6bb_31824cute1_E:
	.zero		1
	.type		_ZN39_INTERNAL_48425627_4_k_cu_9c6cc6bb_31824cuda3std3__45__cpo6cbeginE,@object
	.size		_ZN39_INTERNAL_48425627_4_k_cu_9c6cc6bb_31824cuda3std3__45__cpo6cbeginE,(_ZN39_INTERNAL_48425627_4_k_cu_9c6cc6bb_31824cuda3std3__48in_placeE - _ZN39_INTERNAL_48425627_4_k_cu_9c6cc6bb_31824cuda3std3__45__cpo6cbeginE)
_ZN39_INTERNAL_48425627_4_k_cu_9c6cc6bb_31824cuda3std3__45__cpo6cbeginE:
	.zero		1
	.type		_ZN39_INTERNAL_48425627_4_k_cu_9c6cc6bb_31824cuda3std3__48in_placeE,@object
	.size		_ZN39_INTERNAL_48425627_4_k_cu_9c6cc6bb_31824cuda3std3__48in_placeE,(_ZN39_INTERNAL_48425627_4_k_cu_9c6cc6bb_31824cuda3std6ranges3__45__cpo9iter_moveE - _ZN39_INTERNAL_48425627_4_k_cu_9c6cc6bb_31824cuda3std3__48in_placeE)
_ZN39_INTERNAL_48425627_4_k_cu_9c6cc6bb_31824cuda3std3__48in_placeE:
	.zero		1
	.type		_ZN39_INTERNAL_48425627_4_k_cu_9c6cc6bb_31824cuda3std6ranges3__45__cpo9iter_moveE,@object
	.size		_ZN39_INTERNAL_48425627_4_k_cu_9c6cc6bb_31824cuda3std6ranges3__45__cpo9iter_moveE,(_ZN39_INTERNAL_48425627_4_k_cu_9c6cc6bb_31824cuda3std3__45__cpo5beginE - _ZN39_INTERNAL_48425627_4_k_cu_9c6cc6bb_31824cuda3std6ranges3__45__cpo9iter_moveE)
_ZN39_INTERNAL_48425627_4_k_cu_9c6cc6bb_31824cuda3std6ranges3__45__cpo9iter_moveE:
	.zero		1
	.type		_ZN39_INTERNAL_48425627_4_k_cu_9c6cc6bb_31824cuda3std3__45__cpo5beginE,@object
	.size		_ZN39_INTERNAL_48425627_4_k_cu_9c6cc6bb_31824cuda3std3__45__cpo5beginE,(_ZN39_INTERNAL_48425627_4_k_cu_9c6cc6bb_31824cuda3std3__441_GLOBAL__N__48425627_4_k_cu_9c6cc6bb_31826ignoreE - _ZN39_INTERNAL_48425627_4_k_cu_9c6cc6bb_31824cuda3std3__45__cpo5beginE)
_ZN39_INTERNAL_48425627_4_k_cu_9c6cc6bb_31824cuda3std3__45__cpo5beginE:
	.zero		1
	.type		_ZN39_INTERNAL_48425627_4_k_cu_9c6cc6bb_31824cuda3std3__441_GLOBAL__N__48425627_4_k_cu_9c6cc6bb_31826ignoreE,@object
	.size		_ZN39_INTERNAL_48425627_4_k_cu_9c6cc6bb_31824cuda3std3__441_GLOBAL__N__48425627_4_k_cu_9c6cc6bb_31826ignoreE,(_ZN39_INTERNAL_48425627_4_k_cu_9c6cc6bb_31824cute7productE - _ZN39_INTERNAL_48425627_4_k_cu_9c6cc6bb_31824cuda3std3__441_GLOBAL__N__48425627_4_k_cu_9c6cc6bb_31826ignoreE)
_ZN39_INTERNAL_48425627_4_k_cu_9c6cc6bb_31824cuda3std3__441_GLOBAL__N__48425627_4_k_cu_9c6cc6bb_31826ignoreE:
	.zero		1
	.type		_ZN39_INTERNAL_48425627_4_k_cu_9c6cc6bb_31824cute7productE,@object
	.size		_ZN39_INTERNAL_48425627_4_k_cu_9c6cc6bb_31824cute7productE,(_ZN39_INTERNAL_48425627_4_k_cu_9c6cc6bb_31824cuda3std3__45__cpo3endE - _ZN39_INTERNAL_48425627_4_k_cu_9c6cc6bb_31824cute7productE)
_ZN39_INTERNAL_48425627_4_k_cu_9c6cc6bb_31824cute7productE:
	.zero		1
	.type		_ZN39_INTERNAL_48425627_4_k_cu_9c6cc6bb_31824cuda3std3__45__cpo3endE,@object
	.size		_ZN39_INTERNAL_48425627_4_k_cu_9c6cc6bb_31824cuda3std3__45__cpo3endE,(_ZN39_INTERNAL_48425627_4_k_cu_9c6cc6bb_31824cuda3std3__419piecewise_constructE - _ZN39_INTERNAL_48425627_4_k_cu_9c6cc6bb_31824cuda3std3__45__cpo3endE)
_ZN39_INTERNAL_48425627_4_k_cu_9c6cc6bb_31824cuda3std3__45__cpo3endE:
	.zero		1
	.type		_ZN39_INTERNAL_48425627_4_k_cu_9c6cc6bb_31824cuda3std3__419piecewise_constructE,@object
	.size		_ZN39_INTERNAL_48425627_4_k_cu_9c6cc6bb_31824cuda3std3__419piecewise_constructE,(_ZN39_INTERNAL_48425627_4_k_cu_9c6cc6bb_31824cuda3std3__45__cpo4cendE - _ZN39_INTERNAL_48425627_4_k_cu_9c6cc6bb_31824cuda3std3__419piecewise_constructE)
_ZN39_INTERNAL_48425627_4_k_cu_9c6cc6bb_31824cuda3std3__419piecewise_constructE:
	.zero		1
	.type		_ZN39_INTERNAL_48425627_4_k_cu_9c6cc6bb_31824cuda3std3__45__cpo4cendE,@object
	.size		_ZN39_INTERNAL_48425627_4_k_cu_9c6cc6bb_31824cuda3std3__45__cpo4cendE,(_ZN39_INTERNAL_48425627_4_k_cu_9c6cc6bb_31824cuda3std6ranges3__45__cpo4swapE - _ZN39_INTERNAL_48425627_4_k_cu_9c6cc6bb_31824cuda3std3__45__cpo4cendE)
_ZN39_INTERNAL_48425627_4_k_cu_9c6cc6bb_31824cuda3std3__45__cpo4cendE:
	.zero		1
	.type		_ZN39_INTERNAL_48425627_4_k_cu_9c6cc6bb_31824cuda3std6ranges3__45__cpo4swapE,@object
	.size		_ZN39_INTERNAL_48425627_4_k_cu_9c6cc6bb_31824cuda3std6ranges3__45__cpo4swapE,(.L_9 - _ZN39_INTERNAL_48425627_4_k_cu_9c6cc6bb_31824cuda3std6ranges3__45__cpo4swapE)
_ZN39_INTERNAL_48425627_4_k_cu_9c6cc6bb_31824cuda3std6ranges3__45__cpo4swapE:
	.zero		1
.L_9:


//--------------------- .nv.constant0._ZN7cutlass13device_kernelINS_4fmha6kernel28FmhaKernelTmaWarpSpecializedINS1_10collective30FmhaMainloopTmaWarpSpecializedINS_6half_tEffN4cute5tupleIJNS7_1CILi128EEENS9_ILi64EEENS9_ILi512EEEEEENS8_IJiNS9_ILi1EEENS8_IJiiEEEEEESG_SG_NS4_12CausalFusionEJEEENS4_15FmhaFwdEpilogueIS6_fNS8_IJSB_SC_SB_EEEEENS2_23IndividualTileSchedulerEJEEEEEvNT_6ParamsE --------------------------
	.section	.nv.constant0._ZN7cutlass13device_kernelINS_4fmha6kernel28FmhaKernelTmaWarpSpecializedINS1_10collective30FmhaMainloopTmaWarpSpecializedINS_6half_tEffN4cute5tupleIJNS7_1CILi128EEENS9_ILi64EEENS9_ILi512EEEEEENS8_IJiNS9_ILi1EEENS8_IJiiEEEEEESG_SG_NS4_12CausalFusionEJEEENS4_15FmhaFwdEpilogueIS6_fNS8_IJSB_SC_SB_EEEEENS2_23IndividualTileSchedulerEJEEEEEvNT_6ParamsE,"a",@progbits
	.sectionflags	@""
	.align	4
.nv.constant0._ZN7cutlass13device_kernelINS_4fmha6kernel28FmhaKernelTmaWarpSpecializedINS1_10collective30FmhaMainloopTmaWarpSpecializedINS_6half_tEffN4cute5tupleIJNS7_1CILi128EEENS9_ILi64EEENS9_ILi512EEEEEENS8_IJiNS9_ILi1EEENS8_IJiiEEEEEESG_SG_NS4_12CausalFusionEJEEENS4_15FmhaFwdEpilogueIS6_fNS8_IJSB_SC_SB_EEEEENS2_23IndividualTileSchedulerEJEEEEEvNT_6ParamsE:
	.zero		2688


//--------------------- SYMBOLS --------------------------

	.type		.nv.reservedSmem.offset0,@object
	.size		.nv.reservedSmem.offset0,0x4
	.type		__assertfail,@function
